//
// Generated by NVIDIA NVVM Compiler
//
// Compiler Build ID: CL-36424714
// Cuda compilation tools, release 13.0, V13.0.88
// Based on NVVM 20.0.0
//

.version 9.0
.target sm_100
.address_size 64

	// .globl	_ZN3cub18CUB_300001_SM_10006detail11EmptyKernelIvEEvv
// _ZZN3cub18CUB_300001_SM_10006detail4scan16DeviceScanKernelINS2_10policy_hubIiiij5atribE10Policy1000EN6thrust24THRUST_300001_SM_1000_NS6detail15normal_iteratorINS9_10device_ptrIiEEEESE_NS0_13ScanTileStateIiLb1EEES5_NS0_8NullTypeEjiLb0ESH_EEvT0_T1_T2_iT3_T4_T5_E12temp_storage has been demoted
// _ZZN3cub18CUB_300001_SM_10006detail4scan16DeviceScanKernelINS2_10policy_hubIiiim5atribE10Policy1000EN6thrust24THRUST_300001_SM_1000_NS6detail15normal_iteratorINS9_10device_ptrIiEEEESE_NS0_13ScanTileStateIiLb1EEES5_NS0_8NullTypeEmiLb0ESH_EEvT0_T1_T2_iT3_T4_T5_E12temp_storage has been demoted
// _ZZN3cub18CUB_300001_SM_10006detail6reduce28DeviceReduceSingleTileKernelINS2_10policy_hubIijN4cuda3__47maximumIiEEE10Policy1000EN6thrust24THRUST_300001_SM_1000_NS6detail15normal_iteratorINSC_10device_ptrIiEEEEPijS8_iiNS5_3std3__410__identityEEEvT0_T1_T2_T3_T4_T6_E12temp_storage has been demoted
// _ZZN3cub18CUB_300001_SM_10006detail6reduce18DeviceReduceKernelINS2_10policy_hubIijN4cuda3__47maximumIiEEE10Policy1000EN6thrust24THRUST_300001_SM_1000_NS6detail15normal_iteratorINSC_10device_ptrIiEEEEjS8_iNS5_3std3__410__identityEEEvT0_PT3_T1_NS0_13GridEvenShareISO_EET2_T4_E12temp_storage has been demoted
// _ZZN3cub18CUB_300001_SM_10006detail6reduce28DeviceReduceSingleTileKernelINS2_10policy_hubIijN4cuda3__47maximumIiEEE10Policy1000EPiSB_iS8_iiNS5_3std3__410__identityEEEvT0_T1_T2_T3_T4_T6_E12temp_storage has been demoted
// _ZZN3cub18CUB_300001_SM_10006detail6reduce28DeviceReduceSingleTileKernelINS2_10policy_hubIiyN4cuda3__47maximumIiEEE10Policy1000EN6thrust24THRUST_300001_SM_1000_NS6detail15normal_iteratorINSC_10device_ptrIiEEEEPiyS8_iiNS5_3std3__410__identityEEEvT0_T1_T2_T3_T4_T6_E12temp_storage has been demoted
// _ZZN3cub18CUB_300001_SM_10006detail6reduce18DeviceReduceKernelINS2_10policy_hubIiyN4cuda3__47maximumIiEEE10Policy1000EN6thrust24THRUST_300001_SM_1000_NS6detail15normal_iteratorINSC_10device_ptrIiEEEEyS8_iNS5_3std3__410__identityEEEvT0_PT3_T1_NS0_13GridEvenShareISO_EET2_T4_E12temp_storage has been demoted
// _ZZN3cub18CUB_300001_SM_10006detail6reduce28DeviceReduceSingleTileKernelINS2_10policy_hubIiyN4cuda3__47maximumIiEEE10Policy1000EPiSB_iS8_iiNS5_3std3__410__identityEEEvT0_T1_T2_T3_T4_T6_E12temp_storage has been demoted
.global .align 1 .b8 _ZN30_INTERNAL_146214c4_4_k_cu_main4cuda3std3__45__cpo5beginE[1];
.global .align 1 .b8 _ZN30_INTERNAL_146214c4_4_k_cu_main4cuda3std3__45__cpo3endE[1];
.global .align 1 .b8 _ZN30_INTERNAL_146214c4_4_k_cu_main4cuda3std3__45__cpo6cbeginE[1];
.global .align 1 .b8 _ZN30_INTERNAL_146214c4_4_k_cu_main4cuda3std3__45__cpo4cendE[1];
.global .align 1 .b8 _ZN30_INTERNAL_146214c4_4_k_cu_main4cuda3std3__45__cpo6rbeginE[1];
.global .align 1 .b8 _ZN30_INTERNAL_146214c4_4_k_cu_main4cuda3std3__45__cpo4rendE[1];
.global .align 1 .b8 _ZN30_INTERNAL_146214c4_4_k_cu_main4cuda3std3__45__cpo7crbeginE[1];
.global .align 1 .b8 _ZN30_INTERNAL_146214c4_4_k_cu_main4cuda3std3__45__cpo5crendE[1];
.global .align 1 .b8 _ZN30_INTERNAL_146214c4_4_k_cu_main4cuda3std3__432_GLOBAL__N__146214c4_4_k_cu_main6ignoreE[1];
.global .align 1 .b8 _ZN30_INTERNAL_146214c4_4_k_cu_main4cuda3std3__419piecewise_constructE[1];
.global .align 1 .b8 _ZN30_INTERNAL_146214c4_4_k_cu_main4cuda3std3__48in_placeE[1];
.global .align 1 .b8 _ZN30_INTERNAL_146214c4_4_k_cu_main4cuda3std3__420unreachable_sentinelE[1];
.global .align 1 .b8 _ZN30_INTERNAL_146214c4_4_k_cu_main4cuda3std3__47nulloptE[1];
.global .align 1 .b8 _ZN30_INTERNAL_146214c4_4_k_cu_main4cuda3std3__48unexpectE[1];
.global .align 1 .b8 _ZN30_INTERNAL_146214c4_4_k_cu_main4cuda3std6ranges3__45__cpo4swapE[1];
.global .align 1 .b8 _ZN30_INTERNAL_146214c4_4_k_cu_main4cuda3std6ranges3__45__cpo9iter_moveE[1];
.global .align 1 .b8 _ZN30_INTERNAL_146214c4_4_k_cu_main4cuda3std6ranges3__45__cpo5beginE[1];
.global .align 1 .b8 _ZN30_INTERNAL_146214c4_4_k_cu_main4cuda3std6ranges3__45__cpo3endE[1];
.global .align 1 .b8 _ZN30_INTERNAL_146214c4_4_k_cu_main4cuda3std6ranges3__45__cpo6cbeginE[1];
.global .align 1 .b8 _ZN30_INTERNAL_146214c4_4_k_cu_main4cuda3std6ranges3__45__cpo4cendE[1];
.global .align 1 .b8 _ZN30_INTERNAL_146214c4_4_k_cu_main4cuda3std6ranges3__45__cpo7advanceE[1];
.global .align 1 .b8 _ZN30_INTERNAL_146214c4_4_k_cu_main4cuda3std6ranges3__45__cpo9iter_swapE[1];
.global .align 1 .b8 _ZN30_INTERNAL_146214c4_4_k_cu_main4cuda3std6ranges3__45__cpo4nextE[1];
.global .align 1 .b8 _ZN30_INTERNAL_146214c4_4_k_cu_main4cuda3std6ranges3__45__cpo4prevE[1];
.global .align 1 .b8 _ZN30_INTERNAL_146214c4_4_k_cu_main4cuda3std6ranges3__45__cpo4dataE[1];
.global .align 1 .b8 _ZN30_INTERNAL_146214c4_4_k_cu_main4cuda3std6ranges3__45__cpo5cdataE[1];
.global .align 1 .b8 _ZN30_INTERNAL_146214c4_4_k_cu_main4cuda3std6ranges3__45__cpo4sizeE[1];
.global .align 1 .b8 _ZN30_INTERNAL_146214c4_4_k_cu_main4cuda3std6ranges3__45__cpo5ssizeE[1];
.global .align 1 .b8 _ZN30_INTERNAL_146214c4_4_k_cu_main4cuda3std6ranges3__45__cpo8distanceE[1];
.global .align 1 .b8 _ZN30_INTERNAL_146214c4_4_k_cu_main6thrust24THRUST_300001_SM_1000_NS8cuda_cub3parE[1];
.global .align 1 .b8 _ZN30_INTERNAL_146214c4_4_k_cu_main6thrust24THRUST_300001_SM_1000_NS8cuda_cub10par_nosyncE[1];
.global .align 1 .b8 _ZN30_INTERNAL_146214c4_4_k_cu_main6thrust24THRUST_300001_SM_1000_NS6system6detail10sequential3seqE[1];
.global .align 1 .b8 _ZN30_INTERNAL_146214c4_4_k_cu_main6thrust24THRUST_300001_SM_1000_NS12placeholders2_1E[1];
.global .align 1 .b8 _ZN30_INTERNAL_146214c4_4_k_cu_main6thrust24THRUST_300001_SM_1000_NS12placeholders2_2E[1];
.global .align 1 .b8 _ZN30_INTERNAL_146214c4_4_k_cu_main6thrust24THRUST_300001_SM_1000_NS12placeholders2_3E[1];
.global .align 1 .b8 _ZN30_INTERNAL_146214c4_4_k_cu_main6thrust24THRUST_300001_SM_1000_NS12placeholders2_4E[1];
.global .align 1 .b8 _ZN30_INTERNAL_146214c4_4_k_cu_main6thrust24THRUST_300001_SM_1000_NS12placeholders2_5E[1];
.global .align 1 .b8 _ZN30_INTERNAL_146214c4_4_k_cu_main6thrust24THRUST_300001_SM_1000_NS12placeholders2_6E[1];
.global .align 1 .b8 _ZN30_INTERNAL_146214c4_4_k_cu_main6thrust24THRUST_300001_SM_1000_NS12placeholders2_7E[1];
.global .align 1 .b8 _ZN30_INTERNAL_146214c4_4_k_cu_main6thrust24THRUST_300001_SM_1000_NS12placeholders2_8E[1];
.global .align 1 .b8 _ZN30_INTERNAL_146214c4_4_k_cu_main6thrust24THRUST_300001_SM_1000_NS12placeholders2_9E[1];
.global .align 1 .b8 _ZN30_INTERNAL_146214c4_4_k_cu_main6thrust24THRUST_300001_SM_1000_NS12placeholders3_10E[1];
.global .align 1 .b8 _ZN30_INTERNAL_146214c4_4_k_cu_main6thrust24THRUST_300001_SM_1000_NS3seqE[1];

.visible .entry _ZN3cub18CUB_300001_SM_10006detail11EmptyKernelIvEEvv()
{


	ret;

}
	// .globl	_ZN3cub18CUB_300001_SM_10006detail8for_each13static_kernelINS2_12policy_hub_t12policy_500_tEmN6thrust24THRUST_300001_SM_1000_NS8cuda_cub20__uninitialized_fill7functorINS7_10device_ptrIcEEcEEEEvT0_T1_
.visible .entry _ZN3cub18CUB_300001_SM_10006detail8for_each13static_kernelINS2_12policy_hub_t12policy_500_tEmN6thrust24THRUST_300001_SM_1000_NS8cuda_cub20__uninitialized_fill7functorINS7_10device_ptrIcEEcEEEEvT0_T1_(
	.param .u64 _ZN3cub18CUB_300001_SM_10006detail8for_each13static_kernelINS2_12policy_hub_t12policy_500_tEmN6thrust24THRUST_300001_SM_1000_NS8cuda_cub20__uninitialized_fill7functorINS7_10device_ptrIcEEcEEEEvT0_T1__param_0,
	.param .align 8 .b8 _ZN3cub18CUB_300001_SM_10006detail8for_each13static_kernelINS2_12policy_hub_t12policy_500_tEmN6thrust24THRUST_300001_SM_1000_NS8cuda_cub20__uninitialized_fill7functorINS7_10device_ptrIcEEcEEEEvT0_T1__param_1[16]
)
.maxntid 256
{
	.reg .pred 	%p<4>;
	.reg .b16 	%rs<10>;
	.reg .b32 	%r<15>;
	.reg .b64 	%rd<14>;

	ld.param.u32 	%r7, [_ZN3cub18CUB_300001_SM_10006detail8for_each13static_kernelINS2_12policy_hub_t12policy_500_tEmN6thrust24THRUST_300001_SM_1000_NS8cuda_cub20__uninitialized_fill7functorINS7_10device_ptrIcEEcEEEEvT0_T1__param_1+8];
	bfe.u32 	%r11, %r7, 0, 8;
	cvt.u16.u32 	%rs2, %r11;
	ld.param.u64 	%rd4, [_ZN3cub18CUB_300001_SM_10006detail8for_each13static_kernelINS2_12policy_hub_t12policy_500_tEmN6thrust24THRUST_300001_SM_1000_NS8cuda_cub20__uninitialized_fill7functorINS7_10device_ptrIcEEcEEEEvT0_T1__param_1];
	ld.param.u64 	%rd5, [_ZN3cub18CUB_300001_SM_10006detail8for_each13static_kernelINS2_12policy_hub_t12policy_500_tEmN6thrust24THRUST_300001_SM_1000_NS8cuda_cub20__uninitialized_fill7functorINS7_10device_ptrIcEEcEEEEvT0_T1__param_0];
	mov.u32 	%r12, %ctaid.x;
	mul.wide.u32 	%rd1, %r12, 512;
	sub.s64 	%rd2, %rd5, %rd1;
	setp.lt.u64 	%p1, %rd2, 512;
	@%p1 bra 	$L__BB1_2;
	mov.u32 	%r14, %tid.x;
	cvta.to.global.u64 	%rd10, %rd4;
	cvt.u64.u32 	%rd11, %r14;
	add.s64 	%rd12, %rd1, %rd11;
	add.s64 	%rd13, %rd10, %rd12;
	st.global.u8 	[%rd13], %rs2;
	st.global.u8 	[%rd13+256], %rs2;
	bra.uni 	$L__BB1_6;
$L__BB1_2:
	cvta.to.global.u64 	%rd6, %rd4;
	mov.u32 	%r1, %tid.x;
	cvt.u64.u32 	%rd7, %r1;
	setp.le.u64 	%p2, %rd2, %rd7;
	add.s64 	%rd8, %rd1, %rd7;
	add.s64 	%rd3, %rd6, %rd8;
	@%p2 bra 	$L__BB1_4;
	st.global.u8 	[%rd3], %rs2;
$L__BB1_4:
	add.s32 	%r13, %r1, 256;
	cvt.u64.u32 	%rd9, %r13;
	setp.le.u64 	%p3, %rd2, %rd9;
	@%p3 bra 	$L__BB1_6;
	st.global.u8 	[%rd3+256], %rs2;
$L__BB1_6:
	ret;

}
	// .globl	_ZN3cub18CUB_300001_SM_10006detail8for_each13static_kernelINS2_12policy_hub_t12policy_500_tEmN6thrust24THRUST_300001_SM_1000_NS8cuda_cub20__uninitialized_fill7functorINS7_10device_ptrIiEEiEEEEvT0_T1_
.visible .entry _ZN3cub18CUB_300001_SM_10006detail8for_each13static_kernelINS2_12policy_hub_t12policy_500_tEmN6thrust24THRUST_300001_SM_1000_NS8cuda_cub20__uninitialized_fill7functorINS7_10device_ptrIiEEiEEEEvT0_T1_(
	.param .u64 _ZN3cub18CUB_300001_SM_10006detail8for_each13static_kernelINS2_12policy_hub_t12policy_500_tEmN6thrust24THRUST_300001_SM_1000_NS8cuda_cub20__uninitialized_fill7functorINS7_10device_ptrIiEEiEEEEvT0_T1__param_0,
	.param .align 8 .b8 _ZN3cub18CUB_300001_SM_10006detail8for_each13static_kernelINS2_12policy_hub_t12policy_500_tEmN6thrust24THRUST_300001_SM_1000_NS8cuda_cub20__uninitialized_fill7functorINS7_10device_ptrIiEEiEEEEvT0_T1__param_1[16]
)
.maxntid 256
{
	.reg .pred 	%p<4>;
	.reg .b16 	%rs<5>;
	.reg .b32 	%r<12>;
	.reg .b64 	%rd<16>;

	ld.param.u32 	%r3, [_ZN3cub18CUB_300001_SM_10006detail8for_each13static_kernelINS2_12policy_hub_t12policy_500_tEmN6thrust24THRUST_300001_SM_1000_NS8cuda_cub20__uninitialized_fill7functorINS7_10device_ptrIiEEiEEEEvT0_T1__param_1+8];
	ld.param.u64 	%rd4, [_ZN3cub18CUB_300001_SM_10006detail8for_each13static_kernelINS2_12policy_hub_t12policy_500_tEmN6thrust24THRUST_300001_SM_1000_NS8cuda_cub20__uninitialized_fill7functorINS7_10device_ptrIiEEiEEEEvT0_T1__param_1];
	ld.param.u64 	%rd5, [_ZN3cub18CUB_300001_SM_10006detail8for_each13static_kernelINS2_12policy_hub_t12policy_500_tEmN6thrust24THRUST_300001_SM_1000_NS8cuda_cub20__uninitialized_fill7functorINS7_10device_ptrIiEEiEEEEvT0_T1__param_0];
	mov.u32 	%r9, %ctaid.x;
	mul.wide.u32 	%rd1, %r9, 512;
	sub.s64 	%rd2, %rd5, %rd1;
	setp.lt.u64 	%p1, %rd2, 512;
	@%p1 bra 	$L__BB2_2;
	mov.u32 	%r11, %tid.x;
	cvta.to.global.u64 	%rd11, %rd4;
	cvt.u64.u32 	%rd12, %r11;
	add.s64 	%rd13, %rd1, %rd12;
	shl.b64 	%rd14, %rd13, 2;
	add.s64 	%rd15, %rd11, %rd14;
	st.global.u32 	[%rd15], %r3;
	st.global.u32 	[%rd15+1024], %r3;
	bra.uni 	$L__BB2_6;
$L__BB2_2:
	cvta.to.global.u64 	%rd6, %rd4;
	mov.u32 	%r2, %tid.x;
	cvt.u64.u32 	%rd7, %r2;
	setp.le.u64 	%p2, %rd2, %rd7;
	add.s64 	%rd8, %rd1, %rd7;
	shl.b64 	%rd9, %rd8, 2;
	add.s64 	%rd3, %rd6, %rd9;
	@%p2 bra 	$L__BB2_4;
	st.global.u32 	[%rd3], %r3;
$L__BB2_4:
	add.s32 	%r10, %r2, 256;
	cvt.u64.u32 	%rd10, %r10;
	setp.le.u64 	%p3, %rd2, %rd10;
	@%p3 bra 	$L__BB2_6;
	st.global.u32 	[%rd3+1024], %r3;
$L__BB2_6:
	ret;

}
	// .globl	_ZN3cub18CUB_300001_SM_10006detail8for_each13static_kernelINS2_12policy_hub_t12policy_500_tElN6thrust24THRUST_300001_SM_1000_NS8cuda_cub6__fill7functorINS7_6detail15normal_iteratorINS7_10device_ptrIiEEEEiEEEEvT0_T1_
.visible .entry _ZN3cub18CUB_300001_SM_10006detail8for_each13static_kernelINS2_12policy_hub_t12policy_500_tElN6thrust24THRUST_300001_SM_1000_NS8cuda_cub6__fill7functorINS7_6detail15normal_iteratorINS7_10device_ptrIiEEEEiEEEEvT0_T1_(
	.param .u64 _ZN3cub18CUB_300001_SM_10006detail8for_each13static_kernelINS2_12policy_hub_t12policy_500_tElN6thrust24THRUST_300001_SM_1000_NS8cuda_cub6__fill7functorINS7_6detail15normal_iteratorINS7_10device_ptrIiEEEEiEEEEvT0_T1__param_0,
	.param .align 8 .b8 _ZN3cub18CUB_300001_SM_10006detail8for_each13static_kernelINS2_12policy_hub_t12policy_500_tElN6thrust24THRUST_300001_SM_1000_NS8cuda_cub6__fill7functorINS7_6detail15normal_iteratorINS7_10device_ptrIiEEEEiEEEEvT0_T1__param_1[16]
)
.maxntid 256
{
	.reg .pred 	%p<4>;
	.reg .b16 	%rs<5>;
	.reg .b32 	%r<12>;
	.reg .b64 	%rd<17>;

	ld.param.u32 	%r3, [_ZN3cub18CUB_300001_SM_10006detail8for_each13static_kernelINS2_12policy_hub_t12policy_500_tElN6thrust24THRUST_300001_SM_1000_NS8cuda_cub6__fill7functorINS7_6detail15normal_iteratorINS7_10device_ptrIiEEEEiEEEEvT0_T1__param_1+8];
	ld.param.u64 	%rd5, [_ZN3cub18CUB_300001_SM_10006detail8for_each13static_kernelINS2_12policy_hub_t12policy_500_tElN6thrust24THRUST_300001_SM_1000_NS8cuda_cub6__fill7functorINS7_6detail15normal_iteratorINS7_10device_ptrIiEEEEiEEEEvT0_T1__param_1];
	ld.param.u64 	%rd6, [_ZN3cub18CUB_300001_SM_10006detail8for_each13static_kernelINS2_12policy_hub_t12policy_500_tElN6thrust24THRUST_300001_SM_1000_NS8cuda_cub6__fill7functorINS7_6detail15normal_iteratorINS7_10device_ptrIiEEEEiEEEEvT0_T1__param_0];
	mov.u32 	%r9, %ctaid.x;
	mul.wide.u32 	%rd1, %r9, 512;
	sub.s64 	%rd2, %rd6, %rd1;
	setp.lt.s64 	%p1, %rd2, 512;
	@%p1 bra 	$L__BB3_2;
	mov.u32 	%r11, %tid.x;
	cvta.to.global.u64 	%rd12, %rd5;
	cvt.u64.u32 	%rd13, %r11;
	add.s64 	%rd14, %rd1, %rd13;
	shl.b64 	%rd15, %rd14, 2;
	add.s64 	%rd16, %rd12, %rd15;
	st.global.u32 	[%rd16], %r3;
	st.global.u32 	[%rd16+1024], %r3;
	bra.uni 	$L__BB3_6;
$L__BB3_2:
	cvta.to.global.u64 	%rd7, %rd5;
	mov.u32 	%r2, %tid.x;
	cvt.s64.s32 	%rd3, %rd2;
	cvt.u64.u32 	%rd8, %r2;
	setp.le.s64 	%p2, %rd3, %rd8;
	add.s64 	%rd9, %rd1, %rd8;
	shl.b64 	%rd10, %rd9, 2;
	add.s64 	%rd4, %rd7, %rd10;
	@%p2 bra 	$L__BB3_4;
	st.global.u32 	[%rd4], %r3;
$L__BB3_4:
	add.s32 	%r10, %r2, 256;
	cvt.u64.u32 	%rd11, %r10;
	setp.le.s64 	%p3, %rd3, %rd11;
	@%p3 bra 	$L__BB3_6;
	st.global.u32 	[%rd4+1024], %r3;
$L__BB3_6:
	ret;

}
	// .globl	_ZN3cub18CUB_300001_SM_10006detail9transform16transform_kernelINS2_10policy_hubILb1EN4cuda3std3__45tupleIJN6thrust24THRUST_300001_SM_1000_NS12zip_iteratorINS8_IJNSA_6detail15normal_iteratorINSA_10device_ptrIcEEEENSD_INSE_IiEEEESI_EEEEEEEEE10policy1000Ei4compSI_JSK_EEEvT0_iT1_T2_DpNS2_10kernel_argIT3_EE
.visible .entry _ZN3cub18CUB_300001_SM_10006detail9transform16transform_kernelINS2_10policy_hubILb1EN4cuda3std3__45tupleIJN6thrust24THRUST_300001_SM_1000_NS12zip_iteratorINS8_IJNSA_6detail15normal_iteratorINSA_10device_ptrIcEEEENSD_INSE_IiEEEESI_EEEEEEEEE10policy1000Ei4compSI_JSK_EEEvT0_iT1_T2_DpNS2_10kernel_argIT3_EE(
	.param .u32 _ZN3cub18CUB_300001_SM_10006detail9transform16transform_kernelINS2_10policy_hubILb1EN4cuda3std3__45tupleIJN6thrust24THRUST_300001_SM_1000_NS12zip_iteratorINS8_IJNSA_6detail15normal_iteratorINSA_10device_ptrIcEEEENSD_INSE_IiEEEESI_EEEEEEEEE10policy1000Ei4compSI_JSK_EEEvT0_iT1_T2_DpNS2_10kernel_argIT3_EE_param_0,
	.param .u32 _ZN3cub18CUB_300001_SM_10006detail9transform16transform_kernelINS2_10policy_hubILb1EN4cuda3std3__45tupleIJN6thrust24THRUST_300001_SM_1000_NS12zip_iteratorINS8_IJNSA_6detail15normal_iteratorINSA_10device_ptrIcEEEENSD_INSE_IiEEEESI_EEEEEEEEE10policy1000Ei4compSI_JSK_EEEvT0_iT1_T2_DpNS2_10kernel_argIT3_EE_param_1,
	.param .align 4 .b8 _ZN3cub18CUB_300001_SM_10006detail9transform16transform_kernelINS2_10policy_hubILb1EN4cuda3std3__45tupleIJN6thrust24THRUST_300001_SM_1000_NS12zip_iteratorINS8_IJNSA_6detail15normal_iteratorINSA_10device_ptrIcEEEENSD_INSE_IiEEEESI_EEEEEEEEE10policy1000Ei4compSI_JSK_EEEvT0_iT1_T2_DpNS2_10kernel_argIT3_EE_param_2[12],
	.param .align 8 .b8 _ZN3cub18CUB_300001_SM_10006detail9transform16transform_kernelINS2_10policy_hubILb1EN4cuda3std3__45tupleIJN6thrust24THRUST_300001_SM_1000_NS12zip_iteratorINS8_IJNSA_6detail15normal_iteratorINSA_10device_ptrIcEEEENSD_INSE_IiEEEESI_EEEEEEEEE10policy1000Ei4compSI_JSK_EEEvT0_iT1_T2_DpNS2_10kernel_argIT3_EE_param_3[8],
	.param .align 8 .b8 _ZN3cub18CUB_300001_SM_10006detail9transform16transform_kernelINS2_10policy_hubILb1EN4cuda3std3__45tupleIJN6thrust24THRUST_300001_SM_1000_NS12zip_iteratorINS8_IJNSA_6detail15normal_iteratorINSA_10device_ptrIcEEEENSD_INSE_IiEEEESI_EEEEEEEEE10policy1000Ei4compSI_JSK_EEEvT0_iT1_T2_DpNS2_10kernel_argIT3_EE_param_4[24]
)
.maxntid 128
{
	.reg .pred 	%p<87>;
	.reg .b16 	%rs<22>;
	.reg .b32 	%r<176>;
	.reg .b64 	%rd<79>;

	ld.param.u32 	%r84, [_ZN3cub18CUB_300001_SM_10006detail9transform16transform_kernelINS2_10policy_hubILb1EN4cuda3std3__45tupleIJN6thrust24THRUST_300001_SM_1000_NS12zip_iteratorINS8_IJNSA_6detail15normal_iteratorINSA_10device_ptrIcEEEENSD_INSE_IiEEEESI_EEEEEEEEE10policy1000Ei4compSI_JSK_EEEvT0_iT1_T2_DpNS2_10kernel_argIT3_EE_param_2+8];
	bfe.u32 	%r85, %r84, 0, 8;
	cvt.u16.u32 	%rs1, %r85;
	ld.param.u32 	%r86, [_ZN3cub18CUB_300001_SM_10006detail9transform16transform_kernelINS2_10policy_hubILb1EN4cuda3std3__45tupleIJN6thrust24THRUST_300001_SM_1000_NS12zip_iteratorINS8_IJNSA_6detail15normal_iteratorINSA_10device_ptrIcEEEENSD_INSE_IiEEEESI_EEEEEEEEE10policy1000Ei4compSI_JSK_EEEvT0_iT1_T2_DpNS2_10kernel_argIT3_EE_param_0];
	ld.param.u64 	%rd26, [_ZN3cub18CUB_300001_SM_10006detail9transform16transform_kernelINS2_10policy_hubILb1EN4cuda3std3__45tupleIJN6thrust24THRUST_300001_SM_1000_NS12zip_iteratorINS8_IJNSA_6detail15normal_iteratorINSA_10device_ptrIcEEEENSD_INSE_IiEEEESI_EEEEEEEEE10policy1000Ei4compSI_JSK_EEEvT0_iT1_T2_DpNS2_10kernel_argIT3_EE_param_4+16];
	ld.param.u64 	%rd25, [_ZN3cub18CUB_300001_SM_10006detail9transform16transform_kernelINS2_10policy_hubILb1EN4cuda3std3__45tupleIJN6thrust24THRUST_300001_SM_1000_NS12zip_iteratorINS8_IJNSA_6detail15normal_iteratorINSA_10device_ptrIcEEEENSD_INSE_IiEEEESI_EEEEEEEEE10policy1000Ei4compSI_JSK_EEEvT0_iT1_T2_DpNS2_10kernel_argIT3_EE_param_4+8];
	ld.param.u64 	%rd24, [_ZN3cub18CUB_300001_SM_10006detail9transform16transform_kernelINS2_10policy_hubILb1EN4cuda3std3__45tupleIJN6thrust24THRUST_300001_SM_1000_NS12zip_iteratorINS8_IJNSA_6detail15normal_iteratorINSA_10device_ptrIcEEEENSD_INSE_IiEEEESI_EEEEEEEEE10policy1000Ei4compSI_JSK_EEEvT0_iT1_T2_DpNS2_10kernel_argIT3_EE_param_4];
	ld.param.u64 	%rd27, [_ZN3cub18CUB_300001_SM_10006detail9transform16transform_kernelINS2_10policy_hubILb1EN4cuda3std3__45tupleIJN6thrust24THRUST_300001_SM_1000_NS12zip_iteratorINS8_IJNSA_6detail15normal_iteratorINSA_10device_ptrIcEEEENSD_INSE_IiEEEESI_EEEEEEEEE10policy1000Ei4compSI_JSK_EEEvT0_iT1_T2_DpNS2_10kernel_argIT3_EE_param_3];
	ld.param.u32 	%r83, [_ZN3cub18CUB_300001_SM_10006detail9transform16transform_kernelINS2_10policy_hubILb1EN4cuda3std3__45tupleIJN6thrust24THRUST_300001_SM_1000_NS12zip_iteratorINS8_IJNSA_6detail15normal_iteratorINSA_10device_ptrIcEEEENSD_INSE_IiEEEESI_EEEEEEEEE10policy1000Ei4compSI_JSK_EEEvT0_iT1_T2_DpNS2_10kernel_argIT3_EE_param_1];
	cvta.to.global.u64 	%rd1, %rd27;
	cvta.to.global.u64 	%rd28, %rd24;
	cvta.to.global.u64 	%rd2, %rd25;
	cvta.to.global.u64 	%rd3, %rd26;
	shl.b32 	%r87, %r83, 7;
	mov.u32 	%r88, %ctaid.x;
	mul.lo.s32 	%r89, %r87, %r88;
	sub.s32 	%r90, %r86, %r89;
	min.s32 	%r1, %r87, %r90;
	cvt.s64.s32 	%rd4, %r89;
	add.s64 	%rd5, %rd28, %rd4;
	setp.gt.s32 	%p1, %r87, %r90;
	@%p1 bra 	$L__BB4_23;
	setp.lt.s32 	%p2, %r83, 1;
	@%p2 bra 	$L__BB4_55;
	mov.u32 	%r2, %tid.x;
	and.b32  	%r3, %r83, 3;
	setp.lt.u32 	%p3, %r83, 4;
	mov.b32 	%r172, 0;
	@%p3 bra 	$L__BB4_17;
	and.b32  	%r172, %r83, 2147483644;
	neg.s32 	%r158, %r172;
	shl.b64 	%rd33, %rd4, 2;
	add.s64 	%rd34, %rd33, 1024;
	add.s64 	%rd35, %rd2, %rd34;
	add.s64 	%rd36, %rd3, %rd34;
	and.b16  	%rs3, %rs1, 255;
	mov.u32 	%r157, %r2;
$L__BB4_4:
	cvt.s64.s32 	%rd29, %r157;
	cvta.to.global.u64 	%rd30, %rd24;
	add.s64 	%rd31, %rd4, %rd30;
	add.s64 	%rd32, %rd31, %rd29;
	add.s64 	%rd9, %rd32, 256;
	mul.wide.s32 	%rd10, %r157, 4;
	add.s64 	%rd11, %rd35, %rd10;
	add.s64 	%rd12, %rd36, %rd10;
	ld.global.u8 	%rs2, [%rd32];
	ld.global.u32 	%r92, [%rd11+-1024];
	ld.global.u32 	%r93, [%rd12+-1024];
	add.s32 	%r12, %r93, -1;
	setp.eq.s16 	%p4, %rs3, %rs2;
	selp.b32 	%r94, 2, -1, %p4;
	add.s32 	%r95, %r94, %r92;
	max.s32 	%r96, %r93, 1;
	setp.le.s32 	%p5, %r96, %r95;
	mov.u32 	%r159, %r95;
	@%p5 bra 	$L__BB4_7;
	setp.gt.s32 	%p6, %r93, 1;
	setp.gt.s32 	%p7, %r12, %r95;
	and.pred  	%p8, %p6, %p7;
	mov.u32 	%r159, %r12;
	@%p8 bra 	$L__BB4_7;
	setp.gt.s32 	%p9, %r95, 0;
	setp.eq.s32 	%p10, %r95, %r12;
	selp.b32 	%r97, %r95, 0, %p10;
	selp.b32 	%r159, %r97, 0, %p9;
$L__BB4_7:
	shl.b64 	%rd37, %rd4, 2;
	add.s64 	%rd38, %rd37, %rd1;
	add.s64 	%rd39, %rd38, %rd10;
	add.s64 	%rd13, %rd39, 1024;
	st.global.u32 	[%rd39], %r159;
	ld.global.u8 	%rs4, [%rd9+-128];
	ld.global.u32 	%r98, [%rd11+-512];
	ld.global.u32 	%r99, [%rd12+-512];
	add.s32 	%r17, %r99, -1;
	setp.eq.s16 	%p11, %rs3, %rs4;
	selp.b32 	%r100, 2, -1, %p11;
	add.s32 	%r101, %r100, %r98;
	max.s32 	%r102, %r99, 1;
	setp.le.s32 	%p12, %r102, %r101;
	mov.u32 	%r160, %r101;
	@%p12 bra 	$L__BB4_10;
	setp.gt.s32 	%p13, %r99, 1;
	setp.gt.s32 	%p14, %r17, %r101;
	and.pred  	%p15, %p13, %p14;
	mov.u32 	%r160, %r17;
	@%p15 bra 	$L__BB4_10;
	setp.gt.s32 	%p16, %r101, 0;
	setp.eq.s32 	%p17, %r101, %r17;
	selp.b32 	%r103, %r101, 0, %p17;
	selp.b32 	%r160, %r103, 0, %p16;
$L__BB4_10:
	st.global.u32 	[%rd13+-512], %r160;
	ld.global.u8 	%rs6, [%rd9];
	ld.global.u32 	%r104, [%rd11];
	ld.global.u32 	%r105, [%rd12];
	add.s32 	%r22, %r105, -1;
	setp.eq.s16 	%p18, %rs3, %rs6;
	selp.b32 	%r106, 2, -1, %p18;
	add.s32 	%r107, %r106, %r104;
	max.s32 	%r108, %r105, 1;
	setp.le.s32 	%p19, %r108, %r107;
	mov.u32 	%r161, %r107;
	@%p19 bra 	$L__BB4_13;
	setp.gt.s32 	%p20, %r105, 1;
	setp.gt.s32 	%p21, %r22, %r107;
	and.pred  	%p22, %p20, %p21;
	mov.u32 	%r161, %r22;
	@%p22 bra 	$L__BB4_13;
	setp.gt.s32 	%p23, %r107, 0;
	setp.eq.s32 	%p24, %r107, %r22;
	selp.b32 	%r109, %r107, 0, %p24;
	selp.b32 	%r161, %r109, 0, %p23;
$L__BB4_13:
	st.global.u32 	[%rd13], %r161;
	ld.global.u8 	%rs8, [%rd9+128];
	ld.global.u32 	%r110, [%rd11+512];
	ld.global.u32 	%r111, [%rd12+512];
	add.s32 	%r27, %r111, -1;
	setp.eq.s16 	%p25, %rs3, %rs8;
	selp.b32 	%r112, 2, -1, %p25;
	add.s32 	%r113, %r112, %r110;
	max.s32 	%r114, %r111, 1;
	setp.le.s32 	%p26, %r114, %r113;
	mov.u32 	%r162, %r113;
	@%p26 bra 	$L__BB4_16;
	setp.gt.s32 	%p27, %r111, 1;
	setp.gt.s32 	%p28, %r27, %r113;
	and.pred  	%p29, %p27, %p28;
	mov.u32 	%r162, %r27;
	@%p29 bra 	$L__BB4_16;
	setp.gt.s32 	%p30, %r113, 0;
	setp.eq.s32 	%p31, %r113, %r27;
	selp.b32 	%r115, %r113, 0, %p31;
	selp.b32 	%r162, %r115, 0, %p30;
$L__BB4_16:
	st.global.u32 	[%rd13+512], %r162;
	add.s32 	%r158, %r158, 4;
	add.s32 	%r157, %r157, 512;
	setp.eq.s32 	%p32, %r158, 0;
	@%p32 bra 	$L__BB4_17;
	bra.uni 	$L__BB4_4;
$L__BB4_17:
	setp.eq.s32 	%p33, %r3, 0;
	@%p33 bra 	$L__BB4_55;
	shl.b64 	%rd40, %rd4, 2;
	add.s64 	%rd20, %rd1, %rd40;
	shl.b32 	%r116, %r172, 7;
	add.s32 	%r174, %r2, %r116;
	add.s64 	%rd21, %rd3, %rd40;
	add.s64 	%rd22, %rd2, %rd40;
	neg.s32 	%r173, %r3;
	and.b16  	%rs11, %rs1, 255;
$L__BB4_19:
	.pragma "nounroll";
	cvt.s64.s32 	%rd41, %r174;
	mul.wide.s32 	%rd23, %r174, 4;
	add.s64 	%rd42, %rd21, %rd23;
	add.s64 	%rd43, %rd22, %rd23;
	add.s64 	%rd44, %rd5, %rd41;
	ld.global.u8 	%rs10, [%rd44];
	ld.global.u32 	%r117, [%rd43];
	ld.global.u32 	%r118, [%rd42];
	add.s32 	%r77, %r118, -1;
	setp.eq.s16 	%p34, %rs11, %rs10;
	selp.b32 	%r119, 2, -1, %p34;
	add.s32 	%r120, %r119, %r117;
	max.s32 	%r121, %r118, 1;
	setp.le.s32 	%p35, %r121, %r120;
	mov.u32 	%r175, %r120;
	@%p35 bra 	$L__BB4_22;
	setp.gt.s32 	%p36, %r118, 1;
	setp.gt.s32 	%p37, %r77, %r120;
	and.pred  	%p38, %p36, %p37;
	mov.u32 	%r175, %r77;
	@%p38 bra 	$L__BB4_22;
	setp.gt.s32 	%p39, %r120, 0;
	setp.eq.s32 	%p40, %r120, %r77;
	selp.b32 	%r122, %r120, 0, %p40;
	selp.b32 	%r175, %r122, 0, %p39;
$L__BB4_22:
	add.s64 	%rd45, %rd20, %rd23;
	st.global.u32 	[%rd45], %r175;
	add.s32 	%r174, %r174, 128;
	add.s32 	%r173, %r173, 1;
	setp.ne.s32 	%p41, %r173, 0;
	@%p41 bra 	$L__BB4_19;
	bra.uni 	$L__BB4_55;
$L__BB4_23:
	setp.lt.s32 	%p42, %r83, 1;
	@%p42 bra 	$L__BB4_55;
	mov.u32 	%r6, %tid.x;
	and.b32  	%r7, %r83, 3;
	setp.lt.u32 	%p43, %r83, 4;
	mov.b32 	%r168, 0;
	@%p43 bra 	$L__BB4_47;
	shl.b64 	%rd46, %rd4, 2;
	add.s64 	%rd6, %rd2, %rd46;
	add.s64 	%rd7, %rd3, %rd46;
	add.s64 	%rd8, %rd1, %rd46;
	and.b32  	%r168, %r83, 2147483644;
	mov.b32 	%r163, 0;
	and.b16  	%rs13, %rs1, 255;
$L__BB4_26:
	shl.b32 	%r125, %r163, 7;
	add.s32 	%r34, %r125, %r6;
	setp.ge.s32 	%p44, %r34, %r1;
	@%p44 bra 	$L__BB4_31;
	cvt.s64.s32 	%rd47, %r34;
	add.s64 	%rd48, %rd5, %rd47;
	mul.wide.s32 	%rd49, %r34, 4;
	add.s64 	%rd50, %rd6, %rd49;
	add.s64 	%rd51, %rd7, %rd49;
	ld.global.u8 	%rs12, [%rd48];
	ld.global.u32 	%r126, [%rd50];
	ld.global.u32 	%r127, [%rd51];
	add.s32 	%r36, %r127, -1;
	setp.eq.s16 	%p45, %rs13, %rs12;
	selp.b32 	%r128, 2, -1, %p45;
	add.s32 	%r129, %r128, %r126;
	max.s32 	%r130, %r127, 1;
	setp.le.s32 	%p46, %r130, %r129;
	mov.u32 	%r164, %r129;
	@%p46 bra 	$L__BB4_30;
	setp.gt.s32 	%p47, %r127, 1;
	setp.gt.s32 	%p48, %r36, %r129;
	and.pred  	%p49, %p47, %p48;
	mov.u32 	%r164, %r36;
	@%p49 bra 	$L__BB4_30;
	setp.gt.s32 	%p50, %r129, 0;
	setp.eq.s32 	%p51, %r129, %r36;
	selp.b32 	%r131, %r129, 0, %p51;
	selp.b32 	%r164, %r131, 0, %p50;
$L__BB4_30:
	add.s64 	%rd53, %rd8, %rd49;
	st.global.u32 	[%rd53], %r164;
$L__BB4_31:
	add.s32 	%r40, %r34, 128;
	setp.ge.s32 	%p52, %r40, %r1;
	@%p52 bra 	$L__BB4_36;
	cvt.s64.s32 	%rd54, %r40;
	add.s64 	%rd55, %rd5, %rd54;
	mul.wide.s32 	%rd56, %r40, 4;
	add.s64 	%rd57, %rd6, %rd56;
	add.s64 	%rd58, %rd7, %rd56;
	ld.global.u8 	%rs14, [%rd55];
	ld.global.u32 	%r132, [%rd57];
	ld.global.u32 	%r133, [%rd58];
	add.s32 	%r42, %r133, -1;
	setp.eq.s16 	%p53, %rs13, %rs14;
	selp.b32 	%r134, 2, -1, %p53;
	add.s32 	%r135, %r134, %r132;
	max.s32 	%r136, %r133, 1;
	setp.le.s32 	%p54, %r136, %r135;
	mov.u32 	%r165, %r135;
	@%p54 bra 	$L__BB4_35;
	setp.gt.s32 	%p55, %r133, 1;
	setp.gt.s32 	%p56, %r42, %r135;
	and.pred  	%p57, %p55, %p56;
	mov.u32 	%r165, %r42;
	@%p57 bra 	$L__BB4_35;
	setp.gt.s32 	%p58, %r135, 0;
	setp.eq.s32 	%p59, %r135, %r42;
	selp.b32 	%r137, %r135, 0, %p59;
	selp.b32 	%r165, %r137, 0, %p58;
$L__BB4_35:
	add.s64 	%rd60, %rd8, %rd56;
	st.global.u32 	[%rd60], %r165;
$L__BB4_36:
	add.s32 	%r46, %r34, 256;
	setp.ge.s32 	%p60, %r46, %r1;
	@%p60 bra 	$L__BB4_41;
	cvt.s64.s32 	%rd61, %r46;
	add.s64 	%rd62, %rd5, %rd61;
	mul.wide.s32 	%rd63, %r46, 4;
	add.s64 	%rd64, %rd6, %rd63;
	add.s64 	%rd65, %rd7, %rd63;
	ld.global.u8 	%rs16, [%rd62];
	ld.global.u32 	%r138, [%rd64];
	ld.global.u32 	%r139, [%rd65];
	add.s32 	%r48, %r139, -1;
	setp.eq.s16 	%p61, %rs13, %rs16;
	selp.b32 	%r140, 2, -1, %p61;
	add.s32 	%r141, %r140, %r138;
	max.s32 	%r142, %r139, 1;
	setp.le.s32 	%p62, %r142, %r141;
	mov.u32 	%r166, %r141;
	@%p62 bra 	$L__BB4_40;
	setp.gt.s32 	%p63, %r139, 1;
	setp.gt.s32 	%p64, %r48, %r141;
	and.pred  	%p65, %p63, %p64;
	mov.u32 	%r166, %r48;
	@%p65 bra 	$L__BB4_40;
	setp.gt.s32 	%p66, %r141, 0;
	setp.eq.s32 	%p67, %r141, %r48;
	selp.b32 	%r143, %r141, 0, %p67;
	selp.b32 	%r166, %r143, 0, %p66;
$L__BB4_40:
	add.s64 	%rd67, %rd8, %rd63;
	st.global.u32 	[%rd67], %r166;
$L__BB4_41:
	add.s32 	%r52, %r34, 384;
	setp.ge.s32 	%p68, %r52, %r1;
	@%p68 bra 	$L__BB4_46;
	cvt.s64.s32 	%rd68, %r52;
	add.s64 	%rd69, %rd5, %rd68;
	mul.wide.s32 	%rd70, %r52, 4;
	add.s64 	%rd71, %rd6, %rd70;
	add.s64 	%rd72, %rd7, %rd70;
	ld.global.u8 	%rs18, [%rd69];
	ld.global.u32 	%r144, [%rd71];
	ld.global.u32 	%r145, [%rd72];
	add.s32 	%r54, %r145, -1;
	setp.eq.s16 	%p69, %rs13, %rs18;
	selp.b32 	%r146, 2, -1, %p69;
	add.s32 	%r147, %r146, %r144;
	max.s32 	%r148, %r145, 1;
	setp.le.s32 	%p70, %r148, %r147;
	mov.u32 	%r167, %r147;
	@%p70 bra 	$L__BB4_45;
	setp.gt.s32 	%p71, %r145, 1;
	setp.gt.s32 	%p72, %r54, %r147;
	and.pred  	%p73, %p71, %p72;
	mov.u32 	%r167, %r54;
	@%p73 bra 	$L__BB4_45;
	setp.gt.s32 	%p74, %r147, 0;
	setp.eq.s32 	%p75, %r147, %r54;
	selp.b32 	%r149, %r147, 0, %p75;
	selp.b32 	%r167, %r149, 0, %p74;
$L__BB4_45:
	add.s64 	%rd74, %rd8, %rd70;
	st.global.u32 	[%rd74], %r167;
$L__BB4_46:
	add.s32 	%r163, %r163, 4;
	setp.ne.s32 	%p76, %r163, %r168;
	@%p76 bra 	$L__BB4_26;
$L__BB4_47:
	setp.eq.s32 	%p77, %r7, 0;
	@%p77 bra 	$L__BB4_55;
	shl.b64 	%rd75, %rd4, 2;
	add.s64 	%rd14, %rd1, %rd75;
	shl.b32 	%r150, %r168, 7;
	add.s32 	%r170, %r6, %r150;
	add.s64 	%rd15, %rd3, %rd75;
	add.s64 	%rd16, %rd2, %rd75;
	neg.s32 	%r169, %r7;
	and.b16  	%rs21, %rs1, 255;
$L__BB4_49:
	.pragma "nounroll";
	cvt.s64.s32 	%rd17, %r170;
	mul.wide.s32 	%rd18, %r170, 4;
	add.s64 	%rd19, %rd14, %rd18;
	setp.ge.s32 	%p78, %r170, %r1;
	@%p78 bra 	$L__BB4_54;
	add.s64 	%rd76, %rd5, %rd17;
	ld.global.u8 	%rs20, [%rd76];
	add.s64 	%rd77, %rd16, %rd18;
	ld.global.u32 	%r151, [%rd77];
	add.s64 	%rd78, %rd15, %rd18;
	ld.global.u32 	%r152, [%rd78];
	add.s32 	%r65, %r152, -1;
	setp.eq.s16 	%p79, %rs21, %rs20;
	selp.b32 	%r153, 2, -1, %p79;
	add.s32 	%r154, %r153, %r151;
	max.s32 	%r155, %r152, 1;
	setp.le.s32 	%p80, %r155, %r154;
	mov.u32 	%r171, %r154;
	@%p80 bra 	$L__BB4_53;
	setp.gt.s32 	%p81, %r152, 1;
	setp.gt.s32 	%p82, %r65, %r154;
	and.pred  	%p83, %p81, %p82;
	mov.u32 	%r171, %r65;
	@%p83 bra 	$L__BB4_53;
	setp.gt.s32 	%p84, %r154, 0;
	setp.eq.s32 	%p85, %r154, %r65;
	selp.b32 	%r156, %r154, 0, %p85;
	selp.b32 	%r171, %r156, 0, %p84;
$L__BB4_53:
	st.global.u32 	[%rd19], %r171;
$L__BB4_54:
	add.s32 	%r170, %r170, 128;
	add.s32 	%r169, %r169, 1;
	setp.eq.s32 	%p86, %r169, 0;
	@%p86 bra 	$L__BB4_55;
	bra.uni 	$L__BB4_49;
$L__BB4_55:
	ret;

}
	// .globl	_ZN3cub18CUB_300001_SM_10006detail9transform16transform_kernelINS2_10policy_hubILb1EN4cuda3std3__45tupleIJN6thrust24THRUST_300001_SM_1000_NS12zip_iteratorINS8_IJNSA_6detail15normal_iteratorINSA_10device_ptrIcEEEENSD_INSE_IiEEEESI_EEEEEEEEE10policy1000El4compSI_JSK_EEEvT0_iT1_T2_DpNS2_10kernel_argIT3_EE
.visible .entry _ZN3cub18CUB_300001_SM_10006detail9transform16transform_kernelINS2_10policy_hubILb1EN4cuda3std3__45tupleIJN6thrust24THRUST_300001_SM_1000_NS12zip_iteratorINS8_IJNSA_6detail15normal_iteratorINSA_10device_ptrIcEEEENSD_INSE_IiEEEESI_EEEEEEEEE10policy1000El4compSI_JSK_EEEvT0_iT1_T2_DpNS2_10kernel_argIT3_EE(
	.param .u64 _ZN3cub18CUB_300001_SM_10006detail9transform16transform_kernelINS2_10policy_hubILb1EN4cuda3std3__45tupleIJN6thrust24THRUST_300001_SM_1000_NS12zip_iteratorINS8_IJNSA_6detail15normal_iteratorINSA_10device_ptrIcEEEENSD_INSE_IiEEEESI_EEEEEEEEE10policy1000El4compSI_JSK_EEEvT0_iT1_T2_DpNS2_10kernel_argIT3_EE_param_0,
	.param .u32 _ZN3cub18CUB_300001_SM_10006detail9transform16transform_kernelINS2_10policy_hubILb1EN4cuda3std3__45tupleIJN6thrust24THRUST_300001_SM_1000_NS12zip_iteratorINS8_IJNSA_6detail15normal_iteratorINSA_10device_ptrIcEEEENSD_INSE_IiEEEESI_EEEEEEEEE10policy1000El4compSI_JSK_EEEvT0_iT1_T2_DpNS2_10kernel_argIT3_EE_param_1,
	.param .align 4 .b8 _ZN3cub18CUB_300001_SM_10006detail9transform16transform_kernelINS2_10policy_hubILb1EN4cuda3std3__45tupleIJN6thrust24THRUST_300001_SM_1000_NS12zip_iteratorINS8_IJNSA_6detail15normal_iteratorINSA_10device_ptrIcEEEENSD_INSE_IiEEEESI_EEEEEEEEE10policy1000El4compSI_JSK_EEEvT0_iT1_T2_DpNS2_10kernel_argIT3_EE_param_2[12],
	.param .align 8 .b8 _ZN3cub18CUB_300001_SM_10006detail9transform16transform_kernelINS2_10policy_hubILb1EN4cuda3std3__45tupleIJN6thrust24THRUST_300001_SM_1000_NS12zip_iteratorINS8_IJNSA_6detail15normal_iteratorINSA_10device_ptrIcEEEENSD_INSE_IiEEEESI_EEEEEEEEE10policy1000El4compSI_JSK_EEEvT0_iT1_T2_DpNS2_10kernel_argIT3_EE_param_3[8],
	.param .align 8 .b8 _ZN3cub18CUB_300001_SM_10006detail9transform16transform_kernelINS2_10policy_hubILb1EN4cuda3std3__45tupleIJN6thrust24THRUST_300001_SM_1000_NS12zip_iteratorINS8_IJNSA_6detail15normal_iteratorINSA_10device_ptrIcEEEENSD_INSE_IiEEEESI_EEEEEEEEE10policy1000El4compSI_JSK_EEEvT0_iT1_T2_DpNS2_10kernel_argIT3_EE_param_4[24]
)
.maxntid 128
{
	.reg .pred 	%p<87>;
	.reg .b16 	%rs<22>;
	.reg .b32 	%r<173>;
	.reg .b64 	%rd<84>;

	ld.param.u32 	%r84, [_ZN3cub18CUB_300001_SM_10006detail9transform16transform_kernelINS2_10policy_hubILb1EN4cuda3std3__45tupleIJN6thrust24THRUST_300001_SM_1000_NS12zip_iteratorINS8_IJNSA_6detail15normal_iteratorINSA_10device_ptrIcEEEENSD_INSE_IiEEEESI_EEEEEEEEE10policy1000El4compSI_JSK_EEEvT0_iT1_T2_DpNS2_10kernel_argIT3_EE_param_2+8];
	bfe.u32 	%r85, %r84, 0, 8;
	cvt.u16.u32 	%rs1, %r85;
	ld.param.u64 	%rd27, [_ZN3cub18CUB_300001_SM_10006detail9transform16transform_kernelINS2_10policy_hubILb1EN4cuda3std3__45tupleIJN6thrust24THRUST_300001_SM_1000_NS12zip_iteratorINS8_IJNSA_6detail15normal_iteratorINSA_10device_ptrIcEEEENSD_INSE_IiEEEESI_EEEEEEEEE10policy1000El4compSI_JSK_EEEvT0_iT1_T2_DpNS2_10kernel_argIT3_EE_param_0];
	ld.param.u64 	%rd26, [_ZN3cub18CUB_300001_SM_10006detail9transform16transform_kernelINS2_10policy_hubILb1EN4cuda3std3__45tupleIJN6thrust24THRUST_300001_SM_1000_NS12zip_iteratorINS8_IJNSA_6detail15normal_iteratorINSA_10device_ptrIcEEEENSD_INSE_IiEEEESI_EEEEEEEEE10policy1000El4compSI_JSK_EEEvT0_iT1_T2_DpNS2_10kernel_argIT3_EE_param_4+16];
	ld.param.u64 	%rd25, [_ZN3cub18CUB_300001_SM_10006detail9transform16transform_kernelINS2_10policy_hubILb1EN4cuda3std3__45tupleIJN6thrust24THRUST_300001_SM_1000_NS12zip_iteratorINS8_IJNSA_6detail15normal_iteratorINSA_10device_ptrIcEEEENSD_INSE_IiEEEESI_EEEEEEEEE10policy1000El4compSI_JSK_EEEvT0_iT1_T2_DpNS2_10kernel_argIT3_EE_param_4+8];
	ld.param.u64 	%rd24, [_ZN3cub18CUB_300001_SM_10006detail9transform16transform_kernelINS2_10policy_hubILb1EN4cuda3std3__45tupleIJN6thrust24THRUST_300001_SM_1000_NS12zip_iteratorINS8_IJNSA_6detail15normal_iteratorINSA_10device_ptrIcEEEENSD_INSE_IiEEEESI_EEEEEEEEE10policy1000El4compSI_JSK_EEEvT0_iT1_T2_DpNS2_10kernel_argIT3_EE_param_4];
	ld.param.u64 	%rd28, [_ZN3cub18CUB_300001_SM_10006detail9transform16transform_kernelINS2_10policy_hubILb1EN4cuda3std3__45tupleIJN6thrust24THRUST_300001_SM_1000_NS12zip_iteratorINS8_IJNSA_6detail15normal_iteratorINSA_10device_ptrIcEEEENSD_INSE_IiEEEESI_EEEEEEEEE10policy1000El4compSI_JSK_EEEvT0_iT1_T2_DpNS2_10kernel_argIT3_EE_param_3];
	ld.param.u32 	%r83, [_ZN3cub18CUB_300001_SM_10006detail9transform16transform_kernelINS2_10policy_hubILb1EN4cuda3std3__45tupleIJN6thrust24THRUST_300001_SM_1000_NS12zip_iteratorINS8_IJNSA_6detail15normal_iteratorINSA_10device_ptrIcEEEENSD_INSE_IiEEEESI_EEEEEEEEE10policy1000El4compSI_JSK_EEEvT0_iT1_T2_DpNS2_10kernel_argIT3_EE_param_1];
	cvta.to.global.u64 	%rd1, %rd28;
	cvta.to.global.u64 	%rd29, %rd24;
	cvta.to.global.u64 	%rd2, %rd25;
	cvta.to.global.u64 	%rd3, %rd26;
	shl.b32 	%r86, %r83, 7;
	mov.u32 	%r87, %ctaid.x;
	cvt.u64.u32 	%rd30, %r87;
	cvt.s64.s32 	%rd31, %r86;
	mul.lo.s64 	%rd4, %rd31, %rd30;
	sub.s64 	%rd32, %rd27, %rd4;
	min.s64 	%rd33, %rd32, %rd31;
	cvt.u32.u64 	%r1, %rd33;
	add.s64 	%rd5, %rd29, %rd4;
	setp.eq.s32 	%p1, %r86, %r1;
	@%p1 bra 	$L__BB5_33;
	setp.lt.s32 	%p2, %r83, 1;
	@%p2 bra 	$L__BB5_55;
	mov.u32 	%r2, %tid.x;
	and.b32  	%r3, %r83, 3;
	setp.lt.u32 	%p3, %r83, 4;
	mov.b32 	%r169, 0;
	@%p3 bra 	$L__BB5_25;
	shl.b64 	%rd34, %rd4, 2;
	add.s64 	%rd6, %rd2, %rd34;
	add.s64 	%rd7, %rd3, %rd34;
	add.s64 	%rd8, %rd1, %rd34;
	and.b32  	%r169, %r83, 2147483644;
	mov.b32 	%r160, 0;
	and.b16  	%rs3, %rs1, 255;
$L__BB5_4:
	shl.b32 	%r90, %r160, 7;
	add.s32 	%r34, %r90, %r2;
	setp.ge.s32 	%p4, %r34, %r1;
	@%p4 bra 	$L__BB5_9;
	cvt.s64.s32 	%rd35, %r34;
	add.s64 	%rd36, %rd5, %rd35;
	mul.wide.s32 	%rd37, %r34, 4;
	add.s64 	%rd38, %rd6, %rd37;
	add.s64 	%rd39, %rd7, %rd37;
	ld.global.u8 	%rs2, [%rd36];
	ld.global.u32 	%r91, [%rd38];
	ld.global.u32 	%r92, [%rd39];
	add.s32 	%r36, %r92, -1;
	setp.eq.s16 	%p5, %rs3, %rs2;
	selp.b32 	%r93, 2, -1, %p5;
	add.s32 	%r94, %r93, %r91;
	max.s32 	%r95, %r92, 1;
	setp.le.s32 	%p6, %r95, %r94;
	mov.u32 	%r161, %r94;
	@%p6 bra 	$L__BB5_8;
	setp.gt.s32 	%p7, %r92, 1;
	setp.gt.s32 	%p8, %r36, %r94;
	and.pred  	%p9, %p7, %p8;
	mov.u32 	%r161, %r36;
	@%p9 bra 	$L__BB5_8;
	setp.gt.s32 	%p10, %r94, 0;
	setp.eq.s32 	%p11, %r94, %r36;
	selp.b32 	%r96, %r94, 0, %p11;
	selp.b32 	%r161, %r96, 0, %p10;
$L__BB5_8:
	add.s64 	%rd41, %rd8, %rd37;
	st.global.u32 	[%rd41], %r161;
$L__BB5_9:
	add.s32 	%r40, %r34, 128;
	setp.ge.s32 	%p12, %r40, %r1;
	@%p12 bra 	$L__BB5_14;
	cvt.s64.s32 	%rd42, %r40;
	add.s64 	%rd43, %rd5, %rd42;
	mul.wide.s32 	%rd44, %r40, 4;
	add.s64 	%rd45, %rd6, %rd44;
	add.s64 	%rd46, %rd7, %rd44;
	ld.global.u8 	%rs4, [%rd43];
	ld.global.u32 	%r97, [%rd45];
	ld.global.u32 	%r98, [%rd46];
	add.s32 	%r42, %r98, -1;
	setp.eq.s16 	%p13, %rs3, %rs4;
	selp.b32 	%r99, 2, -1, %p13;
	add.s32 	%r100, %r99, %r97;
	max.s32 	%r101, %r98, 1;
	setp.le.s32 	%p14, %r101, %r100;
	mov.u32 	%r162, %r100;
	@%p14 bra 	$L__BB5_13;
	setp.gt.s32 	%p15, %r98, 1;
	setp.gt.s32 	%p16, %r42, %r100;
	and.pred  	%p17, %p15, %p16;
	mov.u32 	%r162, %r42;
	@%p17 bra 	$L__BB5_13;
	setp.gt.s32 	%p18, %r100, 0;
	setp.eq.s32 	%p19, %r100, %r42;
	selp.b32 	%r102, %r100, 0, %p19;
	selp.b32 	%r162, %r102, 0, %p18;
$L__BB5_13:
	add.s64 	%rd48, %rd8, %rd44;
	st.global.u32 	[%rd48], %r162;
$L__BB5_14:
	add.s32 	%r46, %r34, 256;
	setp.ge.s32 	%p20, %r46, %r1;
	@%p20 bra 	$L__BB5_19;
	cvt.s64.s32 	%rd49, %r46;
	add.s64 	%rd50, %rd5, %rd49;
	mul.wide.s32 	%rd51, %r46, 4;
	add.s64 	%rd52, %rd6, %rd51;
	add.s64 	%rd53, %rd7, %rd51;
	ld.global.u8 	%rs6, [%rd50];
	ld.global.u32 	%r103, [%rd52];
	ld.global.u32 	%r104, [%rd53];
	add.s32 	%r48, %r104, -1;
	setp.eq.s16 	%p21, %rs3, %rs6;
	selp.b32 	%r105, 2, -1, %p21;
	add.s32 	%r106, %r105, %r103;
	max.s32 	%r107, %r104, 1;
	setp.le.s32 	%p22, %r107, %r106;
	mov.u32 	%r163, %r106;
	@%p22 bra 	$L__BB5_18;
	setp.gt.s32 	%p23, %r104, 1;
	setp.gt.s32 	%p24, %r48, %r106;
	and.pred  	%p25, %p23, %p24;
	mov.u32 	%r163, %r48;
	@%p25 bra 	$L__BB5_18;
	setp.gt.s32 	%p26, %r106, 0;
	setp.eq.s32 	%p27, %r106, %r48;
	selp.b32 	%r108, %r106, 0, %p27;
	selp.b32 	%r163, %r108, 0, %p26;
$L__BB5_18:
	add.s64 	%rd55, %rd8, %rd51;
	st.global.u32 	[%rd55], %r163;
$L__BB5_19:
	add.s32 	%r52, %r34, 384;
	setp.ge.s32 	%p28, %r52, %r1;
	@%p28 bra 	$L__BB5_24;
	cvt.s64.s32 	%rd56, %r52;
	add.s64 	%rd57, %rd5, %rd56;
	mul.wide.s32 	%rd58, %r52, 4;
	add.s64 	%rd59, %rd6, %rd58;
	add.s64 	%rd60, %rd7, %rd58;
	ld.global.u8 	%rs8, [%rd57];
	ld.global.u32 	%r109, [%rd59];
	ld.global.u32 	%r110, [%rd60];
	add.s32 	%r54, %r110, -1;
	setp.eq.s16 	%p29, %rs3, %rs8;
	selp.b32 	%r111, 2, -1, %p29;
	add.s32 	%r112, %r111, %r109;
	max.s32 	%r113, %r110, 1;
	setp.le.s32 	%p30, %r113, %r112;
	mov.u32 	%r164, %r112;
	@%p30 bra 	$L__BB5_23;
	setp.gt.s32 	%p31, %r110, 1;
	setp.gt.s32 	%p32, %r54, %r112;
	and.pred  	%p33, %p31, %p32;
	mov.u32 	%r164, %r54;
	@%p33 bra 	$L__BB5_23;
	setp.gt.s32 	%p34, %r112, 0;
	setp.eq.s32 	%p35, %r112, %r54;
	selp.b32 	%r114, %r112, 0, %p35;
	selp.b32 	%r164, %r114, 0, %p34;
$L__BB5_23:
	add.s64 	%rd62, %rd8, %rd58;
	st.global.u32 	[%rd62], %r164;
$L__BB5_24:
	add.s32 	%r160, %r160, 4;
	setp.eq.s32 	%p36, %r160, %r169;
	@%p36 bra 	$L__BB5_25;
	bra.uni 	$L__BB5_4;
$L__BB5_25:
	setp.eq.s32 	%p37, %r3, 0;
	@%p37 bra 	$L__BB5_55;
	shl.b64 	%rd63, %rd4, 2;
	add.s64 	%rd18, %rd1, %rd63;
	shl.b32 	%r115, %r169, 7;
	add.s32 	%r171, %r2, %r115;
	add.s64 	%rd19, %rd3, %rd63;
	add.s64 	%rd20, %rd2, %rd63;
	neg.s32 	%r170, %r3;
	and.b16  	%rs11, %rs1, 255;
$L__BB5_27:
	.pragma "nounroll";
	cvt.s64.s32 	%rd21, %r171;
	mul.wide.s32 	%rd22, %r171, 4;
	add.s64 	%rd23, %rd18, %rd22;
	setp.ge.s32 	%p38, %r171, %r1;
	@%p38 bra 	$L__BB5_32;
	add.s64 	%rd64, %rd5, %rd21;
	ld.global.u8 	%rs10, [%rd64];
	add.s64 	%rd65, %rd20, %rd22;
	ld.global.u32 	%r116, [%rd65];
	add.s64 	%rd66, %rd19, %rd22;
	ld.global.u32 	%r117, [%rd66];
	add.s32 	%r77, %r117, -1;
	setp.eq.s16 	%p39, %rs11, %rs10;
	selp.b32 	%r118, 2, -1, %p39;
	add.s32 	%r119, %r118, %r116;
	max.s32 	%r120, %r117, 1;
	setp.le.s32 	%p40, %r120, %r119;
	mov.u32 	%r172, %r119;
	@%p40 bra 	$L__BB5_31;
	setp.gt.s32 	%p41, %r117, 1;
	setp.gt.s32 	%p42, %r77, %r119;
	and.pred  	%p43, %p41, %p42;
	mov.u32 	%r172, %r77;
	@%p43 bra 	$L__BB5_31;
	setp.gt.s32 	%p44, %r119, 0;
	setp.eq.s32 	%p45, %r119, %r77;
	selp.b32 	%r121, %r119, 0, %p45;
	selp.b32 	%r172, %r121, 0, %p44;
$L__BB5_31:
	st.global.u32 	[%rd23], %r172;
$L__BB5_32:
	add.s32 	%r171, %r171, 128;
	add.s32 	%r170, %r170, 1;
	setp.ne.s32 	%p46, %r170, 0;
	@%p46 bra 	$L__BB5_27;
	bra.uni 	$L__BB5_55;
$L__BB5_33:
	setp.lt.s32 	%p47, %r83, 1;
	@%p47 bra 	$L__BB5_55;
	mov.u32 	%r5, %tid.x;
	and.b32  	%r6, %r83, 3;
	setp.lt.u32 	%p48, %r83, 4;
	mov.b32 	%r165, 0;
	@%p48 bra 	$L__BB5_49;
	and.b32  	%r165, %r83, 2147483644;
	neg.s32 	%r155, %r165;
	shl.b64 	%rd71, %rd4, 2;
	add.s64 	%rd72, %rd71, 1024;
	add.s64 	%rd73, %rd2, %rd72;
	add.s64 	%rd74, %rd3, %rd72;
	and.b16  	%rs13, %rs1, 255;
	mov.u32 	%r154, %r5;
$L__BB5_36:
	cvt.s64.s32 	%rd67, %r154;
	cvta.to.global.u64 	%rd68, %rd24;
	add.s64 	%rd69, %rd4, %rd68;
	add.s64 	%rd70, %rd69, %rd67;
	add.s64 	%rd9, %rd70, 256;
	mul.wide.s32 	%rd10, %r154, 4;
	add.s64 	%rd11, %rd73, %rd10;
	add.s64 	%rd12, %rd74, %rd10;
	ld.global.u8 	%rs12, [%rd70];
	ld.global.u32 	%r123, [%rd11+-1024];
	ld.global.u32 	%r124, [%rd12+-1024];
	add.s32 	%r12, %r124, -1;
	setp.eq.s16 	%p49, %rs13, %rs12;
	selp.b32 	%r125, 2, -1, %p49;
	add.s32 	%r126, %r125, %r123;
	max.s32 	%r127, %r124, 1;
	setp.le.s32 	%p50, %r127, %r126;
	mov.u32 	%r156, %r126;
	@%p50 bra 	$L__BB5_39;
	setp.gt.s32 	%p51, %r124, 1;
	setp.gt.s32 	%p52, %r12, %r126;
	and.pred  	%p53, %p51, %p52;
	mov.u32 	%r156, %r12;
	@%p53 bra 	$L__BB5_39;
	setp.gt.s32 	%p54, %r126, 0;
	setp.eq.s32 	%p55, %r126, %r12;
	selp.b32 	%r128, %r126, 0, %p55;
	selp.b32 	%r156, %r128, 0, %p54;
$L__BB5_39:
	shl.b64 	%rd75, %rd4, 2;
	add.s64 	%rd76, %rd75, %rd1;
	add.s64 	%rd77, %rd76, %rd10;
	add.s64 	%rd13, %rd77, 1024;
	st.global.u32 	[%rd77], %r156;
	ld.global.u8 	%rs14, [%rd9+-128];
	ld.global.u32 	%r129, [%rd11+-512];
	ld.global.u32 	%r130, [%rd12+-512];
	add.s32 	%r17, %r130, -1;
	setp.eq.s16 	%p56, %rs13, %rs14;
	selp.b32 	%r131, 2, -1, %p56;
	add.s32 	%r132, %r131, %r129;
	max.s32 	%r133, %r130, 1;
	setp.le.s32 	%p57, %r133, %r132;
	mov.u32 	%r157, %r132;
	@%p57 bra 	$L__BB5_42;
	setp.gt.s32 	%p58, %r130, 1;
	setp.gt.s32 	%p59, %r17, %r132;
	and.pred  	%p60, %p58, %p59;
	mov.u32 	%r157, %r17;
	@%p60 bra 	$L__BB5_42;
	setp.gt.s32 	%p61, %r132, 0;
	setp.eq.s32 	%p62, %r132, %r17;
	selp.b32 	%r134, %r132, 0, %p62;
	selp.b32 	%r157, %r134, 0, %p61;
$L__BB5_42:
	st.global.u32 	[%rd13+-512], %r157;
	ld.global.u8 	%rs16, [%rd9];
	ld.global.u32 	%r135, [%rd11];
	ld.global.u32 	%r136, [%rd12];
	add.s32 	%r22, %r136, -1;
	setp.eq.s16 	%p63, %rs13, %rs16;
	selp.b32 	%r137, 2, -1, %p63;
	add.s32 	%r138, %r137, %r135;
	max.s32 	%r139, %r136, 1;
	setp.le.s32 	%p64, %r139, %r138;
	mov.u32 	%r158, %r138;
	@%p64 bra 	$L__BB5_45;
	setp.gt.s32 	%p65, %r136, 1;
	setp.gt.s32 	%p66, %r22, %r138;
	and.pred  	%p67, %p65, %p66;
	mov.u32 	%r158, %r22;
	@%p67 bra 	$L__BB5_45;
	setp.gt.s32 	%p68, %r138, 0;
	setp.eq.s32 	%p69, %r138, %r22;
	selp.b32 	%r140, %r138, 0, %p69;
	selp.b32 	%r158, %r140, 0, %p68;
$L__BB5_45:
	st.global.u32 	[%rd13], %r158;
	ld.global.u8 	%rs18, [%rd9+128];
	ld.global.u32 	%r141, [%rd11+512];
	ld.global.u32 	%r142, [%rd12+512];
	add.s32 	%r27, %r142, -1;
	setp.eq.s16 	%p70, %rs13, %rs18;
	selp.b32 	%r143, 2, -1, %p70;
	add.s32 	%r144, %r143, %r141;
	max.s32 	%r145, %r142, 1;
	setp.le.s32 	%p71, %r145, %r144;
	mov.u32 	%r159, %r144;
	@%p71 bra 	$L__BB5_48;
	setp.gt.s32 	%p72, %r142, 1;
	setp.gt.s32 	%p73, %r27, %r144;
	and.pred  	%p74, %p72, %p73;
	mov.u32 	%r159, %r27;
	@%p74 bra 	$L__BB5_48;
	setp.gt.s32 	%p75, %r144, 0;
	setp.eq.s32 	%p76, %r144, %r27;
	selp.b32 	%r146, %r144, 0, %p76;
	selp.b32 	%r159, %r146, 0, %p75;
$L__BB5_48:
	st.global.u32 	[%rd13+512], %r159;
	add.s32 	%r155, %r155, 4;
	add.s32 	%r154, %r154, 512;
	setp.eq.s32 	%p77, %r155, 0;
	@%p77 bra 	$L__BB5_49;
	bra.uni 	$L__BB5_36;
$L__BB5_49:
	setp.eq.s32 	%p78, %r6, 0;
	@%p78 bra 	$L__BB5_55;
	shl.b64 	%rd78, %rd4, 2;
	add.s64 	%rd14, %rd1, %rd78;
	shl.b32 	%r147, %r165, 7;
	add.s32 	%r167, %r5, %r147;
	add.s64 	%rd15, %rd3, %rd78;
	add.s64 	%rd16, %rd2, %rd78;
	neg.s32 	%r166, %r6;
	and.b16  	%rs21, %rs1, 255;
$L__BB5_51:
	.pragma "nounroll";
	cvt.s64.s32 	%rd79, %r167;
	mul.wide.s32 	%rd17, %r167, 4;
	add.s64 	%rd80, %rd15, %rd17;
	add.s64 	%rd81, %rd16, %rd17;
	add.s64 	%rd82, %rd5, %rd79;
	ld.global.u8 	%rs20, [%rd82];
	ld.global.u32 	%r148, [%rd81];
	ld.global.u32 	%r149, [%rd80];
	add.s32 	%r65, %r149, -1;
	setp.eq.s16 	%p79, %rs21, %rs20;
	selp.b32 	%r150, 2, -1, %p79;
	add.s32 	%r151, %r150, %r148;
	max.s32 	%r152, %r149, 1;
	setp.le.s32 	%p80, %r152, %r151;
	mov.u32 	%r168, %r151;
	@%p80 bra 	$L__BB5_54;
	setp.gt.s32 	%p81, %r149, 1;
	setp.gt.s32 	%p82, %r65, %r151;
	and.pred  	%p83, %p81, %p82;
	mov.u32 	%r168, %r65;
	@%p83 bra 	$L__BB5_54;
	setp.gt.s32 	%p84, %r151, 0;
	setp.eq.s32 	%p85, %r151, %r65;
	selp.b32 	%r153, %r151, 0, %p85;
	selp.b32 	%r168, %r153, 0, %p84;
$L__BB5_54:
	add.s64 	%rd83, %rd14, %rd17;
	st.global.u32 	[%rd83], %r168;
	add.s32 	%r167, %r167, 128;
	add.s32 	%r166, %r166, 1;
	setp.eq.s32 	%p86, %r166, 0;
	@%p86 bra 	$L__BB5_55;
	bra.uni 	$L__BB5_51;
$L__BB5_55:
	ret;

}
	// .globl	_ZN3cub18CUB_300001_SM_10006detail6reduce28DeviceReduceSingleTileKernelINS2_10policy_hubIijN4cuda3__47maximumIiEEE10Policy1000EN6thrust24THRUST_300001_SM_1000_NS6detail15normal_iteratorINSC_10device_ptrIiEEEEPijS8_iiNS5_3std3__410__identityEEEvT0_T1_T2_T3_T4_T6_
.visible .entry _ZN3cub18CUB_300001_SM_10006detail6reduce28DeviceReduceSingleTileKernelINS2_10policy_hubIijN4cuda3__47maximumIiEEE10Policy1000EN6thrust24THRUST_300001_SM_1000_NS6detail15normal_iteratorINSC_10device_ptrIiEEEEPijS8_iiNS5_3std3__410__identityEEEvT0_T1_T2_T3_T4_T6_(
	.param .align 8 .b8 _ZN3cub18CUB_300001_SM_10006detail6reduce28DeviceReduceSingleTileKernelINS2_10policy_hubIijN4cuda3__47maximumIiEEE10Policy1000EN6thrust24THRUST_300001_SM_1000_NS6detail15normal_iteratorINSC_10device_ptrIiEEEEPijS8_iiNS5_3std3__410__identityEEEvT0_T1_T2_T3_T4_T6__param_0[8],
	.param .u64 .ptr .align 1 _ZN3cub18CUB_300001_SM_10006detail6reduce28DeviceReduceSingleTileKernelINS2_10policy_hubIijN4cuda3__47maximumIiEEE10Policy1000EN6thrust24THRUST_300001_SM_1000_NS6detail15normal_iteratorINSC_10device_ptrIiEEEEPijS8_iiNS5_3std3__410__identityEEEvT0_T1_T2_T3_T4_T6__param_1,
	.param .u32 _ZN3cub18CUB_300001_SM_10006detail6reduce28DeviceReduceSingleTileKernelINS2_10policy_hubIijN4cuda3__47maximumIiEEE10Policy1000EN6thrust24THRUST_300001_SM_1000_NS6detail15normal_iteratorINSC_10device_ptrIiEEEEPijS8_iiNS5_3std3__410__identityEEEvT0_T1_T2_T3_T4_T6__param_2,
	.param .align 1 .b8 _ZN3cub18CUB_300001_SM_10006detail6reduce28DeviceReduceSingleTileKernelINS2_10policy_hubIijN4cuda3__47maximumIiEEE10Policy1000EN6thrust24THRUST_300001_SM_1000_NS6detail15normal_iteratorINSC_10device_ptrIiEEEEPijS8_iiNS5_3std3__410__identityEEEvT0_T1_T2_T3_T4_T6__param_3[1],
	.param .u32 _ZN3cub18CUB_300001_SM_10006detail6reduce28DeviceReduceSingleTileKernelINS2_10policy_hubIijN4cuda3__47maximumIiEEE10Policy1000EN6thrust24THRUST_300001_SM_1000_NS6detail15normal_iteratorINSC_10device_ptrIiEEEEPijS8_iiNS5_3std3__410__identityEEEvT0_T1_T2_T3_T4_T6__param_4,
	.param .align 1 .b8 _ZN3cub18CUB_300001_SM_10006detail6reduce28DeviceReduceSingleTileKernelINS2_10policy_hubIijN4cuda3__47maximumIiEEE10Policy1000EN6thrust24THRUST_300001_SM_1000_NS6detail15normal_iteratorINSC_10device_ptrIiEEEEPijS8_iiNS5_3std3__410__identityEEEvT0_T1_T2_T3_T4_T6__param_5[1]
)
.maxntid 256
.minnctapersm 1
{
	.reg .pred 	%p<59>;
	.reg .b32 	%r<511>;
	.reg .b64 	%rd<84>;
	// demoted variable
	.shared .align 4 .b8 _ZZN3cub18CUB_300001_SM_10006detail6reduce28DeviceReduceSingleTileKernelINS2_10policy_hubIijN4cuda3__47maximumIiEEE10Policy1000EN6thrust24THRUST_300001_SM_1000_NS6detail15normal_iteratorINSC_10device_ptrIiEEEEPijS8_iiNS5_3std3__410__identityEEEvT0_T1_T2_T3_T4_T6_E12temp_storage[44];
	ld.param.u64 	%rd9, [_ZN3cub18CUB_300001_SM_10006detail6reduce28DeviceReduceSingleTileKernelINS2_10policy_hubIijN4cuda3__47maximumIiEEE10Policy1000EN6thrust24THRUST_300001_SM_1000_NS6detail15normal_iteratorINSC_10device_ptrIiEEEEPijS8_iiNS5_3std3__410__identityEEEvT0_T1_T2_T3_T4_T6__param_0];
	ld.param.u64 	%rd10, [_ZN3cub18CUB_300001_SM_10006detail6reduce28DeviceReduceSingleTileKernelINS2_10policy_hubIijN4cuda3__47maximumIiEEE10Policy1000EN6thrust24THRUST_300001_SM_1000_NS6detail15normal_iteratorINSC_10device_ptrIiEEEEPijS8_iiNS5_3std3__410__identityEEEvT0_T1_T2_T3_T4_T6__param_1];
	ld.param.u32 	%r92, [_ZN3cub18CUB_300001_SM_10006detail6reduce28DeviceReduceSingleTileKernelINS2_10policy_hubIijN4cuda3__47maximumIiEEE10Policy1000EN6thrust24THRUST_300001_SM_1000_NS6detail15normal_iteratorINSC_10device_ptrIiEEEEPijS8_iiNS5_3std3__410__identityEEEvT0_T1_T2_T3_T4_T6__param_2];
	ld.param.u32 	%r93, [_ZN3cub18CUB_300001_SM_10006detail6reduce28DeviceReduceSingleTileKernelINS2_10policy_hubIijN4cuda3__47maximumIiEEE10Policy1000EN6thrust24THRUST_300001_SM_1000_NS6detail15normal_iteratorINSC_10device_ptrIiEEEEPijS8_iiNS5_3std3__410__identityEEEvT0_T1_T2_T3_T4_T6__param_4];
	cvta.to.global.u64 	%rd1, %rd10;
	setp.ne.s32 	%p1, %r92, 0;
	@%p1 bra 	$L__BB6_3;
	mov.u32 	%r471, %tid.x;
	setp.ne.s32 	%p58, %r471, 0;
	@%p58 bra 	$L__BB6_52;
	st.global.u32 	[%rd1], %r93;
	bra.uni 	$L__BB6_52;
$L__BB6_3:
	cvta.to.global.u64 	%rd2, %rd9;
	setp.gt.u32 	%p2, %r92, 4095;
	@%p2 bra 	$L__BB6_28;
	mov.u32 	%r1, %tid.x;
	setp.ge.u32 	%p24, %r1, %r92;
	mov.b32 	%r488, 0;
	mov.u32 	%r478, %r1;
	@%p24 bra 	$L__BB6_6;
	mul.wide.u32 	%rd73, %r1, 4;
	add.s64 	%rd74, %rd2, %rd73;
	ld.global.u32 	%r488, [%rd74];
	add.s32 	%r478, %r1, 256;
$L__BB6_6:
	setp.ge.u32 	%p25, %r478, %r92;
	@%p25 bra 	$L__BB6_19;
	not.b32 	%r299, %r478;
	add.s32 	%r300, %r92, %r299;
	shr.u32 	%r301, %r300, 8;
	add.s32 	%r6, %r301, 1;
	and.b32  	%r7, %r6, 15;
	setp.lt.u32 	%p26, %r300, 3840;
	@%p26 bra 	$L__BB6_10;
	and.b32  	%r302, %r6, 33554416;
	neg.s32 	%r474, %r302;
	mul.wide.u32 	%rd75, %r478, 4;
	add.s64 	%rd76, %rd75, %rd2;
	add.s64 	%rd82, %rd76, 8192;
$L__BB6_9:
	.pragma "nounroll";
	ld.global.u32 	%r303, [%rd82+-8192];
	max.s32 	%r304, %r488, %r303;
	ld.global.u32 	%r305, [%rd82+-7168];
	max.s32 	%r306, %r304, %r305;
	ld.global.u32 	%r307, [%rd82+-6144];
	max.s32 	%r308, %r306, %r307;
	ld.global.u32 	%r309, [%rd82+-5120];
	max.s32 	%r310, %r308, %r309;
	ld.global.u32 	%r311, [%rd82+-4096];
	max.s32 	%r312, %r310, %r311;
	ld.global.u32 	%r313, [%rd82+-3072];
	max.s32 	%r314, %r312, %r313;
	ld.global.u32 	%r315, [%rd82+-2048];
	max.s32 	%r316, %r314, %r315;
	ld.global.u32 	%r317, [%rd82+-1024];
	max.s32 	%r318, %r316, %r317;
	ld.global.u32 	%r319, [%rd82];
	max.s32 	%r320, %r318, %r319;
	ld.global.u32 	%r321, [%rd82+1024];
	max.s32 	%r322, %r320, %r321;
	ld.global.u32 	%r323, [%rd82+2048];
	max.s32 	%r324, %r322, %r323;
	ld.global.u32 	%r325, [%rd82+3072];
	max.s32 	%r326, %r324, %r325;
	ld.global.u32 	%r327, [%rd82+4096];
	max.s32 	%r328, %r326, %r327;
	ld.global.u32 	%r329, [%rd82+5120];
	max.s32 	%r330, %r328, %r329;
	ld.global.u32 	%r331, [%rd82+6144];
	max.s32 	%r332, %r330, %r331;
	ld.global.u32 	%r333, [%rd82+7168];
	max.s32 	%r488, %r332, %r333;
	add.s32 	%r478, %r478, 4096;
	add.s32 	%r474, %r474, 16;
	add.s64 	%rd82, %rd82, 16384;
	setp.ne.s32 	%p27, %r474, 0;
	@%p27 bra 	$L__BB6_9;
$L__BB6_10:
	setp.eq.s32 	%p28, %r7, 0;
	@%p28 bra 	$L__BB6_19;
	and.b32  	%r18, %r6, 7;
	setp.lt.u32 	%p29, %r7, 8;
	@%p29 bra 	$L__BB6_13;
	mul.wide.u32 	%rd77, %r478, 4;
	add.s64 	%rd78, %rd2, %rd77;
	ld.global.u32 	%r335, [%rd78];
	max.s32 	%r336, %r488, %r335;
	ld.global.u32 	%r337, [%rd78+1024];
	max.s32 	%r338, %r336, %r337;
	ld.global.u32 	%r339, [%rd78+2048];
	max.s32 	%r340, %r338, %r339;
	ld.global.u32 	%r341, [%rd78+3072];
	max.s32 	%r342, %r340, %r341;
	ld.global.u32 	%r343, [%rd78+4096];
	max.s32 	%r344, %r342, %r343;
	ld.global.u32 	%r345, [%rd78+5120];
	max.s32 	%r346, %r344, %r345;
	ld.global.u32 	%r347, [%rd78+6144];
	max.s32 	%r348, %r346, %r347;
	ld.global.u32 	%r349, [%rd78+7168];
	max.s32 	%r488, %r348, %r349;
	add.s32 	%r478, %r478, 2048;
$L__BB6_13:
	setp.eq.s32 	%p30, %r18, 0;
	@%p30 bra 	$L__BB6_19;
	and.b32  	%r24, %r6, 3;
	setp.lt.u32 	%p31, %r18, 4;
	@%p31 bra 	$L__BB6_16;
	mul.wide.u32 	%rd79, %r478, 4;
	add.s64 	%rd80, %rd2, %rd79;
	ld.global.u32 	%r351, [%rd80];
	max.s32 	%r352, %r488, %r351;
	ld.global.u32 	%r353, [%rd80+1024];
	max.s32 	%r354, %r352, %r353;
	ld.global.u32 	%r355, [%rd80+2048];
	max.s32 	%r356, %r354, %r355;
	ld.global.u32 	%r357, [%rd80+3072];
	max.s32 	%r488, %r356, %r357;
	add.s32 	%r478, %r478, 1024;
$L__BB6_16:
	setp.eq.s32 	%p32, %r24, 0;
	@%p32 bra 	$L__BB6_19;
	mul.wide.u32 	%rd81, %r478, 4;
	add.s64 	%rd83, %rd2, %rd81;
	neg.s32 	%r486, %r24;
$L__BB6_18:
	.pragma "nounroll";
	ld.global.u32 	%r358, [%rd83];
	max.s32 	%r488, %r488, %r358;
	add.s64 	%rd83, %rd83, 1024;
	add.s32 	%r486, %r486, 1;
	setp.ne.s32 	%p33, %r486, 0;
	@%p33 bra 	$L__BB6_18;
$L__BB6_19:
	setp.lt.u32 	%p34, %r92, 256;
	@%p34 bra 	$L__BB6_24;
	// begin inline asm
	mov.u32 %r422, %laneid;
	// end inline asm
	mov.b32 	%r425, 1;
	mov.b32 	%r446, 31;
	mov.b32 	%r447, -1;
	// begin inline asm
	shfl.sync.down.b32 %r423, %r488, %r425, %r446, %r447;
	// end inline asm
	setp.gt.s32 	%p50, %r422, 30;
	max.s32 	%r448, %r488, %r423;
	selp.b32 	%r429, %r488, %r448, %p50;
	mov.b32 	%r430, 2;
	// begin inline asm
	shfl.sync.down.b32 %r428, %r429, %r430, %r446, %r447;
	// end inline asm
	setp.gt.s32 	%p51, %r422, 29;
	max.s32 	%r449, %r429, %r428;
	selp.b32 	%r434, %r429, %r449, %p51;
	mov.b32 	%r435, 4;
	// begin inline asm
	shfl.sync.down.b32 %r433, %r434, %r435, %r446, %r447;
	// end inline asm
	setp.gt.s32 	%p52, %r422, 27;
	max.s32 	%r450, %r434, %r433;
	selp.b32 	%r439, %r434, %r450, %p52;
	mov.b32 	%r440, 8;
	// begin inline asm
	shfl.sync.down.b32 %r438, %r439, %r440, %r446, %r447;
	// end inline asm
	setp.gt.s32 	%p53, %r422, 23;
	max.s32 	%r451, %r439, %r438;
	selp.b32 	%r444, %r439, %r451, %p53;
	mov.b32 	%r445, 16;
	// begin inline asm
	shfl.sync.down.b32 %r443, %r444, %r445, %r446, %r447;
	// end inline asm
	setp.gt.s32 	%p54, %r422, 15;
	max.s32 	%r36, %r444, %r443;
	selp.b32 	%r510, %r444, %r36, %p54;
	setp.ne.s32 	%p55, %r422, 0;
	@%p55 bra 	$L__BB6_22;
	shr.u32 	%r452, %r1, 3;
	and.b32  	%r453, %r452, 124;
	mov.u32 	%r454, _ZZN3cub18CUB_300001_SM_10006detail6reduce28DeviceReduceSingleTileKernelINS2_10policy_hubIijN4cuda3__47maximumIiEEE10Policy1000EN6thrust24THRUST_300001_SM_1000_NS6detail15normal_iteratorINSC_10device_ptrIiEEEEPijS8_iiNS5_3std3__410__identityEEEvT0_T1_T2_T3_T4_T6_E12temp_storage;
	add.s32 	%r455, %r454, %r453;
	st.shared.u32 	[%r455+8], %r36;
$L__BB6_22:
	bar.sync 	0;
	setp.ne.s32 	%p56, %r1, 0;
	@%p56 bra 	$L__BB6_50;
	ld.shared.u32 	%r456, [_ZZN3cub18CUB_300001_SM_10006detail6reduce28DeviceReduceSingleTileKernelINS2_10policy_hubIijN4cuda3__47maximumIiEEE10Policy1000EN6thrust24THRUST_300001_SM_1000_NS6detail15normal_iteratorINSC_10device_ptrIiEEEEPijS8_iiNS5_3std3__410__identityEEEvT0_T1_T2_T3_T4_T6_E12temp_storage+12];
	max.s32 	%r457, %r510, %r456;
	ld.shared.u32 	%r458, [_ZZN3cub18CUB_300001_SM_10006detail6reduce28DeviceReduceSingleTileKernelINS2_10policy_hubIijN4cuda3__47maximumIiEEE10Policy1000EN6thrust24THRUST_300001_SM_1000_NS6detail15normal_iteratorINSC_10device_ptrIiEEEEPijS8_iiNS5_3std3__410__identityEEEvT0_T1_T2_T3_T4_T6_E12temp_storage+16];
	max.s32 	%r459, %r457, %r458;
	ld.shared.u32 	%r460, [_ZZN3cub18CUB_300001_SM_10006detail6reduce28DeviceReduceSingleTileKernelINS2_10policy_hubIijN4cuda3__47maximumIiEEE10Policy1000EN6thrust24THRUST_300001_SM_1000_NS6detail15normal_iteratorINSC_10device_ptrIiEEEEPijS8_iiNS5_3std3__410__identityEEEvT0_T1_T2_T3_T4_T6_E12temp_storage+20];
	max.s32 	%r461, %r459, %r460;
	ld.shared.u32 	%r462, [_ZZN3cub18CUB_300001_SM_10006detail6reduce28DeviceReduceSingleTileKernelINS2_10policy_hubIijN4cuda3__47maximumIiEEE10Policy1000EN6thrust24THRUST_300001_SM_1000_NS6detail15normal_iteratorINSC_10device_ptrIiEEEEPijS8_iiNS5_3std3__410__identityEEEvT0_T1_T2_T3_T4_T6_E12temp_storage+24];
	max.s32 	%r463, %r461, %r462;
	ld.shared.u32 	%r464, [_ZZN3cub18CUB_300001_SM_10006detail6reduce28DeviceReduceSingleTileKernelINS2_10policy_hubIijN4cuda3__47maximumIiEEE10Policy1000EN6thrust24THRUST_300001_SM_1000_NS6detail15normal_iteratorINSC_10device_ptrIiEEEEPijS8_iiNS5_3std3__410__identityEEEvT0_T1_T2_T3_T4_T6_E12temp_storage+28];
	max.s32 	%r465, %r463, %r464;
	ld.shared.u32 	%r466, [_ZZN3cub18CUB_300001_SM_10006detail6reduce28DeviceReduceSingleTileKernelINS2_10policy_hubIijN4cuda3__47maximumIiEEE10Policy1000EN6thrust24THRUST_300001_SM_1000_NS6detail15normal_iteratorINSC_10device_ptrIiEEEEPijS8_iiNS5_3std3__410__identityEEEvT0_T1_T2_T3_T4_T6_E12temp_storage+32];
	max.s32 	%r467, %r465, %r466;
	ld.shared.u32 	%r468, [_ZZN3cub18CUB_300001_SM_10006detail6reduce28DeviceReduceSingleTileKernelINS2_10policy_hubIijN4cuda3__47maximumIiEEE10Policy1000EN6thrust24THRUST_300001_SM_1000_NS6detail15normal_iteratorINSC_10device_ptrIiEEEEPijS8_iiNS5_3std3__410__identityEEEvT0_T1_T2_T3_T4_T6_E12temp_storage+36];
	max.s32 	%r510, %r467, %r468;
	bra.uni 	$L__BB6_50;
$L__BB6_24:
	// begin inline asm
	mov.u32 %r359, %laneid;
	// end inline asm
	and.b32  	%r385, %r1, 992;
	add.s32 	%r386, %r385, 32;
	setp.gt.u32 	%p35, %r386, %r92;
	not.b32 	%r387, %r385;
	add.s32 	%r388, %r92, %r387;
	selp.b32 	%r383, %r388, 31, %p35;
	mov.b32 	%r362, 1;
	mov.b32 	%r384, -1;
	// begin inline asm
	shfl.sync.down.b32 %r360, %r488, %r362, %r383, %r384;
	// end inline asm
	setp.lt.s32 	%p36, %r359, %r383;
	max.s32 	%r389, %r488, %r360;
	selp.b32 	%r366, %r389, %r488, %p36;
	mov.b32 	%r367, 2;
	// begin inline asm
	shfl.sync.down.b32 %r365, %r366, %r367, %r383, %r384;
	// end inline asm
	add.s32 	%r390, %r359, 2;
	setp.gt.s32 	%p37, %r390, %r383;
	max.s32 	%r391, %r366, %r365;
	selp.b32 	%r371, %r366, %r391, %p37;
	mov.b32 	%r372, 4;
	// begin inline asm
	shfl.sync.down.b32 %r370, %r371, %r372, %r383, %r384;
	// end inline asm
	add.s32 	%r392, %r359, 4;
	setp.gt.s32 	%p38, %r392, %r383;
	max.s32 	%r393, %r371, %r370;
	selp.b32 	%r376, %r371, %r393, %p38;
	mov.b32 	%r377, 8;
	// begin inline asm
	shfl.sync.down.b32 %r375, %r376, %r377, %r383, %r384;
	// end inline asm
	add.s32 	%r394, %r359, 8;
	setp.gt.s32 	%p39, %r394, %r383;
	max.s32 	%r395, %r376, %r375;
	selp.b32 	%r381, %r376, %r395, %p39;
	mov.b32 	%r382, 16;
	// begin inline asm
	shfl.sync.down.b32 %r380, %r381, %r382, %r383, %r384;
	// end inline asm
	add.s32 	%r396, %r359, 16;
	setp.gt.s32 	%p40, %r396, %r383;
	max.s32 	%r397, %r381, %r380;
	selp.b32 	%r510, %r381, %r397, %p40;
	setp.ne.s32 	%p41, %r359, 0;
	@%p41 bra 	$L__BB6_26;
	shr.u32 	%r398, %r1, 3;
	and.b32  	%r399, %r398, 124;
	mov.u32 	%r400, _ZZN3cub18CUB_300001_SM_10006detail6reduce28DeviceReduceSingleTileKernelINS2_10policy_hubIijN4cuda3__47maximumIiEEE10Policy1000EN6thrust24THRUST_300001_SM_1000_NS6detail15normal_iteratorINSC_10device_ptrIiEEEEPijS8_iiNS5_3std3__410__identityEEEvT0_T1_T2_T3_T4_T6_E12temp_storage;
	add.s32 	%r401, %r400, %r399;
	st.shared.u32 	[%r401+8], %r510;
$L__BB6_26:
	bar.sync 	0;
	setp.ne.s32 	%p42, %r1, 0;
	@%p42 bra 	$L__BB6_50;
	setp.gt.u32 	%p43, %r92, 32;
	ld.shared.u32 	%r402, [_ZZN3cub18CUB_300001_SM_10006detail6reduce28DeviceReduceSingleTileKernelINS2_10policy_hubIijN4cuda3__47maximumIiEEE10Policy1000EN6thrust24THRUST_300001_SM_1000_NS6detail15normal_iteratorINSC_10device_ptrIiEEEEPijS8_iiNS5_3std3__410__identityEEEvT0_T1_T2_T3_T4_T6_E12temp_storage+12];
	max.s32 	%r403, %r510, %r402;
	selp.b32 	%r404, %r403, %r510, %p43;
	setp.gt.u32 	%p44, %r92, 64;
	ld.shared.u32 	%r405, [_ZZN3cub18CUB_300001_SM_10006detail6reduce28DeviceReduceSingleTileKernelINS2_10policy_hubIijN4cuda3__47maximumIiEEE10Policy1000EN6thrust24THRUST_300001_SM_1000_NS6detail15normal_iteratorINSC_10device_ptrIiEEEEPijS8_iiNS5_3std3__410__identityEEEvT0_T1_T2_T3_T4_T6_E12temp_storage+16];
	max.s32 	%r406, %r404, %r405;
	selp.b32 	%r407, %r406, %r404, %p44;
	setp.gt.u32 	%p45, %r92, 96;
	ld.shared.u32 	%r408, [_ZZN3cub18CUB_300001_SM_10006detail6reduce28DeviceReduceSingleTileKernelINS2_10policy_hubIijN4cuda3__47maximumIiEEE10Policy1000EN6thrust24THRUST_300001_SM_1000_NS6detail15normal_iteratorINSC_10device_ptrIiEEEEPijS8_iiNS5_3std3__410__identityEEEvT0_T1_T2_T3_T4_T6_E12temp_storage+20];
	max.s32 	%r409, %r407, %r408;
	selp.b32 	%r410, %r409, %r407, %p45;
	setp.gt.u32 	%p46, %r92, 128;
	ld.shared.u32 	%r411, [_ZZN3cub18CUB_300001_SM_10006detail6reduce28DeviceReduceSingleTileKernelINS2_10policy_hubIijN4cuda3__47maximumIiEEE10Policy1000EN6thrust24THRUST_300001_SM_1000_NS6detail15normal_iteratorINSC_10device_ptrIiEEEEPijS8_iiNS5_3std3__410__identityEEEvT0_T1_T2_T3_T4_T6_E12temp_storage+24];
	max.s32 	%r412, %r410, %r411;
	selp.b32 	%r413, %r412, %r410, %p46;
	setp.gt.u32 	%p47, %r92, 160;
	ld.shared.u32 	%r414, [_ZZN3cub18CUB_300001_SM_10006detail6reduce28DeviceReduceSingleTileKernelINS2_10policy_hubIijN4cuda3__47maximumIiEEE10Policy1000EN6thrust24THRUST_300001_SM_1000_NS6detail15normal_iteratorINSC_10device_ptrIiEEEEPijS8_iiNS5_3std3__410__identityEEEvT0_T1_T2_T3_T4_T6_E12temp_storage+28];
	max.s32 	%r415, %r413, %r414;
	selp.b32 	%r416, %r415, %r413, %p47;
	setp.gt.u32 	%p48, %r92, 192;
	ld.shared.u32 	%r417, [_ZZN3cub18CUB_300001_SM_10006detail6reduce28DeviceReduceSingleTileKernelINS2_10policy_hubIijN4cuda3__47maximumIiEEE10Policy1000EN6thrust24THRUST_300001_SM_1000_NS6detail15normal_iteratorINSC_10device_ptrIiEEEEPijS8_iiNS5_3std3__410__identityEEEvT0_T1_T2_T3_T4_T6_E12temp_storage+32];
	max.s32 	%r418, %r416, %r417;
	selp.b32 	%r419, %r418, %r416, %p48;
	setp.gt.u32 	%p49, %r92, 224;
	ld.shared.u32 	%r420, [_ZZN3cub18CUB_300001_SM_10006detail6reduce28DeviceReduceSingleTileKernelINS2_10policy_hubIijN4cuda3__47maximumIiEEE10Policy1000EN6thrust24THRUST_300001_SM_1000_NS6detail15normal_iteratorINSC_10device_ptrIiEEEEPijS8_iiNS5_3std3__410__identityEEEvT0_T1_T2_T3_T4_T6_E12temp_storage+36];
	max.s32 	%r421, %r419, %r420;
	selp.b32 	%r510, %r421, %r419, %p49;
	bra.uni 	$L__BB6_50;
$L__BB6_28:
	mov.u32 	%r41, %tid.x;
	mul.wide.u32 	%rd11, %r41, 4;
	add.s64 	%rd12, %rd2, %rd11;
	ld.global.u32 	%r95, [%rd12];
	ld.global.u32 	%r96, [%rd12+1024];
	ld.global.u32 	%r97, [%rd12+2048];
	ld.global.u32 	%r98, [%rd12+3072];
	ld.global.u32 	%r99, [%rd12+4096];
	ld.global.u32 	%r100, [%rd12+5120];
	ld.global.u32 	%r101, [%rd12+6144];
	ld.global.u32 	%r102, [%rd12+7168];
	ld.global.u32 	%r103, [%rd12+8192];
	ld.global.u32 	%r104, [%rd12+9216];
	ld.global.u32 	%r105, [%rd12+10240];
	ld.global.u32 	%r106, [%rd12+11264];
	ld.global.u32 	%r107, [%rd12+12288];
	ld.global.u32 	%r108, [%rd12+13312];
	ld.global.u32 	%r109, [%rd12+14336];
	ld.global.u32 	%r110, [%rd12+15360];
	max.s32 	%r111, %r95, %r96;
	max.s32 	%r112, %r111, %r97;
	max.s32 	%r113, %r98, %r99;
	max.s32 	%r114, %r113, %r100;
	max.s32 	%r115, %r101, %r102;
	max.s32 	%r116, %r115, %r103;
	max.s32 	%r117, %r104, %r105;
	max.s32 	%r118, %r117, %r106;
	max.s32 	%r119, %r107, %r108;
	max.s32 	%r120, %r119, %r109;
	max.s32 	%r121, %r112, %r114;
	max.s32 	%r122, %r121, %r116;
	max.s32 	%r123, %r118, %r120;
	max.s32 	%r124, %r123, %r110;
	max.s32 	%r509, %r122, %r124;
	add.s32 	%r43, %r92, -4096;
	setp.lt.u32 	%p3, %r43, 4096;
	mov.b32 	%r492, 4096;
	@%p3 bra 	$L__BB6_32;
	mov.b32 	%r492, 4096;
$L__BB6_30:
	add.s32 	%r126, %r41, %r492;
	mul.wide.u32 	%rd13, %r126, 4;
	add.s64 	%rd14, %rd2, %rd13;
	ld.global.u32 	%r127, [%rd14];
	ld.global.u32 	%r128, [%rd14+1024];
	ld.global.u32 	%r129, [%rd14+2048];
	ld.global.u32 	%r130, [%rd14+3072];
	ld.global.u32 	%r131, [%rd14+4096];
	ld.global.u32 	%r132, [%rd14+5120];
	ld.global.u32 	%r133, [%rd14+6144];
	ld.global.u32 	%r134, [%rd14+7168];
	ld.global.u32 	%r135, [%rd14+8192];
	ld.global.u32 	%r136, [%rd14+9216];
	ld.global.u32 	%r137, [%rd14+10240];
	ld.global.u32 	%r138, [%rd14+11264];
	ld.global.u32 	%r139, [%rd14+12288];
	ld.global.u32 	%r140, [%rd14+13312];
	ld.global.u32 	%r141, [%rd14+14336];
	ld.global.u32 	%r142, [%rd14+15360];
	max.s32 	%r143, %r509, %r127;
	max.s32 	%r144, %r143, %r128;
	max.s32 	%r145, %r129, %r130;
	max.s32 	%r146, %r145, %r131;
	max.s32 	%r147, %r132, %r133;
	max.s32 	%r148, %r147, %r134;
	max.s32 	%r149, %r135, %r136;
	max.s32 	%r150, %r149, %r137;
	max.s32 	%r151, %r138, %r139;
	max.s32 	%r152, %r151, %r140;
	max.s32 	%r153, %r141, %r142;
	max.s32 	%r154, %r144, %r146;
	max.s32 	%r155, %r154, %r148;
	max.s32 	%r156, %r150, %r152;
	max.s32 	%r157, %r156, %r153;
	max.s32 	%r509, %r155, %r157;
	sub.s32 	%r158, %r92, %r492;
	setp.lt.u32 	%p4, %r158, 4096;
	@%p4 bra 	$L__BB6_46;
	add.s32 	%r492, %r492, 4096;
	setp.le.u32 	%p5, %r492, %r43;
	@%p5 bra 	$L__BB6_30;
$L__BB6_32:
	setp.le.u32 	%p6, %r92, %r492;
	sub.s32 	%r159, %r92, %r492;
	setp.ge.s32 	%p7, %r41, %r159;
	or.pred  	%p8, %p6, %p7;
	@%p8 bra 	$L__BB6_46;
	not.b32 	%r162, %r41;
	add.s32 	%r163, %r92, %r162;
	sub.s32 	%r164, %r163, %r492;
	shr.u32 	%r165, %r164, 8;
	add.s32 	%r50, %r165, 1;
	and.b32  	%r51, %r50, 15;
	setp.lt.u32 	%p9, %r164, 3840;
	mov.u32 	%r501, %r41;
	@%p9 bra 	$L__BB6_37;
	or.b32  	%r495, %r41, 2048;
	add.s32 	%r494, %r41, %r492;
	and.b32  	%r166, %r50, 33554416;
	neg.s32 	%r493, %r166;
$L__BB6_35:
	.pragma "nounroll";
	mul.wide.u32 	%rd15, %r494, 4;
	add.s64 	%rd16, %rd2, %rd15;
	ld.global.u32 	%r167, [%rd16];
	max.s32 	%r168, %r509, %r167;
	add.s32 	%r169, %r494, 256;
	mul.wide.u32 	%rd17, %r169, 4;
	add.s64 	%rd18, %rd2, %rd17;
	ld.global.u32 	%r170, [%rd18];
	max.s32 	%r171, %r168, %r170;
	add.s32 	%r172, %r494, 512;
	mul.wide.u32 	%rd19, %r172, 4;
	add.s64 	%rd20, %rd2, %rd19;
	ld.global.u32 	%r173, [%rd20];
	max.s32 	%r174, %r171, %r173;
	add.s32 	%r175, %r494, 768;
	mul.wide.u32 	%rd21, %r175, 4;
	add.s64 	%rd22, %rd2, %rd21;
	ld.global.u32 	%r176, [%rd22];
	max.s32 	%r177, %r174, %r176;
	add.s32 	%r178, %r494, 1024;
	mul.wide.u32 	%rd23, %r178, 4;
	add.s64 	%rd24, %rd2, %rd23;
	ld.global.u32 	%r179, [%rd24];
	max.s32 	%r180, %r177, %r179;
	add.s32 	%r181, %r494, 1280;
	mul.wide.u32 	%rd25, %r181, 4;
	add.s64 	%rd26, %rd2, %rd25;
	ld.global.u32 	%r182, [%rd26];
	max.s32 	%r183, %r180, %r182;
	add.s32 	%r184, %r494, 1536;
	mul.wide.u32 	%rd27, %r184, 4;
	add.s64 	%rd28, %rd2, %rd27;
	ld.global.u32 	%r185, [%rd28];
	max.s32 	%r186, %r183, %r185;
	add.s32 	%r187, %r494, 1792;
	mul.wide.u32 	%rd29, %r187, 4;
	add.s64 	%rd30, %rd2, %rd29;
	ld.global.u32 	%r188, [%rd30];
	max.s32 	%r189, %r186, %r188;
	add.s32 	%r190, %r494, 2048;
	mul.wide.u32 	%rd31, %r190, 4;
	add.s64 	%rd32, %rd2, %rd31;
	ld.global.u32 	%r191, [%rd32];
	max.s32 	%r192, %r189, %r191;
	add.s32 	%r193, %r494, 2304;
	mul.wide.u32 	%rd33, %r193, 4;
	add.s64 	%rd34, %rd2, %rd33;
	ld.global.u32 	%r194, [%rd34];
	max.s32 	%r195, %r192, %r194;
	add.s32 	%r196, %r494, 2560;
	mul.wide.u32 	%rd35, %r196, 4;
	add.s64 	%rd36, %rd2, %rd35;
	ld.global.u32 	%r197, [%rd36];
	max.s32 	%r198, %r195, %r197;
	add.s32 	%r199, %r494, 2816;
	mul.wide.u32 	%rd37, %r199, 4;
	add.s64 	%rd38, %rd2, %rd37;
	ld.global.u32 	%r200, [%rd38];
	max.s32 	%r201, %r198, %r200;
	add.s32 	%r202, %r494, 3072;
	mul.wide.u32 	%rd39, %r202, 4;
	add.s64 	%rd40, %rd2, %rd39;
	ld.global.u32 	%r203, [%rd40];
	max.s32 	%r204, %r201, %r203;
	add.s32 	%r205, %r494, 3328;
	mul.wide.u32 	%rd41, %r205, 4;
	add.s64 	%rd42, %rd2, %rd41;
	ld.global.u32 	%r206, [%rd42];
	max.s32 	%r207, %r204, %r206;
	add.s32 	%r208, %r494, 3584;
	mul.wide.u32 	%rd43, %r208, 4;
	add.s64 	%rd44, %rd2, %rd43;
	ld.global.u32 	%r209, [%rd44];
	max.s32 	%r210, %r207, %r209;
	add.s32 	%r211, %r494, 3840;
	mul.wide.u32 	%rd45, %r211, 4;
	add.s64 	%rd46, %rd2, %rd45;
	ld.global.u32 	%r212, [%rd46];
	max.s32 	%r509, %r210, %r212;
	add.s32 	%r495, %r495, 4096;
	add.s32 	%r494, %r494, 4096;
	add.s32 	%r493, %r493, 16;
	setp.ne.s32 	%p10, %r493, 0;
	@%p10 bra 	$L__BB6_35;
	add.s32 	%r501, %r495, -2048;
$L__BB6_37:
	setp.eq.s32 	%p11, %r51, 0;
	@%p11 bra 	$L__BB6_46;
	and.b32  	%r67, %r50, 7;
	setp.lt.u32 	%p12, %r51, 8;
	@%p12 bra 	$L__BB6_40;
	add.s32 	%r214, %r501, %r492;
	mul.wide.u32 	%rd47, %r214, 4;
	add.s64 	%rd48, %rd2, %rd47;
	ld.global.u32 	%r215, [%rd48];
	max.s32 	%r216, %r509, %r215;
	add.s32 	%r217, %r214, 256;
	mul.wide.u32 	%rd49, %r217, 4;
	add.s64 	%rd50, %rd2, %rd49;
	ld.global.u32 	%r218, [%rd50];
	max.s32 	%r219, %r216, %r218;
	add.s32 	%r220, %r214, 512;
	mul.wide.u32 	%rd51, %r220, 4;
	add.s64 	%rd52, %rd2, %rd51;
	ld.global.u32 	%r221, [%rd52];
	max.s32 	%r222, %r219, %r221;
	add.s32 	%r223, %r214, 768;
	mul.wide.u32 	%rd53, %r223, 4;
	add.s64 	%rd54, %rd2, %rd53;
	ld.global.u32 	%r224, [%rd54];
	max.s32 	%r225, %r222, %r224;
	add.s32 	%r226, %r214, 1024;
	mul.wide.u32 	%rd55, %r226, 4;
	add.s64 	%rd56, %rd2, %rd55;
	ld.global.u32 	%r227, [%rd56];
	max.s32 	%r228, %r225, %r227;
	add.s32 	%r229, %r214, 1280;
	mul.wide.u32 	%rd57, %r229, 4;
	add.s64 	%rd58, %rd2, %rd57;
	ld.global.u32 	%r230, [%rd58];
	max.s32 	%r231, %r228, %r230;
	add.s32 	%r232, %r214, 1536;
	mul.wide.u32 	%rd59, %r232, 4;
	add.s64 	%rd60, %rd2, %rd59;
	ld.global.u32 	%r233, [%rd60];
	max.s32 	%r234, %r231, %r233;
	add.s32 	%r235, %r214, 1792;
	mul.wide.u32 	%rd61, %r235, 4;
	add.s64 	%rd62, %rd2, %rd61;
	ld.global.u32 	%r236, [%rd62];
	max.s32 	%r509, %r234, %r236;
	add.s32 	%r501, %r501, 2048;
$L__BB6_40:
	setp.eq.s32 	%p13, %r67, 0;
	@%p13 bra 	$L__BB6_46;
	and.b32  	%r73, %r50, 3;
	setp.lt.u32 	%p14, %r67, 4;
	@%p14 bra 	$L__BB6_43;
	add.s32 	%r238, %r501, %r492;
	mul.wide.u32 	%rd63, %r238, 4;
	add.s64 	%rd64, %rd2, %rd63;
	ld.global.u32 	%r239, [%rd64];
	max.s32 	%r240, %r509, %r239;
	add.s32 	%r241, %r238, 256;
	mul.wide.u32 	%rd65, %r241, 4;
	add.s64 	%rd66, %rd2, %rd65;
	ld.global.u32 	%r242, [%rd66];
	max.s32 	%r243, %r240, %r242;
	add.s32 	%r244, %r238, 512;
	mul.wide.u32 	%rd67, %r244, 4;
	add.s64 	%rd68, %rd2, %rd67;
	ld.global.u32 	%r245, [%rd68];
	max.s32 	%r246, %r243, %r245;
	add.s32 	%r247, %r238, 768;
	mul.wide.u32 	%rd69, %r247, 4;
	add.s64 	%rd70, %rd2, %rd69;
	ld.global.u32 	%r248, [%rd70];
	max.s32 	%r509, %r246, %r248;
	add.s32 	%r501, %r501, 1024;
$L__BB6_43:
	setp.eq.s32 	%p15, %r73, 0;
	@%p15 bra 	$L__BB6_46;
	add.s32 	%r507, %r501, %r492;
	neg.s32 	%r506, %r73;
$L__BB6_45:
	.pragma "nounroll";
	mul.wide.u32 	%rd71, %r507, 4;
	add.s64 	%rd72, %rd2, %rd71;
	ld.global.u32 	%r249, [%rd72];
	max.s32 	%r509, %r509, %r249;
	add.s32 	%r507, %r507, 256;
	add.s32 	%r506, %r506, 1;
	setp.ne.s32 	%p16, %r506, 0;
	@%p16 bra 	$L__BB6_45;
$L__BB6_46:
	// begin inline asm
	mov.u32 %r250, %laneid;
	// end inline asm
	mov.b32 	%r253, 1;
	mov.b32 	%r274, 31;
	mov.b32 	%r275, -1;
	// begin inline asm
	shfl.sync.down.b32 %r251, %r509, %r253, %r274, %r275;
	// end inline asm
	setp.gt.s32 	%p17, %r250, 30;
	max.s32 	%r276, %r509, %r251;
	selp.b32 	%r257, %r509, %r276, %p17;
	mov.b32 	%r258, 2;
	// begin inline asm
	shfl.sync.down.b32 %r256, %r257, %r258, %r274, %r275;
	// end inline asm
	setp.gt.s32 	%p18, %r250, 29;
	max.s32 	%r277, %r257, %r256;
	selp.b32 	%r262, %r257, %r277, %p18;
	mov.b32 	%r263, 4;
	// begin inline asm
	shfl.sync.down.b32 %r261, %r262, %r263, %r274, %r275;
	// end inline asm
	setp.gt.s32 	%p19, %r250, 27;
	max.s32 	%r278, %r262, %r261;
	selp.b32 	%r267, %r262, %r278, %p19;
	mov.b32 	%r268, 8;
	// begin inline asm
	shfl.sync.down.b32 %r266, %r267, %r268, %r274, %r275;
	// end inline asm
	setp.gt.s32 	%p20, %r250, 23;
	max.s32 	%r279, %r267, %r266;
	selp.b32 	%r272, %r267, %r279, %p20;
	mov.b32 	%r273, 16;
	// begin inline asm
	shfl.sync.down.b32 %r271, %r272, %r273, %r274, %r275;
	// end inline asm
	setp.gt.s32 	%p21, %r250, 15;
	max.s32 	%r88, %r272, %r271;
	selp.b32 	%r510, %r272, %r88, %p21;
	setp.ne.s32 	%p22, %r250, 0;
	@%p22 bra 	$L__BB6_48;
	shr.u32 	%r280, %r41, 3;
	and.b32  	%r281, %r280, 124;
	mov.u32 	%r282, _ZZN3cub18CUB_300001_SM_10006detail6reduce28DeviceReduceSingleTileKernelINS2_10policy_hubIijN4cuda3__47maximumIiEEE10Policy1000EN6thrust24THRUST_300001_SM_1000_NS6detail15normal_iteratorINSC_10device_ptrIiEEEEPijS8_iiNS5_3std3__410__identityEEEvT0_T1_T2_T3_T4_T6_E12temp_storage;
	add.s32 	%r283, %r282, %r281;
	st.shared.u32 	[%r283+8], %r88;
$L__BB6_48:
	bar.sync 	0;
	setp.ne.s32 	%p23, %r41, 0;
	@%p23 bra 	$L__BB6_50;
	ld.shared.u32 	%r284, [_ZZN3cub18CUB_300001_SM_10006detail6reduce28DeviceReduceSingleTileKernelINS2_10policy_hubIijN4cuda3__47maximumIiEEE10Policy1000EN6thrust24THRUST_300001_SM_1000_NS6detail15normal_iteratorINSC_10device_ptrIiEEEEPijS8_iiNS5_3std3__410__identityEEEvT0_T1_T2_T3_T4_T6_E12temp_storage+12];
	max.s32 	%r285, %r510, %r284;
	ld.shared.u32 	%r286, [_ZZN3cub18CUB_300001_SM_10006detail6reduce28DeviceReduceSingleTileKernelINS2_10policy_hubIijN4cuda3__47maximumIiEEE10Policy1000EN6thrust24THRUST_300001_SM_1000_NS6detail15normal_iteratorINSC_10device_ptrIiEEEEPijS8_iiNS5_3std3__410__identityEEEvT0_T1_T2_T3_T4_T6_E12temp_storage+16];
	max.s32 	%r287, %r285, %r286;
	ld.shared.u32 	%r288, [_ZZN3cub18CUB_300001_SM_10006detail6reduce28DeviceReduceSingleTileKernelINS2_10policy_hubIijN4cuda3__47maximumIiEEE10Policy1000EN6thrust24THRUST_300001_SM_1000_NS6detail15normal_iteratorINSC_10device_ptrIiEEEEPijS8_iiNS5_3std3__410__identityEEEvT0_T1_T2_T3_T4_T6_E12temp_storage+20];
	max.s32 	%r289, %r287, %r288;
	ld.shared.u32 	%r290, [_ZZN3cub18CUB_300001_SM_10006detail6reduce28DeviceReduceSingleTileKernelINS2_10policy_hubIijN4cuda3__47maximumIiEEE10Policy1000EN6thrust24THRUST_300001_SM_1000_NS6detail15normal_iteratorINSC_10device_ptrIiEEEEPijS8_iiNS5_3std3__410__identityEEEvT0_T1_T2_T3_T4_T6_E12temp_storage+24];
	max.s32 	%r291, %r289, %r290;
	ld.shared.u32 	%r292, [_ZZN3cub18CUB_300001_SM_10006detail6reduce28DeviceReduceSingleTileKernelINS2_10policy_hubIijN4cuda3__47maximumIiEEE10Policy1000EN6thrust24THRUST_300001_SM_1000_NS6detail15normal_iteratorINSC_10device_ptrIiEEEEPijS8_iiNS5_3std3__410__identityEEEvT0_T1_T2_T3_T4_T6_E12temp_storage+28];
	max.s32 	%r293, %r291, %r292;
	ld.shared.u32 	%r294, [_ZZN3cub18CUB_300001_SM_10006detail6reduce28DeviceReduceSingleTileKernelINS2_10policy_hubIijN4cuda3__47maximumIiEEE10Policy1000EN6thrust24THRUST_300001_SM_1000_NS6detail15normal_iteratorINSC_10device_ptrIiEEEEPijS8_iiNS5_3std3__410__identityEEEvT0_T1_T2_T3_T4_T6_E12temp_storage+32];
	max.s32 	%r295, %r293, %r294;
	ld.shared.u32 	%r296, [_ZZN3cub18CUB_300001_SM_10006detail6reduce28DeviceReduceSingleTileKernelINS2_10policy_hubIijN4cuda3__47maximumIiEEE10Policy1000EN6thrust24THRUST_300001_SM_1000_NS6detail15normal_iteratorINSC_10device_ptrIiEEEEPijS8_iiNS5_3std3__410__identityEEEvT0_T1_T2_T3_T4_T6_E12temp_storage+36];
	max.s32 	%r510, %r295, %r296;
$L__BB6_50:
	mov.u32 	%r469, %tid.x;
	setp.ne.s32 	%p57, %r469, 0;
	@%p57 bra 	$L__BB6_52;
	max.s32 	%r470, %r93, %r510;
	st.global.u32 	[%rd1], %r470;
$L__BB6_52:
	ret;

}
	// .globl	_ZN3cub18CUB_300001_SM_10006detail6reduce18DeviceReduceKernelINS2_10policy_hubIijN4cuda3__47maximumIiEEE10Policy1000EN6thrust24THRUST_300001_SM_1000_NS6detail15normal_iteratorINSC_10device_ptrIiEEEEjS8_iNS5_3std3__410__identityEEEvT0_PT3_T1_NS0_13GridEvenShareISO_EET2_T4_
.visible .entry _ZN3cub18CUB_300001_SM_10006detail6reduce18DeviceReduceKernelINS2_10policy_hubIijN4cuda3__47maximumIiEEE10Policy1000EN6thrust24THRUST_300001_SM_1000_NS6detail15normal_iteratorINSC_10device_ptrIiEEEEjS8_iNS5_3std3__410__identityEEEvT0_PT3_T1_NS0_13GridEvenShareISO_EET2_T4_(
	.param .align 8 .b8 _ZN3cub18CUB_300001_SM_10006detail6reduce18DeviceReduceKernelINS2_10policy_hubIijN4cuda3__47maximumIiEEE10Policy1000EN6thrust24THRUST_300001_SM_1000_NS6detail15normal_iteratorINSC_10device_ptrIiEEEEjS8_iNS5_3std3__410__identityEEEvT0_PT3_T1_NS0_13GridEvenShareISO_EET2_T4__param_0[8],
	.param .u64 .ptr .align 1 _ZN3cub18CUB_300001_SM_10006detail6reduce18DeviceReduceKernelINS2_10policy_hubIijN4cuda3__47maximumIiEEE10Policy1000EN6thrust24THRUST_300001_SM_1000_NS6detail15normal_iteratorINSC_10device_ptrIiEEEEjS8_iNS5_3std3__410__identityEEEvT0_PT3_T1_NS0_13GridEvenShareISO_EET2_T4__param_1,
	.param .u32 _ZN3cub18CUB_300001_SM_10006detail6reduce18DeviceReduceKernelINS2_10policy_hubIijN4cuda3__47maximumIiEEE10Policy1000EN6thrust24THRUST_300001_SM_1000_NS6detail15normal_iteratorINSC_10device_ptrIiEEEEjS8_iNS5_3std3__410__identityEEEvT0_PT3_T1_NS0_13GridEvenShareISO_EET2_T4__param_2,
	.param .align 4 .b8 _ZN3cub18CUB_300001_SM_10006detail6reduce18DeviceReduceKernelINS2_10policy_hubIijN4cuda3__47maximumIiEEE10Policy1000EN6thrust24THRUST_300001_SM_1000_NS6detail15normal_iteratorINSC_10device_ptrIiEEEEjS8_iNS5_3std3__410__identityEEEvT0_PT3_T1_NS0_13GridEvenShareISO_EET2_T4__param_3[40],
	.param .align 1 .b8 _ZN3cub18CUB_300001_SM_10006detail6reduce18DeviceReduceKernelINS2_10policy_hubIijN4cuda3__47maximumIiEEE10Policy1000EN6thrust24THRUST_300001_SM_1000_NS6detail15normal_iteratorINSC_10device_ptrIiEEEEjS8_iNS5_3std3__410__identityEEEvT0_PT3_T1_NS0_13GridEvenShareISO_EET2_T4__param_4[1],
	.param .align 1 .b8 _ZN3cub18CUB_300001_SM_10006detail6reduce18DeviceReduceKernelINS2_10policy_hubIijN4cuda3__47maximumIiEEE10Policy1000EN6thrust24THRUST_300001_SM_1000_NS6detail15normal_iteratorINSC_10device_ptrIiEEEEjS8_iNS5_3std3__410__identityEEEvT0_PT3_T1_NS0_13GridEvenShareISO_EET2_T4__param_5[1]
)
.maxntid 256
{
	.reg .pred 	%p<57>;
	.reg .b16 	%rs<4>;
	.reg .b32 	%r<575>;
	.reg .b64 	%rd<130>;
	// demoted variable
	.shared .align 4 .b8 _ZZN3cub18CUB_300001_SM_10006detail6reduce18DeviceReduceKernelINS2_10policy_hubIijN4cuda3__47maximumIiEEE10Policy1000EN6thrust24THRUST_300001_SM_1000_NS6detail15normal_iteratorINSC_10device_ptrIiEEEEjS8_iNS5_3std3__410__identityEEEvT0_PT3_T1_NS0_13GridEvenShareISO_EET2_T4_E12temp_storage[44];
	ld.param.u32 	%r1, [_ZN3cub18CUB_300001_SM_10006detail6reduce18DeviceReduceKernelINS2_10policy_hubIijN4cuda3__47maximumIiEEE10Policy1000EN6thrust24THRUST_300001_SM_1000_NS6detail15normal_iteratorINSC_10device_ptrIiEEEEjS8_iNS5_3std3__410__identityEEEvT0_PT3_T1_NS0_13GridEvenShareISO_EET2_T4__param_3+20];
	ld.param.u32 	%r2, [_ZN3cub18CUB_300001_SM_10006detail6reduce18DeviceReduceKernelINS2_10policy_hubIijN4cuda3__47maximumIiEEE10Policy1000EN6thrust24THRUST_300001_SM_1000_NS6detail15normal_iteratorINSC_10device_ptrIiEEEEjS8_iNS5_3std3__410__identityEEEvT0_PT3_T1_NS0_13GridEvenShareISO_EET2_T4__param_3+24];
	ld.param.u64 	%rd3, [_ZN3cub18CUB_300001_SM_10006detail6reduce18DeviceReduceKernelINS2_10policy_hubIijN4cuda3__47maximumIiEEE10Policy1000EN6thrust24THRUST_300001_SM_1000_NS6detail15normal_iteratorINSC_10device_ptrIiEEEEjS8_iNS5_3std3__410__identityEEEvT0_PT3_T1_NS0_13GridEvenShareISO_EET2_T4__param_0];
	cvta.to.global.u64 	%rd1, %rd3;
	mov.u32 	%r3, %ctaid.x;
	shl.b32 	%r4, %r2, 12;
	shl.b32 	%r556, %r3, 12;
	sub.s32 	%r6, %r1, %r556;
	setp.gt.u32 	%p1, %r6, 4095;
	@%p1 bra 	$L__BB7_26;
	mov.u32 	%r7, %tid.x;
	setp.ge.u32 	%p23, %r7, %r6;
	mov.b32 	%r550, 0;
	mov.u32 	%r539, %r7;
	@%p23 bra 	$L__BB7_3;
	add.s32 	%r331, %r556, %r7;
	mul.wide.u32 	%rd66, %r331, 4;
	add.s64 	%rd67, %rd1, %rd66;
	ld.global.u32 	%r550, [%rd67];
	add.s32 	%r539, %r7, 256;
$L__BB7_3:
	setp.ge.u32 	%p24, %r539, %r6;
	@%p24 bra 	$L__BB7_17;
	not.b32 	%r333, %r539;
	add.s32 	%r334, %r1, %r333;
	sub.s32 	%r335, %r334, %r556;
	shr.u32 	%r336, %r335, 8;
	add.s32 	%r12, %r336, 1;
	and.b32  	%r13, %r12, 15;
	setp.lt.u32 	%p25, %r335, 3840;
	@%p25 bra 	$L__BB7_8;
	or.b32  	%r536, %r539, 2048;
	add.s32 	%r535, %r539, %r556;
	and.b32  	%r337, %r12, 33554416;
	neg.s32 	%r534, %r337;
$L__BB7_6:
	.pragma "nounroll";
	mul.wide.u32 	%rd68, %r535, 4;
	add.s64 	%rd69, %rd1, %rd68;
	ld.global.u32 	%r338, [%rd69];
	max.s32 	%r339, %r550, %r338;
	add.s32 	%r340, %r535, 256;
	mul.wide.u32 	%rd70, %r340, 4;
	add.s64 	%rd71, %rd1, %rd70;
	ld.global.u32 	%r341, [%rd71];
	max.s32 	%r342, %r339, %r341;
	add.s32 	%r343, %r535, 512;
	mul.wide.u32 	%rd72, %r343, 4;
	add.s64 	%rd73, %rd1, %rd72;
	ld.global.u32 	%r344, [%rd73];
	max.s32 	%r345, %r342, %r344;
	add.s32 	%r346, %r535, 768;
	mul.wide.u32 	%rd74, %r346, 4;
	add.s64 	%rd75, %rd1, %rd74;
	ld.global.u32 	%r347, [%rd75];
	max.s32 	%r348, %r345, %r347;
	add.s32 	%r349, %r535, 1024;
	mul.wide.u32 	%rd76, %r349, 4;
	add.s64 	%rd77, %rd1, %rd76;
	ld.global.u32 	%r350, [%rd77];
	max.s32 	%r351, %r348, %r350;
	add.s32 	%r352, %r535, 1280;
	mul.wide.u32 	%rd78, %r352, 4;
	add.s64 	%rd79, %rd1, %rd78;
	ld.global.u32 	%r353, [%rd79];
	max.s32 	%r354, %r351, %r353;
	add.s32 	%r355, %r535, 1536;
	mul.wide.u32 	%rd80, %r355, 4;
	add.s64 	%rd81, %rd1, %rd80;
	ld.global.u32 	%r356, [%rd81];
	max.s32 	%r357, %r354, %r356;
	add.s32 	%r358, %r535, 1792;
	mul.wide.u32 	%rd82, %r358, 4;
	add.s64 	%rd83, %rd1, %rd82;
	ld.global.u32 	%r359, [%rd83];
	max.s32 	%r360, %r357, %r359;
	add.s32 	%r361, %r535, 2048;
	mul.wide.u32 	%rd84, %r361, 4;
	add.s64 	%rd85, %rd1, %rd84;
	ld.global.u32 	%r362, [%rd85];
	max.s32 	%r363, %r360, %r362;
	add.s32 	%r364, %r535, 2304;
	mul.wide.u32 	%rd86, %r364, 4;
	add.s64 	%rd87, %rd1, %rd86;
	ld.global.u32 	%r365, [%rd87];
	max.s32 	%r366, %r363, %r365;
	add.s32 	%r367, %r535, 2560;
	mul.wide.u32 	%rd88, %r367, 4;
	add.s64 	%rd89, %rd1, %rd88;
	ld.global.u32 	%r368, [%rd89];
	max.s32 	%r369, %r366, %r368;
	add.s32 	%r370, %r535, 2816;
	mul.wide.u32 	%rd90, %r370, 4;
	add.s64 	%rd91, %rd1, %rd90;
	ld.global.u32 	%r371, [%rd91];
	max.s32 	%r372, %r369, %r371;
	add.s32 	%r373, %r535, 3072;
	mul.wide.u32 	%rd92, %r373, 4;
	add.s64 	%rd93, %rd1, %rd92;
	ld.global.u32 	%r374, [%rd93];
	max.s32 	%r375, %r372, %r374;
	add.s32 	%r376, %r535, 3328;
	mul.wide.u32 	%rd94, %r376, 4;
	add.s64 	%rd95, %rd1, %rd94;
	ld.global.u32 	%r377, [%rd95];
	max.s32 	%r378, %r375, %r377;
	add.s32 	%r379, %r535, 3584;
	mul.wide.u32 	%rd96, %r379, 4;
	add.s64 	%rd97, %rd1, %rd96;
	ld.global.u32 	%r380, [%rd97];
	max.s32 	%r381, %r378, %r380;
	add.s32 	%r382, %r535, 3840;
	mul.wide.u32 	%rd98, %r382, 4;
	add.s64 	%rd99, %rd1, %rd98;
	ld.global.u32 	%r383, [%rd99];
	max.s32 	%r550, %r381, %r383;
	add.s32 	%r536, %r536, 4096;
	add.s32 	%r535, %r535, 4096;
	add.s32 	%r534, %r534, 16;
	setp.ne.s32 	%p26, %r534, 0;
	@%p26 bra 	$L__BB7_6;
	add.s32 	%r539, %r536, -2048;
$L__BB7_8:
	setp.eq.s32 	%p27, %r13, 0;
	@%p27 bra 	$L__BB7_17;
	and.b32  	%r29, %r12, 7;
	setp.lt.u32 	%p28, %r13, 8;
	@%p28 bra 	$L__BB7_11;
	add.s32 	%r385, %r556, %r539;
	mul.wide.u32 	%rd100, %r385, 4;
	add.s64 	%rd101, %rd1, %rd100;
	ld.global.u32 	%r386, [%rd101];
	max.s32 	%r387, %r550, %r386;
	add.s32 	%r388, %r385, 256;
	mul.wide.u32 	%rd102, %r388, 4;
	add.s64 	%rd103, %rd1, %rd102;
	ld.global.u32 	%r389, [%rd103];
	max.s32 	%r390, %r387, %r389;
	add.s32 	%r391, %r385, 512;
	mul.wide.u32 	%rd104, %r391, 4;
	add.s64 	%rd105, %rd1, %rd104;
	ld.global.u32 	%r392, [%rd105];
	max.s32 	%r393, %r390, %r392;
	add.s32 	%r394, %r385, 768;
	mul.wide.u32 	%rd106, %r394, 4;
	add.s64 	%rd107, %rd1, %rd106;
	ld.global.u32 	%r395, [%rd107];
	max.s32 	%r396, %r393, %r395;
	add.s32 	%r397, %r385, 1024;
	mul.wide.u32 	%rd108, %r397, 4;
	add.s64 	%rd109, %rd1, %rd108;
	ld.global.u32 	%r398, [%rd109];
	max.s32 	%r399, %r396, %r398;
	add.s32 	%r400, %r385, 1280;
	mul.wide.u32 	%rd110, %r400, 4;
	add.s64 	%rd111, %rd1, %rd110;
	ld.global.u32 	%r401, [%rd111];
	max.s32 	%r402, %r399, %r401;
	add.s32 	%r403, %r385, 1536;
	mul.wide.u32 	%rd112, %r403, 4;
	add.s64 	%rd113, %rd1, %rd112;
	ld.global.u32 	%r404, [%rd113];
	max.s32 	%r405, %r402, %r404;
	add.s32 	%r406, %r385, 1792;
	mul.wide.u32 	%rd114, %r406, 4;
	add.s64 	%rd115, %rd1, %rd114;
	ld.global.u32 	%r407, [%rd115];
	max.s32 	%r550, %r405, %r407;
	add.s32 	%r539, %r539, 2048;
$L__BB7_11:
	setp.eq.s32 	%p29, %r29, 0;
	@%p29 bra 	$L__BB7_17;
	and.b32  	%r35, %r12, 3;
	setp.lt.u32 	%p30, %r29, 4;
	@%p30 bra 	$L__BB7_14;
	add.s32 	%r409, %r556, %r539;
	mul.wide.u32 	%rd116, %r409, 4;
	add.s64 	%rd117, %rd1, %rd116;
	ld.global.u32 	%r410, [%rd117];
	max.s32 	%r411, %r550, %r410;
	add.s32 	%r412, %r409, 256;
	mul.wide.u32 	%rd118, %r412, 4;
	add.s64 	%rd119, %rd1, %rd118;
	ld.global.u32 	%r413, [%rd119];
	max.s32 	%r414, %r411, %r413;
	add.s32 	%r415, %r409, 512;
	mul.wide.u32 	%rd120, %r415, 4;
	add.s64 	%rd121, %rd1, %rd120;
	ld.global.u32 	%r416, [%rd121];
	max.s32 	%r417, %r414, %r416;
	add.s32 	%r418, %r409, 768;
	mul.wide.u32 	%rd122, %r418, 4;
	add.s64 	%rd123, %rd1, %rd122;
	ld.global.u32 	%r419, [%rd123];
	max.s32 	%r550, %r417, %r419;
	add.s32 	%r539, %r539, 1024;
$L__BB7_14:
	setp.eq.s32 	%p31, %r35, 0;
	@%p31 bra 	$L__BB7_17;
	add.s32 	%r548, %r539, %r556;
	neg.s32 	%r547, %r35;
$L__BB7_16:
	.pragma "nounroll";
	mul.wide.u32 	%rd124, %r548, 4;
	add.s64 	%rd125, %rd1, %rd124;
	ld.global.u32 	%r420, [%rd125];
	max.s32 	%r550, %r550, %r420;
	add.s32 	%r548, %r548, 256;
	add.s32 	%r547, %r547, 1;
	setp.ne.s32 	%p32, %r547, 0;
	@%p32 bra 	$L__BB7_16;
$L__BB7_17:
	setp.lt.u32 	%p33, %r6, 256;
	@%p33 bra 	$L__BB7_22;
	// begin inline asm
	mov.u32 %r484, %laneid;
	// end inline asm
	mov.b32 	%r487, 1;
	mov.b32 	%r508, 31;
	mov.b32 	%r509, -1;
	// begin inline asm
	shfl.sync.down.b32 %r485, %r550, %r487, %r508, %r509;
	// end inline asm
	setp.gt.s32 	%p49, %r484, 30;
	max.s32 	%r510, %r550, %r485;
	selp.b32 	%r491, %r550, %r510, %p49;
	mov.b32 	%r492, 2;
	// begin inline asm
	shfl.sync.down.b32 %r490, %r491, %r492, %r508, %r509;
	// end inline asm
	setp.gt.s32 	%p50, %r484, 29;
	max.s32 	%r511, %r491, %r490;
	selp.b32 	%r496, %r491, %r511, %p50;
	mov.b32 	%r497, 4;
	// begin inline asm
	shfl.sync.down.b32 %r495, %r496, %r497, %r508, %r509;
	// end inline asm
	setp.gt.s32 	%p51, %r484, 27;
	max.s32 	%r512, %r496, %r495;
	selp.b32 	%r501, %r496, %r512, %p51;
	mov.b32 	%r502, 8;
	// begin inline asm
	shfl.sync.down.b32 %r500, %r501, %r502, %r508, %r509;
	// end inline asm
	setp.gt.s32 	%p52, %r484, 23;
	max.s32 	%r513, %r501, %r500;
	selp.b32 	%r506, %r501, %r513, %p52;
	mov.b32 	%r507, 16;
	// begin inline asm
	shfl.sync.down.b32 %r505, %r506, %r507, %r508, %r509;
	// end inline asm
	setp.gt.s32 	%p53, %r484, 15;
	max.s32 	%r50, %r506, %r505;
	selp.b32 	%r574, %r506, %r50, %p53;
	setp.ne.s32 	%p54, %r484, 0;
	@%p54 bra 	$L__BB7_20;
	shr.u32 	%r514, %r7, 3;
	and.b32  	%r515, %r514, 124;
	mov.u32 	%r516, _ZZN3cub18CUB_300001_SM_10006detail6reduce18DeviceReduceKernelINS2_10policy_hubIijN4cuda3__47maximumIiEEE10Policy1000EN6thrust24THRUST_300001_SM_1000_NS6detail15normal_iteratorINSC_10device_ptrIiEEEEjS8_iNS5_3std3__410__identityEEEvT0_PT3_T1_NS0_13GridEvenShareISO_EET2_T4_E12temp_storage;
	add.s32 	%r517, %r516, %r515;
	st.shared.u32 	[%r517+8], %r50;
$L__BB7_20:
	bar.sync 	0;
	setp.ne.s32 	%p55, %r7, 0;
	@%p55 bra 	$L__BB7_48;
	ld.shared.u32 	%r518, [_ZZN3cub18CUB_300001_SM_10006detail6reduce18DeviceReduceKernelINS2_10policy_hubIijN4cuda3__47maximumIiEEE10Policy1000EN6thrust24THRUST_300001_SM_1000_NS6detail15normal_iteratorINSC_10device_ptrIiEEEEjS8_iNS5_3std3__410__identityEEEvT0_PT3_T1_NS0_13GridEvenShareISO_EET2_T4_E12temp_storage+12];
	max.s32 	%r519, %r574, %r518;
	ld.shared.u32 	%r520, [_ZZN3cub18CUB_300001_SM_10006detail6reduce18DeviceReduceKernelINS2_10policy_hubIijN4cuda3__47maximumIiEEE10Policy1000EN6thrust24THRUST_300001_SM_1000_NS6detail15normal_iteratorINSC_10device_ptrIiEEEEjS8_iNS5_3std3__410__identityEEEvT0_PT3_T1_NS0_13GridEvenShareISO_EET2_T4_E12temp_storage+16];
	max.s32 	%r521, %r519, %r520;
	ld.shared.u32 	%r522, [_ZZN3cub18CUB_300001_SM_10006detail6reduce18DeviceReduceKernelINS2_10policy_hubIijN4cuda3__47maximumIiEEE10Policy1000EN6thrust24THRUST_300001_SM_1000_NS6detail15normal_iteratorINSC_10device_ptrIiEEEEjS8_iNS5_3std3__410__identityEEEvT0_PT3_T1_NS0_13GridEvenShareISO_EET2_T4_E12temp_storage+20];
	max.s32 	%r523, %r521, %r522;
	ld.shared.u32 	%r524, [_ZZN3cub18CUB_300001_SM_10006detail6reduce18DeviceReduceKernelINS2_10policy_hubIijN4cuda3__47maximumIiEEE10Policy1000EN6thrust24THRUST_300001_SM_1000_NS6detail15normal_iteratorINSC_10device_ptrIiEEEEjS8_iNS5_3std3__410__identityEEEvT0_PT3_T1_NS0_13GridEvenShareISO_EET2_T4_E12temp_storage+24];
	max.s32 	%r525, %r523, %r524;
	ld.shared.u32 	%r526, [_ZZN3cub18CUB_300001_SM_10006detail6reduce18DeviceReduceKernelINS2_10policy_hubIijN4cuda3__47maximumIiEEE10Policy1000EN6thrust24THRUST_300001_SM_1000_NS6detail15normal_iteratorINSC_10device_ptrIiEEEEjS8_iNS5_3std3__410__identityEEEvT0_PT3_T1_NS0_13GridEvenShareISO_EET2_T4_E12temp_storage+28];
	max.s32 	%r527, %r525, %r526;
	ld.shared.u32 	%r528, [_ZZN3cub18CUB_300001_SM_10006detail6reduce18DeviceReduceKernelINS2_10policy_hubIijN4cuda3__47maximumIiEEE10Policy1000EN6thrust24THRUST_300001_SM_1000_NS6detail15normal_iteratorINSC_10device_ptrIiEEEEjS8_iNS5_3std3__410__identityEEEvT0_PT3_T1_NS0_13GridEvenShareISO_EET2_T4_E12temp_storage+32];
	max.s32 	%r529, %r527, %r528;
	ld.shared.u32 	%r530, [_ZZN3cub18CUB_300001_SM_10006detail6reduce18DeviceReduceKernelINS2_10policy_hubIijN4cuda3__47maximumIiEEE10Policy1000EN6thrust24THRUST_300001_SM_1000_NS6detail15normal_iteratorINSC_10device_ptrIiEEEEjS8_iNS5_3std3__410__identityEEEvT0_PT3_T1_NS0_13GridEvenShareISO_EET2_T4_E12temp_storage+36];
	max.s32 	%r574, %r529, %r530;
	bra.uni 	$L__BB7_48;
$L__BB7_22:
	// begin inline asm
	mov.u32 %r421, %laneid;
	// end inline asm
	and.b32  	%r447, %r7, 992;
	add.s32 	%r448, %r447, 32;
	setp.gt.u32 	%p34, %r448, %r6;
	not.b32 	%r449, %r447;
	add.s32 	%r450, %r6, %r449;
	selp.b32 	%r445, %r450, 31, %p34;
	mov.b32 	%r424, 1;
	mov.b32 	%r446, -1;
	// begin inline asm
	shfl.sync.down.b32 %r422, %r550, %r424, %r445, %r446;
	// end inline asm
	setp.lt.s32 	%p35, %r421, %r445;
	max.s32 	%r451, %r550, %r422;
	selp.b32 	%r428, %r451, %r550, %p35;
	mov.b32 	%r429, 2;
	// begin inline asm
	shfl.sync.down.b32 %r427, %r428, %r429, %r445, %r446;
	// end inline asm
	add.s32 	%r452, %r421, 2;
	setp.gt.s32 	%p36, %r452, %r445;
	max.s32 	%r453, %r428, %r427;
	selp.b32 	%r433, %r428, %r453, %p36;
	mov.b32 	%r434, 4;
	// begin inline asm
	shfl.sync.down.b32 %r432, %r433, %r434, %r445, %r446;
	// end inline asm
	add.s32 	%r454, %r421, 4;
	setp.gt.s32 	%p37, %r454, %r445;
	max.s32 	%r455, %r433, %r432;
	selp.b32 	%r438, %r433, %r455, %p37;
	mov.b32 	%r439, 8;
	// begin inline asm
	shfl.sync.down.b32 %r437, %r438, %r439, %r445, %r446;
	// end inline asm
	add.s32 	%r456, %r421, 8;
	setp.gt.s32 	%p38, %r456, %r445;
	max.s32 	%r457, %r438, %r437;
	selp.b32 	%r443, %r438, %r457, %p38;
	mov.b32 	%r444, 16;
	// begin inline asm
	shfl.sync.down.b32 %r442, %r443, %r444, %r445, %r446;
	// end inline asm
	add.s32 	%r458, %r421, 16;
	setp.gt.s32 	%p39, %r458, %r445;
	max.s32 	%r459, %r443, %r442;
	selp.b32 	%r574, %r443, %r459, %p39;
	setp.ne.s32 	%p40, %r421, 0;
	@%p40 bra 	$L__BB7_24;
	shr.u32 	%r460, %r7, 3;
	and.b32  	%r461, %r460, 124;
	mov.u32 	%r462, _ZZN3cub18CUB_300001_SM_10006detail6reduce18DeviceReduceKernelINS2_10policy_hubIijN4cuda3__47maximumIiEEE10Policy1000EN6thrust24THRUST_300001_SM_1000_NS6detail15normal_iteratorINSC_10device_ptrIiEEEEjS8_iNS5_3std3__410__identityEEEvT0_PT3_T1_NS0_13GridEvenShareISO_EET2_T4_E12temp_storage;
	add.s32 	%r463, %r462, %r461;
	st.shared.u32 	[%r463+8], %r574;
$L__BB7_24:
	bar.sync 	0;
	setp.ne.s32 	%p41, %r7, 0;
	@%p41 bra 	$L__BB7_48;
	setp.gt.u32 	%p42, %r6, 32;
	ld.shared.u32 	%r464, [_ZZN3cub18CUB_300001_SM_10006detail6reduce18DeviceReduceKernelINS2_10policy_hubIijN4cuda3__47maximumIiEEE10Policy1000EN6thrust24THRUST_300001_SM_1000_NS6detail15normal_iteratorINSC_10device_ptrIiEEEEjS8_iNS5_3std3__410__identityEEEvT0_PT3_T1_NS0_13GridEvenShareISO_EET2_T4_E12temp_storage+12];
	max.s32 	%r465, %r574, %r464;
	selp.b32 	%r466, %r465, %r574, %p42;
	setp.gt.u32 	%p43, %r6, 64;
	ld.shared.u32 	%r467, [_ZZN3cub18CUB_300001_SM_10006detail6reduce18DeviceReduceKernelINS2_10policy_hubIijN4cuda3__47maximumIiEEE10Policy1000EN6thrust24THRUST_300001_SM_1000_NS6detail15normal_iteratorINSC_10device_ptrIiEEEEjS8_iNS5_3std3__410__identityEEEvT0_PT3_T1_NS0_13GridEvenShareISO_EET2_T4_E12temp_storage+16];
	max.s32 	%r468, %r466, %r467;
	selp.b32 	%r469, %r468, %r466, %p43;
	setp.gt.u32 	%p44, %r6, 96;
	ld.shared.u32 	%r470, [_ZZN3cub18CUB_300001_SM_10006detail6reduce18DeviceReduceKernelINS2_10policy_hubIijN4cuda3__47maximumIiEEE10Policy1000EN6thrust24THRUST_300001_SM_1000_NS6detail15normal_iteratorINSC_10device_ptrIiEEEEjS8_iNS5_3std3__410__identityEEEvT0_PT3_T1_NS0_13GridEvenShareISO_EET2_T4_E12temp_storage+20];
	max.s32 	%r471, %r469, %r470;
	selp.b32 	%r472, %r471, %r469, %p44;
	setp.gt.u32 	%p45, %r6, 128;
	ld.shared.u32 	%r473, [_ZZN3cub18CUB_300001_SM_10006detail6reduce18DeviceReduceKernelINS2_10policy_hubIijN4cuda3__47maximumIiEEE10Policy1000EN6thrust24THRUST_300001_SM_1000_NS6detail15normal_iteratorINSC_10device_ptrIiEEEEjS8_iNS5_3std3__410__identityEEEvT0_PT3_T1_NS0_13GridEvenShareISO_EET2_T4_E12temp_storage+24];
	max.s32 	%r474, %r472, %r473;
	selp.b32 	%r475, %r474, %r472, %p45;
	setp.gt.u32 	%p46, %r6, 160;
	ld.shared.u32 	%r476, [_ZZN3cub18CUB_300001_SM_10006detail6reduce18DeviceReduceKernelINS2_10policy_hubIijN4cuda3__47maximumIiEEE10Policy1000EN6thrust24THRUST_300001_SM_1000_NS6detail15normal_iteratorINSC_10device_ptrIiEEEEjS8_iNS5_3std3__410__identityEEEvT0_PT3_T1_NS0_13GridEvenShareISO_EET2_T4_E12temp_storage+28];
	max.s32 	%r477, %r475, %r476;
	selp.b32 	%r478, %r477, %r475, %p46;
	setp.gt.u32 	%p47, %r6, 192;
	ld.shared.u32 	%r479, [_ZZN3cub18CUB_300001_SM_10006detail6reduce18DeviceReduceKernelINS2_10policy_hubIijN4cuda3__47maximumIiEEE10Policy1000EN6thrust24THRUST_300001_SM_1000_NS6detail15normal_iteratorINSC_10device_ptrIiEEEEjS8_iNS5_3std3__410__identityEEEvT0_PT3_T1_NS0_13GridEvenShareISO_EET2_T4_E12temp_storage+32];
	max.s32 	%r480, %r478, %r479;
	selp.b32 	%r481, %r480, %r478, %p47;
	setp.gt.u32 	%p48, %r6, 224;
	ld.shared.u32 	%r482, [_ZZN3cub18CUB_300001_SM_10006detail6reduce18DeviceReduceKernelINS2_10policy_hubIijN4cuda3__47maximumIiEEE10Policy1000EN6thrust24THRUST_300001_SM_1000_NS6detail15normal_iteratorINSC_10device_ptrIiEEEEjS8_iNS5_3std3__410__identityEEEvT0_PT3_T1_NS0_13GridEvenShareISO_EET2_T4_E12temp_storage+36];
	max.s32 	%r483, %r481, %r482;
	selp.b32 	%r574, %r483, %r481, %p48;
	bra.uni 	$L__BB7_48;
$L__BB7_26:
	mov.u32 	%r55, %tid.x;
	add.s32 	%r112, %r55, %r556;
	mul.wide.u32 	%rd4, %r112, 4;
	add.s64 	%rd5, %rd1, %rd4;
	ld.global.u32 	%r113, [%rd5];
	ld.global.u32 	%r114, [%rd5+1024];
	ld.global.u32 	%r115, [%rd5+2048];
	ld.global.u32 	%r116, [%rd5+3072];
	ld.global.u32 	%r117, [%rd5+4096];
	ld.global.u32 	%r118, [%rd5+5120];
	ld.global.u32 	%r119, [%rd5+6144];
	ld.global.u32 	%r120, [%rd5+7168];
	ld.global.u32 	%r121, [%rd5+8192];
	ld.global.u32 	%r122, [%rd5+9216];
	ld.global.u32 	%r123, [%rd5+10240];
	ld.global.u32 	%r124, [%rd5+11264];
	ld.global.u32 	%r125, [%rd5+12288];
	ld.global.u32 	%r126, [%rd5+13312];
	ld.global.u32 	%r127, [%rd5+14336];
	ld.global.u32 	%r128, [%rd5+15360];
	max.s32 	%r129, %r113, %r114;
	max.s32 	%r130, %r129, %r115;
	max.s32 	%r131, %r116, %r117;
	max.s32 	%r132, %r131, %r118;
	max.s32 	%r133, %r119, %r120;
	max.s32 	%r134, %r133, %r121;
	max.s32 	%r135, %r122, %r123;
	max.s32 	%r136, %r135, %r124;
	max.s32 	%r137, %r125, %r126;
	max.s32 	%r138, %r137, %r127;
	max.s32 	%r139, %r130, %r132;
	max.s32 	%r140, %r139, %r134;
	max.s32 	%r141, %r136, %r138;
	max.s32 	%r142, %r141, %r128;
	max.s32 	%r573, %r140, %r142;
	setp.lt.u32 	%p2, %r6, %r4;
	@%p2 bra 	$L__BB7_44;
	add.s32 	%r57, %r4, %r556;
	not.b32 	%r144, %r55;
	add.s32 	%r145, %r144, %r1;
	sub.s32 	%r146, %r145, %r4;
	sub.s32 	%r552, %r146, %r556;
	add.s32 	%r147, %r57, %r55;
	add.s32 	%r551, %r147, 2048;
	mov.b32 	%r554, 0;
	mov.u32 	%r553, %r57;
$L__BB7_28:
	add.s32 	%r556, %r556, %r4;
	add.s32 	%r149, %r1, -4096;
	setp.gt.u32 	%p3, %r556, %r149;
	@%p3 bra 	$L__BB7_30;
	add.s32 	%r150, %r55, %r556;
	mul.wide.u32 	%rd6, %r150, 4;
	add.s64 	%rd7, %rd1, %rd6;
	ld.global.u32 	%r151, [%rd7];
	ld.global.u32 	%r152, [%rd7+1024];
	ld.global.u32 	%r153, [%rd7+2048];
	ld.global.u32 	%r154, [%rd7+3072];
	ld.global.u32 	%r155, [%rd7+4096];
	ld.global.u32 	%r156, [%rd7+5120];
	ld.global.u32 	%r157, [%rd7+6144];
	ld.global.u32 	%r158, [%rd7+7168];
	ld.global.u32 	%r159, [%rd7+8192];
	ld.global.u32 	%r160, [%rd7+9216];
	ld.global.u32 	%r161, [%rd7+10240];
	ld.global.u32 	%r162, [%rd7+11264];
	ld.global.u32 	%r163, [%rd7+12288];
	ld.global.u32 	%r164, [%rd7+13312];
	ld.global.u32 	%r165, [%rd7+14336];
	ld.global.u32 	%r166, [%rd7+15360];
	max.s32 	%r167, %r573, %r151;
	max.s32 	%r168, %r167, %r152;
	max.s32 	%r169, %r153, %r154;
	max.s32 	%r170, %r169, %r155;
	max.s32 	%r171, %r156, %r157;
	max.s32 	%r172, %r171, %r158;
	max.s32 	%r173, %r159, %r160;
	max.s32 	%r174, %r173, %r161;
	max.s32 	%r175, %r162, %r163;
	max.s32 	%r176, %r175, %r164;
	max.s32 	%r177, %r165, %r166;
	max.s32 	%r178, %r168, %r170;
	max.s32 	%r179, %r178, %r172;
	max.s32 	%r180, %r174, %r176;
	max.s32 	%r181, %r180, %r177;
	max.s32 	%r573, %r179, %r181;
	sub.s32 	%r182, %r1, %r556;
	setp.lt.u32 	%p4, %r182, %r4;
	add.s32 	%r554, %r554, 1;
	add.s32 	%r553, %r553, %r4;
	sub.s32 	%r552, %r552, %r4;
	add.s32 	%r551, %r551, %r4;
	@%p4 bra 	$L__BB7_44;
	bra.uni 	$L__BB7_28;
$L__BB7_30:
	setp.le.u32 	%p5, %r1, %r556;
	sub.s32 	%r184, %r1, %r556;
	setp.ge.s32 	%p6, %r55, %r184;
	or.pred  	%p7, %p5, %p6;
	@%p7 bra 	$L__BB7_44;
	not.b32 	%r187, %r55;
	add.s32 	%r188, %r1, %r187;
	sub.s32 	%r189, %r188, %r57;
	mul.lo.s32 	%r190, %r2, %r554;
	shl.b32 	%r191, %r190, 12;
	sub.s32 	%r192, %r189, %r191;
	shr.u32 	%r193, %r192, 8;
	add.s32 	%r72, %r193, 1;
	and.b32  	%r73, %r72, 15;
	setp.lt.u32 	%p8, %r192, 3840;
	mov.u32 	%r565, %r55;
	@%p8 bra 	$L__BB7_35;
	or.b32  	%r559, %r55, 2048;
	shr.u32 	%r194, %r552, 8;
	add.s32 	%r195, %r194, 1;
	and.b32  	%r196, %r195, 33554416;
	neg.s32 	%r557, %r196;
$L__BB7_33:
	.pragma "nounroll";
	add.s32 	%r197, %r551, -2048;
	mul.wide.u32 	%rd8, %r197, 4;
	add.s64 	%rd9, %rd1, %rd8;
	ld.global.u32 	%r198, [%rd9];
	max.s32 	%r199, %r573, %r198;
	add.s32 	%r200, %r551, -1792;
	mul.wide.u32 	%rd10, %r200, 4;
	add.s64 	%rd11, %rd1, %rd10;
	ld.global.u32 	%r201, [%rd11];
	max.s32 	%r202, %r199, %r201;
	add.s32 	%r203, %r551, -1536;
	mul.wide.u32 	%rd12, %r203, 4;
	add.s64 	%rd13, %rd1, %rd12;
	ld.global.u32 	%r204, [%rd13];
	max.s32 	%r205, %r202, %r204;
	add.s32 	%r206, %r551, -1280;
	mul.wide.u32 	%rd14, %r206, 4;
	add.s64 	%rd15, %rd1, %rd14;
	ld.global.u32 	%r207, [%rd15];
	max.s32 	%r208, %r205, %r207;
	add.s32 	%r209, %r551, -1024;
	mul.wide.u32 	%rd16, %r209, 4;
	add.s64 	%rd17, %rd1, %rd16;
	ld.global.u32 	%r210, [%rd17];
	max.s32 	%r211, %r208, %r210;
	add.s32 	%r212, %r551, -768;
	mul.wide.u32 	%rd18, %r212, 4;
	add.s64 	%rd19, %rd1, %rd18;
	ld.global.u32 	%r213, [%rd19];
	max.s32 	%r214, %r211, %r213;
	add.s32 	%r215, %r551, -512;
	mul.wide.u32 	%rd20, %r215, 4;
	add.s64 	%rd21, %rd1, %rd20;
	ld.global.u32 	%r216, [%rd21];
	max.s32 	%r217, %r214, %r216;
	add.s32 	%r218, %r551, 1792;
	add.s32 	%r219, %r551, -256;
	mul.wide.u32 	%rd22, %r219, 4;
	add.s64 	%rd23, %rd1, %rd22;
	ld.global.u32 	%r220, [%rd23];
	max.s32 	%r221, %r217, %r220;
	mul.wide.u32 	%rd24, %r551, 4;
	add.s64 	%rd25, %rd1, %rd24;
	ld.global.u32 	%r222, [%rd25];
	max.s32 	%r223, %r221, %r222;
	add.s32 	%r224, %r551, 256;
	mul.wide.u32 	%rd26, %r224, 4;
	add.s64 	%rd27, %rd1, %rd26;
	ld.global.u32 	%r225, [%rd27];
	max.s32 	%r226, %r223, %r225;
	add.s32 	%r227, %r551, 512;
	mul.wide.u32 	%rd28, %r227, 4;
	add.s64 	%rd29, %rd1, %rd28;
	ld.global.u32 	%r228, [%rd29];
	max.s32 	%r229, %r226, %r228;
	add.s32 	%r230, %r551, 768;
	mul.wide.u32 	%rd30, %r230, 4;
	add.s64 	%rd31, %rd1, %rd30;
	ld.global.u32 	%r231, [%rd31];
	max.s32 	%r232, %r229, %r231;
	add.s32 	%r233, %r551, 1024;
	mul.wide.u32 	%rd32, %r233, 4;
	add.s64 	%rd33, %rd1, %rd32;
	ld.global.u32 	%r234, [%rd33];
	max.s32 	%r235, %r232, %r234;
	add.s32 	%r236, %r551, 1280;
	mul.wide.u32 	%rd34, %r236, 4;
	add.s64 	%rd35, %rd1, %rd34;
	ld.global.u32 	%r237, [%rd35];
	max.s32 	%r238, %r235, %r237;
	add.s32 	%r239, %r551, 1536;
	mul.wide.u32 	%rd36, %r239, 4;
	add.s64 	%rd37, %rd1, %rd36;
	ld.global.u32 	%r240, [%rd37];
	max.s32 	%r241, %r238, %r240;
	mul.wide.u32 	%rd38, %r218, 4;
	add.s64 	%rd39, %rd1, %rd38;
	ld.global.u32 	%r242, [%rd39];
	max.s32 	%r573, %r241, %r242;
	add.s32 	%r559, %r559, 4096;
	add.s32 	%r551, %r551, 4096;
	add.s32 	%r557, %r557, 16;
	setp.ne.s32 	%p9, %r557, 0;
	@%p9 bra 	$L__BB7_33;
	add.s32 	%r565, %r559, -2048;
$L__BB7_35:
	setp.eq.s32 	%p10, %r73, 0;
	@%p10 bra 	$L__BB7_44;
	and.b32  	%r88, %r72, 7;
	setp.lt.u32 	%p11, %r73, 8;
	@%p11 bra 	$L__BB7_38;
	add.s32 	%r244, %r565, %r556;
	mul.wide.u32 	%rd40, %r244, 4;
	add.s64 	%rd41, %rd1, %rd40;
	ld.global.u32 	%r245, [%rd41];
	max.s32 	%r246, %r573, %r245;
	add.s32 	%r247, %r244, 256;
	mul.wide.u32 	%rd42, %r247, 4;
	add.s64 	%rd43, %rd1, %rd42;
	ld.global.u32 	%r248, [%rd43];
	max.s32 	%r249, %r246, %r248;
	add.s32 	%r250, %r244, 512;
	mul.wide.u32 	%rd44, %r250, 4;
	add.s64 	%rd45, %rd1, %rd44;
	ld.global.u32 	%r251, [%rd45];
	max.s32 	%r252, %r249, %r251;
	add.s32 	%r253, %r244, 768;
	mul.wide.u32 	%rd46, %r253, 4;
	add.s64 	%rd47, %rd1, %rd46;
	ld.global.u32 	%r254, [%rd47];
	max.s32 	%r255, %r252, %r254;
	add.s32 	%r256, %r244, 1024;
	mul.wide.u32 	%rd48, %r256, 4;
	add.s64 	%rd49, %rd1, %rd48;
	ld.global.u32 	%r257, [%rd49];
	max.s32 	%r258, %r255, %r257;
	add.s32 	%r259, %r244, 1280;
	mul.wide.u32 	%rd50, %r259, 4;
	add.s64 	%rd51, %rd1, %rd50;
	ld.global.u32 	%r260, [%rd51];
	max.s32 	%r261, %r258, %r260;
	add.s32 	%r262, %r244, 1536;
	mul.wide.u32 	%rd52, %r262, 4;
	add.s64 	%rd53, %rd1, %rd52;
	ld.global.u32 	%r263, [%rd53];
	max.s32 	%r264, %r261, %r263;
	add.s32 	%r265, %r244, 1792;
	mul.wide.u32 	%rd54, %r265, 4;
	add.s64 	%rd55, %rd1, %rd54;
	ld.global.u32 	%r266, [%rd55];
	max.s32 	%r573, %r264, %r266;
	add.s32 	%r565, %r565, 2048;
$L__BB7_38:
	setp.eq.s32 	%p12, %r88, 0;
	@%p12 bra 	$L__BB7_44;
	setp.lt.u32 	%p13, %r88, 4;
	@%p13 bra 	$L__BB7_41;
	add.s32 	%r268, %r565, %r556;
	mul.wide.u32 	%rd56, %r268, 4;
	add.s64 	%rd57, %rd1, %rd56;
	ld.global.u32 	%r269, [%rd57];
	max.s32 	%r270, %r573, %r269;
	add.s32 	%r271, %r268, 256;
	mul.wide.u32 	%rd58, %r271, 4;
	add.s64 	%rd59, %rd1, %rd58;
	ld.global.u32 	%r272, [%rd59];
	max.s32 	%r273, %r270, %r272;
	add.s32 	%r274, %r268, 512;
	mul.wide.u32 	%rd60, %r274, 4;
	add.s64 	%rd61, %rd1, %rd60;
	ld.global.u32 	%r275, [%rd61];
	max.s32 	%r276, %r273, %r275;
	add.s32 	%r277, %r268, 768;
	mul.wide.u32 	%rd62, %r277, 4;
	add.s64 	%rd63, %rd1, %rd62;
	ld.global.u32 	%r278, [%rd63];
	max.s32 	%r573, %r276, %r278;
	add.s32 	%r565, %r565, 1024;
$L__BB7_41:
	and.b32  	%r279, %r72, 3;
	setp.eq.s32 	%p14, %r279, 0;
	@%p14 bra 	$L__BB7_44;
	add.s32 	%r571, %r565, %r553;
	cvt.u16.u32 	%rs1, %r552;
	shr.u16 	%rs2, %rs1, 8;
	add.s16 	%rs3, %rs2, 1;
	cvt.u32.u16 	%r280, %rs3;
	and.b32  	%r281, %r280, 3;
	neg.s32 	%r570, %r281;
$L__BB7_43:
	.pragma "nounroll";
	mul.wide.u32 	%rd64, %r571, 4;
	add.s64 	%rd65, %rd1, %rd64;
	ld.global.u32 	%r282, [%rd65];
	max.s32 	%r573, %r573, %r282;
	add.s32 	%r571, %r571, 256;
	add.s32 	%r570, %r570, 1;
	setp.ne.s32 	%p15, %r570, 0;
	@%p15 bra 	$L__BB7_43;
$L__BB7_44:
	// begin inline asm
	mov.u32 %r283, %laneid;
	// end inline asm
	mov.b32 	%r286, 1;
	mov.b32 	%r307, 31;
	mov.b32 	%r308, -1;
	// begin inline asm
	shfl.sync.down.b32 %r284, %r573, %r286, %r307, %r308;
	// end inline asm
	setp.gt.s32 	%p16, %r283, 30;
	max.s32 	%r309, %r573, %r284;
	selp.b32 	%r290, %r573, %r309, %p16;
	mov.b32 	%r291, 2;
	// begin inline asm
	shfl.sync.down.b32 %r289, %r290, %r291, %r307, %r308;
	// end inline asm
	setp.gt.s32 	%p17, %r283, 29;
	max.s32 	%r310, %r290, %r289;
	selp.b32 	%r295, %r290, %r310, %p17;
	mov.b32 	%r296, 4;
	// begin inline asm
	shfl.sync.down.b32 %r294, %r295, %r296, %r307, %r308;
	// end inline asm
	setp.gt.s32 	%p18, %r283, 27;
	max.s32 	%r311, %r295, %r294;
	selp.b32 	%r300, %r295, %r311, %p18;
	mov.b32 	%r301, 8;
	// begin inline asm
	shfl.sync.down.b32 %r299, %r300, %r301, %r307, %r308;
	// end inline asm
	setp.gt.s32 	%p19, %r283, 23;
	max.s32 	%r312, %r300, %r299;
	selp.b32 	%r305, %r300, %r312, %p19;
	mov.b32 	%r306, 16;
	// begin inline asm
	shfl.sync.down.b32 %r304, %r305, %r306, %r307, %r308;
	// end inline asm
	setp.gt.s32 	%p20, %r283, 15;
	max.s32 	%r108, %r305, %r304;
	selp.b32 	%r574, %r305, %r108, %p20;
	setp.ne.s32 	%p21, %r283, 0;
	@%p21 bra 	$L__BB7_46;
	shr.u32 	%r313, %r55, 3;
	and.b32  	%r314, %r313, 124;
	mov.u32 	%r315, _ZZN3cub18CUB_300001_SM_10006detail6reduce18DeviceReduceKernelINS2_10policy_hubIijN4cuda3__47maximumIiEEE10Policy1000EN6thrust24THRUST_300001_SM_1000_NS6detail15normal_iteratorINSC_10device_ptrIiEEEEjS8_iNS5_3std3__410__identityEEEvT0_PT3_T1_NS0_13GridEvenShareISO_EET2_T4_E12temp_storage;
	add.s32 	%r316, %r315, %r314;
	st.shared.u32 	[%r316+8], %r108;
$L__BB7_46:
	bar.sync 	0;
	setp.ne.s32 	%p22, %r55, 0;
	@%p22 bra 	$L__BB7_48;
	ld.shared.u32 	%r317, [_ZZN3cub18CUB_300001_SM_10006detail6reduce18DeviceReduceKernelINS2_10policy_hubIijN4cuda3__47maximumIiEEE10Policy1000EN6thrust24THRUST_300001_SM_1000_NS6detail15normal_iteratorINSC_10device_ptrIiEEEEjS8_iNS5_3std3__410__identityEEEvT0_PT3_T1_NS0_13GridEvenShareISO_EET2_T4_E12temp_storage+12];
	max.s32 	%r318, %r574, %r317;
	ld.shared.u32 	%r319, [_ZZN3cub18CUB_300001_SM_10006detail6reduce18DeviceReduceKernelINS2_10policy_hubIijN4cuda3__47maximumIiEEE10Policy1000EN6thrust24THRUST_300001_SM_1000_NS6detail15normal_iteratorINSC_10device_ptrIiEEEEjS8_iNS5_3std3__410__identityEEEvT0_PT3_T1_NS0_13GridEvenShareISO_EET2_T4_E12temp_storage+16];
	max.s32 	%r320, %r318, %r319;
	ld.shared.u32 	%r321, [_ZZN3cub18CUB_300001_SM_10006detail6reduce18DeviceReduceKernelINS2_10policy_hubIijN4cuda3__47maximumIiEEE10Policy1000EN6thrust24THRUST_300001_SM_1000_NS6detail15normal_iteratorINSC_10device_ptrIiEEEEjS8_iNS5_3std3__410__identityEEEvT0_PT3_T1_NS0_13GridEvenShareISO_EET2_T4_E12temp_storage+20];
	max.s32 	%r322, %r320, %r321;
	ld.shared.u32 	%r323, [_ZZN3cub18CUB_300001_SM_10006detail6reduce18DeviceReduceKernelINS2_10policy_hubIijN4cuda3__47maximumIiEEE10Policy1000EN6thrust24THRUST_300001_SM_1000_NS6detail15normal_iteratorINSC_10device_ptrIiEEEEjS8_iNS5_3std3__410__identityEEEvT0_PT3_T1_NS0_13GridEvenShareISO_EET2_T4_E12temp_storage+24];
	max.s32 	%r324, %r322, %r323;
	ld.shared.u32 	%r325, [_ZZN3cub18CUB_300001_SM_10006detail6reduce18DeviceReduceKernelINS2_10policy_hubIijN4cuda3__47maximumIiEEE10Policy1000EN6thrust24THRUST_300001_SM_1000_NS6detail15normal_iteratorINSC_10device_ptrIiEEEEjS8_iNS5_3std3__410__identityEEEvT0_PT3_T1_NS0_13GridEvenShareISO_EET2_T4_E12temp_storage+28];
	max.s32 	%r326, %r324, %r325;
	ld.shared.u32 	%r327, [_ZZN3cub18CUB_300001_SM_10006detail6reduce18DeviceReduceKernelINS2_10policy_hubIijN4cuda3__47maximumIiEEE10Policy1000EN6thrust24THRUST_300001_SM_1000_NS6detail15normal_iteratorINSC_10device_ptrIiEEEEjS8_iNS5_3std3__410__identityEEEvT0_PT3_T1_NS0_13GridEvenShareISO_EET2_T4_E12temp_storage+32];
	max.s32 	%r328, %r326, %r327;
	ld.shared.u32 	%r329, [_ZZN3cub18CUB_300001_SM_10006detail6reduce18DeviceReduceKernelINS2_10policy_hubIijN4cuda3__47maximumIiEEE10Policy1000EN6thrust24THRUST_300001_SM_1000_NS6detail15normal_iteratorINSC_10device_ptrIiEEEEjS8_iNS5_3std3__410__identityEEEvT0_PT3_T1_NS0_13GridEvenShareISO_EET2_T4_E12temp_storage+36];
	max.s32 	%r574, %r328, %r329;
$L__BB7_48:
	mov.u32 	%r531, %tid.x;
	setp.ne.s32 	%p56, %r531, 0;
	@%p56 bra 	$L__BB7_50;
	ld.param.u64 	%rd129, [_ZN3cub18CUB_300001_SM_10006detail6reduce18DeviceReduceKernelINS2_10policy_hubIijN4cuda3__47maximumIiEEE10Policy1000EN6thrust24THRUST_300001_SM_1000_NS6detail15normal_iteratorINSC_10device_ptrIiEEEEjS8_iNS5_3std3__410__identityEEEvT0_PT3_T1_NS0_13GridEvenShareISO_EET2_T4__param_1];
	cvta.to.global.u64 	%rd126, %rd129;
	mul.wide.u32 	%rd127, %r3, 4;
	add.s64 	%rd128, %rd126, %rd127;
	st.global.u32 	[%rd128], %r574;
$L__BB7_50:
	ret;

}
	// .globl	_ZN3cub18CUB_300001_SM_10006detail6reduce28DeviceReduceSingleTileKernelINS2_10policy_hubIijN4cuda3__47maximumIiEEE10Policy1000EPiSB_iS8_iiNS5_3std3__410__identityEEEvT0_T1_T2_T3_T4_T6_
.visible .entry _ZN3cub18CUB_300001_SM_10006detail6reduce28DeviceReduceSingleTileKernelINS2_10policy_hubIijN4cuda3__47maximumIiEEE10Policy1000EPiSB_iS8_iiNS5_3std3__410__identityEEEvT0_T1_T2_T3_T4_T6_(
	.param .u64 .ptr .align 1 _ZN3cub18CUB_300001_SM_10006detail6reduce28DeviceReduceSingleTileKernelINS2_10policy_hubIijN4cuda3__47maximumIiEEE10Policy1000EPiSB_iS8_iiNS5_3std3__410__identityEEEvT0_T1_T2_T3_T4_T6__param_0,
	.param .u64 .ptr .align 1 _ZN3cub18CUB_300001_SM_10006detail6reduce28DeviceReduceSingleTileKernelINS2_10policy_hubIijN4cuda3__47maximumIiEEE10Policy1000EPiSB_iS8_iiNS5_3std3__410__identityEEEvT0_T1_T2_T3_T4_T6__param_1,
	.param .u32 _ZN3cub18CUB_300001_SM_10006detail6reduce28DeviceReduceSingleTileKernelINS2_10policy_hubIijN4cuda3__47maximumIiEEE10Policy1000EPiSB_iS8_iiNS5_3std3__410__identityEEEvT0_T1_T2_T3_T4_T6__param_2,
	.param .align 1 .b8 _ZN3cub18CUB_300001_SM_10006detail6reduce28DeviceReduceSingleTileKernelINS2_10policy_hubIijN4cuda3__47maximumIiEEE10Policy1000EPiSB_iS8_iiNS5_3std3__410__identityEEEvT0_T1_T2_T3_T4_T6__param_3[1],
	.param .u32 _ZN3cub18CUB_300001_SM_10006detail6reduce28DeviceReduceSingleTileKernelINS2_10policy_hubIijN4cuda3__47maximumIiEEE10Policy1000EPiSB_iS8_iiNS5_3std3__410__identityEEEvT0_T1_T2_T3_T4_T6__param_4,
	.param .align 1 .b8 _ZN3cub18CUB_300001_SM_10006detail6reduce28DeviceReduceSingleTileKernelINS2_10policy_hubIijN4cuda3__47maximumIiEEE10Policy1000EPiSB_iS8_iiNS5_3std3__410__identityEEEvT0_T1_T2_T3_T4_T6__param_5[1]
)
.maxntid 256
.minnctapersm 1
{
	.reg .pred 	%p<97>;
	.reg .b32 	%r<687>;
	.reg .b64 	%rd<125>;
	// demoted variable
	.shared .align 4 .b8 _ZZN3cub18CUB_300001_SM_10006detail6reduce28DeviceReduceSingleTileKernelINS2_10policy_hubIijN4cuda3__47maximumIiEEE10Policy1000EPiSB_iS8_iiNS5_3std3__410__identityEEEvT0_T1_T2_T3_T4_T6_E12temp_storage[44];
	ld.param.u64 	%rd16, [_ZN3cub18CUB_300001_SM_10006detail6reduce28DeviceReduceSingleTileKernelINS2_10policy_hubIijN4cuda3__47maximumIiEEE10Policy1000EPiSB_iS8_iiNS5_3std3__410__identityEEEvT0_T1_T2_T3_T4_T6__param_0];
	ld.param.u64 	%rd17, [_ZN3cub18CUB_300001_SM_10006detail6reduce28DeviceReduceSingleTileKernelINS2_10policy_hubIijN4cuda3__47maximumIiEEE10Policy1000EPiSB_iS8_iiNS5_3std3__410__identityEEEvT0_T1_T2_T3_T4_T6__param_1];
	ld.param.u32 	%r124, [_ZN3cub18CUB_300001_SM_10006detail6reduce28DeviceReduceSingleTileKernelINS2_10policy_hubIijN4cuda3__47maximumIiEEE10Policy1000EPiSB_iS8_iiNS5_3std3__410__identityEEEvT0_T1_T2_T3_T4_T6__param_2];
	ld.param.u32 	%r125, [_ZN3cub18CUB_300001_SM_10006detail6reduce28DeviceReduceSingleTileKernelINS2_10policy_hubIijN4cuda3__47maximumIiEEE10Policy1000EPiSB_iS8_iiNS5_3std3__410__identityEEEvT0_T1_T2_T3_T4_T6__param_4];
	cvta.to.global.u64 	%rd1, %rd17;
	setp.ne.s32 	%p1, %r124, 0;
	@%p1 bra 	$L__BB8_3;
	mov.u32 	%r633, %tid.x;
	setp.ne.s32 	%p96, %r633, 0;
	@%p96 bra 	$L__BB8_74;
	st.global.u32 	[%rd1], %r125;
	bra.uni 	$L__BB8_74;
$L__BB8_3:
	and.b64  	%rd18, %rd16, 15;
	setp.ne.s64 	%p2, %rd18, 0;
	@%p2 bra 	$L__BB8_38;
	setp.gt.s32 	%p49, %r124, 4095;
	@%p49 bra 	$L__BB8_22;
	mov.u32 	%r1, %tid.x;
	setp.ge.s32 	%p66, %r1, %r124;
	mov.b32 	%r644, 0;
	mov.u32 	%r639, %r1;
	@%p66 bra 	$L__BB8_7;
	mul.wide.u32 	%rd113, %r1, 4;
	add.s64 	%rd112, %rd16, %rd113;
	// begin inline asm
	ld.global.nc.u32 %r644, [%rd112];
	// end inline asm
	add.s32 	%r639, %r1, 256;
$L__BB8_7:
	setp.ge.s32 	%p67, %r639, %r124;
	@%p67 bra 	$L__BB8_13;
	not.b32 	%r508, %r639;
	add.s32 	%r6, %r124, %r508;
	and.b32  	%r509, %r6, 768;
	setp.eq.s32 	%p68, %r509, 768;
	@%p68 bra 	$L__BB8_11;
	mul.wide.u32 	%rd114, %r639, 4;
	add.s64 	%rd121, %rd16, %rd114;
	shr.u32 	%r510, %r6, 8;
	add.s32 	%r511, %r510, 1;
	and.b32  	%r512, %r511, 3;
	neg.s32 	%r636, %r512;
$L__BB8_10:
	.pragma "nounroll";
	// begin inline asm
	ld.global.nc.u32 %r513, [%rd121];
	// end inline asm
	max.s32 	%r644, %r644, %r513;
	add.s32 	%r639, %r639, 256;
	add.s64 	%rd121, %rd121, 1024;
	add.s32 	%r636, %r636, 1;
	setp.ne.s32 	%p69, %r636, 0;
	@%p69 bra 	$L__BB8_10;
$L__BB8_11:
	setp.lt.u32 	%p70, %r6, 768;
	@%p70 bra 	$L__BB8_13;
$L__BB8_12:
	mul.wide.s32 	%rd120, %r639, 4;
	add.s64 	%rd116, %rd16, %rd120;
	// begin inline asm
	ld.global.nc.u32 %r514, [%rd116];
	// end inline asm
	max.s32 	%r518, %r644, %r514;
	add.s64 	%rd117, %rd116, 1024;
	// begin inline asm
	ld.global.nc.u32 %r515, [%rd117];
	// end inline asm
	max.s32 	%r519, %r518, %r515;
	add.s64 	%rd118, %rd116, 2048;
	// begin inline asm
	ld.global.nc.u32 %r516, [%rd118];
	// end inline asm
	max.s32 	%r520, %r519, %r516;
	add.s64 	%rd119, %rd116, 3072;
	// begin inline asm
	ld.global.nc.u32 %r517, [%rd119];
	// end inline asm
	max.s32 	%r644, %r520, %r517;
	add.s32 	%r639, %r639, 1024;
	setp.lt.s32 	%p71, %r639, %r124;
	@%p71 bra 	$L__BB8_12;
$L__BB8_13:
	setp.lt.s32 	%p72, %r124, 256;
	@%p72 bra 	$L__BB8_18;
	// begin inline asm
	mov.u32 %r584, %laneid;
	// end inline asm
	mov.b32 	%r587, 1;
	mov.b32 	%r608, 31;
	mov.b32 	%r609, -1;
	// begin inline asm
	shfl.sync.down.b32 %r585, %r644, %r587, %r608, %r609;
	// end inline asm
	setp.gt.s32 	%p88, %r584, 30;
	max.s32 	%r610, %r644, %r585;
	selp.b32 	%r591, %r644, %r610, %p88;
	mov.b32 	%r592, 2;
	// begin inline asm
	shfl.sync.down.b32 %r590, %r591, %r592, %r608, %r609;
	// end inline asm
	setp.gt.s32 	%p89, %r584, 29;
	max.s32 	%r611, %r591, %r590;
	selp.b32 	%r596, %r591, %r611, %p89;
	mov.b32 	%r597, 4;
	// begin inline asm
	shfl.sync.down.b32 %r595, %r596, %r597, %r608, %r609;
	// end inline asm
	setp.gt.s32 	%p90, %r584, 27;
	max.s32 	%r612, %r596, %r595;
	selp.b32 	%r601, %r596, %r612, %p90;
	mov.b32 	%r602, 8;
	// begin inline asm
	shfl.sync.down.b32 %r600, %r601, %r602, %r608, %r609;
	// end inline asm
	setp.gt.s32 	%p91, %r584, 23;
	max.s32 	%r613, %r601, %r600;
	selp.b32 	%r606, %r601, %r613, %p91;
	mov.b32 	%r607, 16;
	// begin inline asm
	shfl.sync.down.b32 %r605, %r606, %r607, %r608, %r609;
	// end inline asm
	setp.gt.s32 	%p92, %r584, 15;
	max.s32 	%r22, %r606, %r605;
	selp.b32 	%r686, %r606, %r22, %p92;
	setp.ne.s32 	%p93, %r584, 0;
	@%p93 bra 	$L__BB8_16;
	shr.u32 	%r614, %r1, 3;
	and.b32  	%r615, %r614, 124;
	mov.u32 	%r616, _ZZN3cub18CUB_300001_SM_10006detail6reduce28DeviceReduceSingleTileKernelINS2_10policy_hubIijN4cuda3__47maximumIiEEE10Policy1000EPiSB_iS8_iiNS5_3std3__410__identityEEEvT0_T1_T2_T3_T4_T6_E12temp_storage;
	add.s32 	%r617, %r616, %r615;
	st.shared.u32 	[%r617+8], %r22;
$L__BB8_16:
	bar.sync 	0;
	setp.ne.s32 	%p94, %r1, 0;
	@%p94 bra 	$L__BB8_72;
	ld.shared.u32 	%r618, [_ZZN3cub18CUB_300001_SM_10006detail6reduce28DeviceReduceSingleTileKernelINS2_10policy_hubIijN4cuda3__47maximumIiEEE10Policy1000EPiSB_iS8_iiNS5_3std3__410__identityEEEvT0_T1_T2_T3_T4_T6_E12temp_storage+12];
	max.s32 	%r619, %r686, %r618;
	ld.shared.u32 	%r620, [_ZZN3cub18CUB_300001_SM_10006detail6reduce28DeviceReduceSingleTileKernelINS2_10policy_hubIijN4cuda3__47maximumIiEEE10Policy1000EPiSB_iS8_iiNS5_3std3__410__identityEEEvT0_T1_T2_T3_T4_T6_E12temp_storage+16];
	max.s32 	%r621, %r619, %r620;
	ld.shared.u32 	%r622, [_ZZN3cub18CUB_300001_SM_10006detail6reduce28DeviceReduceSingleTileKernelINS2_10policy_hubIijN4cuda3__47maximumIiEEE10Policy1000EPiSB_iS8_iiNS5_3std3__410__identityEEEvT0_T1_T2_T3_T4_T6_E12temp_storage+20];
	max.s32 	%r623, %r621, %r622;
	ld.shared.u32 	%r624, [_ZZN3cub18CUB_300001_SM_10006detail6reduce28DeviceReduceSingleTileKernelINS2_10policy_hubIijN4cuda3__47maximumIiEEE10Policy1000EPiSB_iS8_iiNS5_3std3__410__identityEEEvT0_T1_T2_T3_T4_T6_E12temp_storage+24];
	max.s32 	%r625, %r623, %r624;
	ld.shared.u32 	%r626, [_ZZN3cub18CUB_300001_SM_10006detail6reduce28DeviceReduceSingleTileKernelINS2_10policy_hubIijN4cuda3__47maximumIiEEE10Policy1000EPiSB_iS8_iiNS5_3std3__410__identityEEEvT0_T1_T2_T3_T4_T6_E12temp_storage+28];
	max.s32 	%r627, %r625, %r626;
	ld.shared.u32 	%r628, [_ZZN3cub18CUB_300001_SM_10006detail6reduce28DeviceReduceSingleTileKernelINS2_10policy_hubIijN4cuda3__47maximumIiEEE10Policy1000EPiSB_iS8_iiNS5_3std3__410__identityEEEvT0_T1_T2_T3_T4_T6_E12temp_storage+32];
	max.s32 	%r629, %r627, %r628;
	ld.shared.u32 	%r630, [_ZZN3cub18CUB_300001_SM_10006detail6reduce28DeviceReduceSingleTileKernelINS2_10policy_hubIijN4cuda3__47maximumIiEEE10Policy1000EPiSB_iS8_iiNS5_3std3__410__identityEEEvT0_T1_T2_T3_T4_T6_E12temp_storage+36];
	max.s32 	%r686, %r629, %r630;
	bra.uni 	$L__BB8_72;
$L__BB8_18:
	// begin inline asm
	mov.u32 %r521, %laneid;
	// end inline asm
	and.b32  	%r547, %r1, 992;
	add.s32 	%r548, %r547, 32;
	setp.gt.s32 	%p73, %r548, %r124;
	not.b32 	%r549, %r547;
	add.s32 	%r550, %r124, %r549;
	selp.b32 	%r545, %r550, 31, %p73;
	mov.b32 	%r524, 1;
	mov.b32 	%r546, -1;
	// begin inline asm
	shfl.sync.down.b32 %r522, %r644, %r524, %r545, %r546;
	// end inline asm
	setp.lt.s32 	%p74, %r521, %r545;
	max.s32 	%r551, %r644, %r522;
	selp.b32 	%r528, %r551, %r644, %p74;
	mov.b32 	%r529, 2;
	// begin inline asm
	shfl.sync.down.b32 %r527, %r528, %r529, %r545, %r546;
	// end inline asm
	add.s32 	%r552, %r521, 2;
	setp.gt.s32 	%p75, %r552, %r545;
	max.s32 	%r553, %r528, %r527;
	selp.b32 	%r533, %r528, %r553, %p75;
	mov.b32 	%r534, 4;
	// begin inline asm
	shfl.sync.down.b32 %r532, %r533, %r534, %r545, %r546;
	// end inline asm
	add.s32 	%r554, %r521, 4;
	setp.gt.s32 	%p76, %r554, %r545;
	max.s32 	%r555, %r533, %r532;
	selp.b32 	%r538, %r533, %r555, %p76;
	mov.b32 	%r539, 8;
	// begin inline asm
	shfl.sync.down.b32 %r537, %r538, %r539, %r545, %r546;
	// end inline asm
	add.s32 	%r556, %r521, 8;
	setp.gt.s32 	%p77, %r556, %r545;
	max.s32 	%r557, %r538, %r537;
	selp.b32 	%r543, %r538, %r557, %p77;
	mov.b32 	%r544, 16;
	// begin inline asm
	shfl.sync.down.b32 %r542, %r543, %r544, %r545, %r546;
	// end inline asm
	add.s32 	%r558, %r521, 16;
	setp.gt.s32 	%p78, %r558, %r545;
	max.s32 	%r559, %r543, %r542;
	selp.b32 	%r686, %r543, %r559, %p78;
	setp.ne.s32 	%p79, %r521, 0;
	@%p79 bra 	$L__BB8_20;
	shr.u32 	%r560, %r1, 3;
	and.b32  	%r561, %r560, 124;
	mov.u32 	%r562, _ZZN3cub18CUB_300001_SM_10006detail6reduce28DeviceReduceSingleTileKernelINS2_10policy_hubIijN4cuda3__47maximumIiEEE10Policy1000EPiSB_iS8_iiNS5_3std3__410__identityEEEvT0_T1_T2_T3_T4_T6_E12temp_storage;
	add.s32 	%r563, %r562, %r561;
	st.shared.u32 	[%r563+8], %r686;
$L__BB8_20:
	bar.sync 	0;
	setp.ne.s32 	%p80, %r1, 0;
	@%p80 bra 	$L__BB8_72;
	setp.gt.s32 	%p81, %r124, 32;
	ld.shared.u32 	%r564, [_ZZN3cub18CUB_300001_SM_10006detail6reduce28DeviceReduceSingleTileKernelINS2_10policy_hubIijN4cuda3__47maximumIiEEE10Policy1000EPiSB_iS8_iiNS5_3std3__410__identityEEEvT0_T1_T2_T3_T4_T6_E12temp_storage+12];
	max.s32 	%r565, %r686, %r564;
	selp.b32 	%r566, %r565, %r686, %p81;
	setp.gt.s32 	%p82, %r124, 64;
	ld.shared.u32 	%r567, [_ZZN3cub18CUB_300001_SM_10006detail6reduce28DeviceReduceSingleTileKernelINS2_10policy_hubIijN4cuda3__47maximumIiEEE10Policy1000EPiSB_iS8_iiNS5_3std3__410__identityEEEvT0_T1_T2_T3_T4_T6_E12temp_storage+16];
	max.s32 	%r568, %r566, %r567;
	selp.b32 	%r569, %r568, %r566, %p82;
	setp.gt.s32 	%p83, %r124, 96;
	ld.shared.u32 	%r570, [_ZZN3cub18CUB_300001_SM_10006detail6reduce28DeviceReduceSingleTileKernelINS2_10policy_hubIijN4cuda3__47maximumIiEEE10Policy1000EPiSB_iS8_iiNS5_3std3__410__identityEEEvT0_T1_T2_T3_T4_T6_E12temp_storage+20];
	max.s32 	%r571, %r569, %r570;
	selp.b32 	%r572, %r571, %r569, %p83;
	setp.gt.s32 	%p84, %r124, 128;
	ld.shared.u32 	%r573, [_ZZN3cub18CUB_300001_SM_10006detail6reduce28DeviceReduceSingleTileKernelINS2_10policy_hubIijN4cuda3__47maximumIiEEE10Policy1000EPiSB_iS8_iiNS5_3std3__410__identityEEEvT0_T1_T2_T3_T4_T6_E12temp_storage+24];
	max.s32 	%r574, %r572, %r573;
	selp.b32 	%r575, %r574, %r572, %p84;
	setp.gt.s32 	%p85, %r124, 160;
	ld.shared.u32 	%r576, [_ZZN3cub18CUB_300001_SM_10006detail6reduce28DeviceReduceSingleTileKernelINS2_10policy_hubIijN4cuda3__47maximumIiEEE10Policy1000EPiSB_iS8_iiNS5_3std3__410__identityEEEvT0_T1_T2_T3_T4_T6_E12temp_storage+28];
	max.s32 	%r577, %r575, %r576;
	selp.b32 	%r578, %r577, %r575, %p85;
	setp.gt.s32 	%p86, %r124, 192;
	ld.shared.u32 	%r579, [_ZZN3cub18CUB_300001_SM_10006detail6reduce28DeviceReduceSingleTileKernelINS2_10policy_hubIijN4cuda3__47maximumIiEEE10Policy1000EPiSB_iS8_iiNS5_3std3__410__identityEEEvT0_T1_T2_T3_T4_T6_E12temp_storage+32];
	max.s32 	%r580, %r578, %r579;
	selp.b32 	%r581, %r580, %r578, %p86;
	setp.gt.s32 	%p87, %r124, 224;
	ld.shared.u32 	%r582, [_ZZN3cub18CUB_300001_SM_10006detail6reduce28DeviceReduceSingleTileKernelINS2_10policy_hubIijN4cuda3__47maximumIiEEE10Policy1000EPiSB_iS8_iiNS5_3std3__410__identityEEEvT0_T1_T2_T3_T4_T6_E12temp_storage+36];
	max.s32 	%r583, %r581, %r582;
	selp.b32 	%r686, %r583, %r581, %p87;
	bra.uni 	$L__BB8_72;
$L__BB8_22:
	mov.u32 	%r27, %tid.x;
	shl.b32 	%r379, %r27, 2;
	mul.wide.u32 	%rd86, %r379, 4;
	add.s64 	%rd76, %rd16, %rd86;
	// begin inline asm
	ld.global.nc.v2.u64 {%rd74, %rd75}, [%rd76];
	// end inline asm
	mov.b64 	{%r380, %r381}, %rd75;
	mov.b64 	{%r382, %r383}, %rd74;
	add.s64 	%rd79, %rd76, 4096;
	// begin inline asm
	ld.global.nc.v2.u64 {%rd77, %rd78}, [%rd79];
	// end inline asm
	mov.b64 	{%r384, %r385}, %rd78;
	mov.b64 	{%r386, %r387}, %rd77;
	add.s64 	%rd82, %rd76, 8192;
	// begin inline asm
	ld.global.nc.v2.u64 {%rd80, %rd81}, [%rd82];
	// end inline asm
	mov.b64 	{%r388, %r389}, %rd81;
	mov.b64 	{%r390, %r391}, %rd80;
	add.s64 	%rd85, %rd76, 12288;
	// begin inline asm
	ld.global.nc.v2.u64 {%rd83, %rd84}, [%rd85];
	// end inline asm
	mov.b64 	{%r392, %r393}, %rd84;
	mov.b64 	{%r394, %r395}, %rd83;
	max.s32 	%r396, %r382, %r383;
	max.s32 	%r397, %r396, %r380;
	max.s32 	%r398, %r381, %r386;
	max.s32 	%r399, %r398, %r387;
	max.s32 	%r400, %r384, %r385;
	max.s32 	%r401, %r400, %r390;
	max.s32 	%r402, %r391, %r388;
	max.s32 	%r403, %r402, %r389;
	max.s32 	%r404, %r394, %r395;
	max.s32 	%r405, %r404, %r392;
	max.s32 	%r406, %r397, %r399;
	max.s32 	%r407, %r406, %r401;
	max.s32 	%r408, %r403, %r405;
	max.s32 	%r409, %r408, %r393;
	max.s32 	%r659, %r407, %r409;
	setp.lt.u32 	%p50, %r124, 8192;
	mov.b32 	%r648, 4096;
	@%p50 bra 	$L__BB8_26;
	add.s32 	%r29, %r124, -4096;
	mov.b32 	%r648, 4096;
$L__BB8_24:
	mul.wide.s32 	%rd99, %r648, 4;
	add.s64 	%rd89, %rd76, %rd99;
	// begin inline asm
	ld.global.nc.v2.u64 {%rd87, %rd88}, [%rd89];
	// end inline asm
	mov.b64 	{%r411, %r412}, %rd88;
	mov.b64 	{%r413, %r414}, %rd87;
	add.s64 	%rd92, %rd89, 4096;
	// begin inline asm
	ld.global.nc.v2.u64 {%rd90, %rd91}, [%rd92];
	// end inline asm
	mov.b64 	{%r415, %r416}, %rd91;
	mov.b64 	{%r417, %r418}, %rd90;
	add.s64 	%rd95, %rd89, 8192;
	// begin inline asm
	ld.global.nc.v2.u64 {%rd93, %rd94}, [%rd95];
	// end inline asm
	mov.b64 	{%r419, %r420}, %rd94;
	mov.b64 	{%r421, %r422}, %rd93;
	add.s64 	%rd98, %rd89, 12288;
	// begin inline asm
	ld.global.nc.v2.u64 {%rd96, %rd97}, [%rd98];
	// end inline asm
	mov.b64 	{%r423, %r424}, %rd97;
	mov.b64 	{%r425, %r426}, %rd96;
	max.s32 	%r427, %r659, %r413;
	max.s32 	%r428, %r427, %r414;
	max.s32 	%r429, %r411, %r412;
	max.s32 	%r430, %r429, %r417;
	max.s32 	%r431, %r418, %r415;
	max.s32 	%r432, %r431, %r416;
	max.s32 	%r433, %r421, %r422;
	max.s32 	%r434, %r433, %r419;
	max.s32 	%r435, %r420, %r425;
	max.s32 	%r436, %r435, %r426;
	max.s32 	%r437, %r423, %r424;
	max.s32 	%r438, %r428, %r430;
	max.s32 	%r439, %r438, %r432;
	max.s32 	%r440, %r434, %r436;
	max.s32 	%r441, %r440, %r437;
	max.s32 	%r659, %r439, %r441;
	sub.s32 	%r442, %r124, %r648;
	setp.lt.s32 	%p51, %r442, 4096;
	@%p51 bra 	$L__BB8_34;
	add.s32 	%r648, %r648, 4096;
	setp.le.s32 	%p52, %r648, %r29;
	@%p52 bra 	$L__BB8_24;
$L__BB8_26:
	setp.le.s32 	%p53, %r124, %r648;
	@%p53 bra 	$L__BB8_34;
	sub.s32 	%r36, %r124, %r648;
	setp.ge.s32 	%p54, %r27, %r36;
	@%p54 bra 	$L__BB8_34;
	not.b32 	%r444, %r27;
	add.s32 	%r445, %r124, %r444;
	sub.s32 	%r37, %r445, %r648;
	and.b32  	%r446, %r37, 768;
	setp.eq.s32 	%p55, %r446, 768;
	mov.u32 	%r653, %r27;
	@%p55 bra 	$L__BB8_31;
	add.s32 	%r650, %r27, %r648;
	shr.u32 	%r447, %r37, 8;
	add.s32 	%r448, %r447, 1;
	and.b32  	%r449, %r448, 3;
	neg.s32 	%r649, %r449;
	mov.u32 	%r653, %r27;
$L__BB8_30:
	.pragma "nounroll";
	mul.wide.u32 	%rd101, %r650, 4;
	add.s64 	%rd100, %rd16, %rd101;
	// begin inline asm
	ld.global.nc.u32 %r450, [%rd100];
	// end inline asm
	max.s32 	%r659, %r659, %r450;
	add.s32 	%r653, %r653, 256;
	add.s32 	%r650, %r650, 256;
	add.s32 	%r649, %r649, 1;
	setp.ne.s32 	%p56, %r649, 0;
	@%p56 bra 	$L__BB8_30;
$L__BB8_31:
	setp.lt.u32 	%p57, %r37, 768;
	@%p57 bra 	$L__BB8_34;
	cvt.u64.u32 	%rd102, %r653;
	cvt.u64.u32 	%rd103, %r648;
	add.s64 	%rd104, %rd102, %rd103;
	shl.b64 	%rd105, %rd104, 2;
	add.s64 	%rd106, %rd105, %rd16;
	add.s64 	%rd122, %rd106, 2048;
	add.s32 	%r656, %r653, %r648;
$L__BB8_33:
	mul.wide.u32 	%rd111, %r656, 4;
	add.s64 	%rd107, %rd16, %rd111;
	// begin inline asm
	ld.global.nc.u32 %r451, [%rd107];
	// end inline asm
	max.s32 	%r455, %r659, %r451;
	add.s64 	%rd108, %rd122, -1024;
	// begin inline asm
	ld.global.nc.u32 %r452, [%rd108];
	// end inline asm
	max.s32 	%r456, %r455, %r452;
	// begin inline asm
	ld.global.nc.u32 %r453, [%rd122];
	// end inline asm
	max.s32 	%r457, %r456, %r453;
	add.s64 	%rd110, %rd122, 1024;
	// begin inline asm
	ld.global.nc.u32 %r454, [%rd110];
	// end inline asm
	max.s32 	%r659, %r457, %r454;
	add.s32 	%r653, %r653, 1024;
	add.s64 	%rd122, %rd122, 4096;
	add.s32 	%r656, %r656, 1024;
	setp.lt.s32 	%p58, %r653, %r36;
	@%p58 bra 	$L__BB8_33;
$L__BB8_34:
	// begin inline asm
	mov.u32 %r458, %laneid;
	// end inline asm
	mov.b32 	%r461, 1;
	mov.b32 	%r482, 31;
	mov.b32 	%r483, -1;
	// begin inline asm
	shfl.sync.down.b32 %r459, %r659, %r461, %r482, %r483;
	// end inline asm
	setp.gt.s32 	%p59, %r458, 30;
	max.s32 	%r484, %r659, %r459;
	selp.b32 	%r465, %r659, %r484, %p59;
	mov.b32 	%r466, 2;
	// begin inline asm
	shfl.sync.down.b32 %r464, %r465, %r466, %r482, %r483;
	// end inline asm
	setp.gt.s32 	%p60, %r458, 29;
	max.s32 	%r485, %r465, %r464;
	selp.b32 	%r470, %r465, %r485, %p60;
	mov.b32 	%r471, 4;
	// begin inline asm
	shfl.sync.down.b32 %r469, %r470, %r471, %r482, %r483;
	// end inline asm
	setp.gt.s32 	%p61, %r458, 27;
	max.s32 	%r486, %r470, %r469;
	selp.b32 	%r475, %r470, %r486, %p61;
	mov.b32 	%r476, 8;
	// begin inline asm
	shfl.sync.down.b32 %r474, %r475, %r476, %r482, %r483;
	// end inline asm
	setp.gt.s32 	%p62, %r458, 23;
	max.s32 	%r487, %r475, %r474;
	selp.b32 	%r480, %r475, %r487, %p62;
	mov.b32 	%r481, 16;
	// begin inline asm
	shfl.sync.down.b32 %r479, %r480, %r481, %r482, %r483;
	// end inline asm
	setp.gt.s32 	%p63, %r458, 15;
	max.s32 	%r59, %r480, %r479;
	selp.b32 	%r686, %r480, %r59, %p63;
	setp.ne.s32 	%p64, %r458, 0;
	@%p64 bra 	$L__BB8_36;
	shr.u32 	%r488, %r27, 3;
	and.b32  	%r489, %r488, 124;
	mov.u32 	%r490, _ZZN3cub18CUB_300001_SM_10006detail6reduce28DeviceReduceSingleTileKernelINS2_10policy_hubIijN4cuda3__47maximumIiEEE10Policy1000EPiSB_iS8_iiNS5_3std3__410__identityEEEvT0_T1_T2_T3_T4_T6_E12temp_storage;
	add.s32 	%r491, %r490, %r489;
	st.shared.u32 	[%r491+8], %r59;
$L__BB8_36:
	bar.sync 	0;
	setp.ne.s32 	%p65, %r27, 0;
	@%p65 bra 	$L__BB8_72;
	ld.shared.u32 	%r492, [_ZZN3cub18CUB_300001_SM_10006detail6reduce28DeviceReduceSingleTileKernelINS2_10policy_hubIijN4cuda3__47maximumIiEEE10Policy1000EPiSB_iS8_iiNS5_3std3__410__identityEEEvT0_T1_T2_T3_T4_T6_E12temp_storage+12];
	max.s32 	%r493, %r686, %r492;
	ld.shared.u32 	%r494, [_ZZN3cub18CUB_300001_SM_10006detail6reduce28DeviceReduceSingleTileKernelINS2_10policy_hubIijN4cuda3__47maximumIiEEE10Policy1000EPiSB_iS8_iiNS5_3std3__410__identityEEEvT0_T1_T2_T3_T4_T6_E12temp_storage+16];
	max.s32 	%r495, %r493, %r494;
	ld.shared.u32 	%r496, [_ZZN3cub18CUB_300001_SM_10006detail6reduce28DeviceReduceSingleTileKernelINS2_10policy_hubIijN4cuda3__47maximumIiEEE10Policy1000EPiSB_iS8_iiNS5_3std3__410__identityEEEvT0_T1_T2_T3_T4_T6_E12temp_storage+20];
	max.s32 	%r497, %r495, %r496;
	ld.shared.u32 	%r498, [_ZZN3cub18CUB_300001_SM_10006detail6reduce28DeviceReduceSingleTileKernelINS2_10policy_hubIijN4cuda3__47maximumIiEEE10Policy1000EPiSB_iS8_iiNS5_3std3__410__identityEEEvT0_T1_T2_T3_T4_T6_E12temp_storage+24];
	max.s32 	%r499, %r497, %r498;
	ld.shared.u32 	%r500, [_ZZN3cub18CUB_300001_SM_10006detail6reduce28DeviceReduceSingleTileKernelINS2_10policy_hubIijN4cuda3__47maximumIiEEE10Policy1000EPiSB_iS8_iiNS5_3std3__410__identityEEEvT0_T1_T2_T3_T4_T6_E12temp_storage+28];
	max.s32 	%r501, %r499, %r500;
	ld.shared.u32 	%r502, [_ZZN3cub18CUB_300001_SM_10006detail6reduce28DeviceReduceSingleTileKernelINS2_10policy_hubIijN4cuda3__47maximumIiEEE10Policy1000EPiSB_iS8_iiNS5_3std3__410__identityEEEvT0_T1_T2_T3_T4_T6_E12temp_storage+32];
	max.s32 	%r503, %r501, %r502;
	ld.shared.u32 	%r504, [_ZZN3cub18CUB_300001_SM_10006detail6reduce28DeviceReduceSingleTileKernelINS2_10policy_hubIijN4cuda3__47maximumIiEEE10Policy1000EPiSB_iS8_iiNS5_3std3__410__identityEEEvT0_T1_T2_T3_T4_T6_E12temp_storage+36];
	max.s32 	%r686, %r503, %r504;
	bra.uni 	$L__BB8_72;
$L__BB8_38:
	setp.gt.s32 	%p3, %r124, 4095;
	@%p3 bra 	$L__BB8_56;
	mov.u32 	%r62, %tid.x;
	setp.ge.s32 	%p20, %r62, %r124;
	mov.b32 	%r670, 0;
	mov.u32 	%r665, %r62;
	@%p20 bra 	$L__BB8_41;
	mul.wide.u32 	%rd66, %r62, 4;
	add.s64 	%rd65, %rd16, %rd66;
	// begin inline asm
	ld.global.nc.u32 %r670, [%rd65];
	// end inline asm
	add.s32 	%r665, %r62, 256;
$L__BB8_41:
	setp.ge.s32 	%p21, %r665, %r124;
	@%p21 bra 	$L__BB8_47;
	not.b32 	%r255, %r665;
	add.s32 	%r67, %r124, %r255;
	and.b32  	%r256, %r67, 768;
	setp.eq.s32 	%p22, %r256, 768;
	@%p22 bra 	$L__BB8_45;
	mul.wide.u32 	%rd67, %r665, 4;
	add.s64 	%rd123, %rd16, %rd67;
	shr.u32 	%r257, %r67, 8;
	add.s32 	%r258, %r257, 1;
	and.b32  	%r259, %r258, 3;
	neg.s32 	%r662, %r259;
$L__BB8_44:
	.pragma "nounroll";
	// begin inline asm
	ld.global.nc.u32 %r260, [%rd123];
	// end inline asm
	max.s32 	%r670, %r670, %r260;
	add.s32 	%r665, %r665, 256;
	add.s64 	%rd123, %rd123, 1024;
	add.s32 	%r662, %r662, 1;
	setp.ne.s32 	%p23, %r662, 0;
	@%p23 bra 	$L__BB8_44;
$L__BB8_45:
	setp.lt.u32 	%p24, %r67, 768;
	@%p24 bra 	$L__BB8_47;
$L__BB8_46:
	mul.wide.s32 	%rd73, %r665, 4;
	add.s64 	%rd69, %rd16, %rd73;
	// begin inline asm
	ld.global.nc.u32 %r261, [%rd69];
	// end inline asm
	max.s32 	%r265, %r670, %r261;
	add.s64 	%rd70, %rd69, 1024;
	// begin inline asm
	ld.global.nc.u32 %r262, [%rd70];
	// end inline asm
	max.s32 	%r266, %r265, %r262;
	add.s64 	%rd71, %rd69, 2048;
	// begin inline asm
	ld.global.nc.u32 %r263, [%rd71];
	// end inline asm
	max.s32 	%r267, %r266, %r263;
	add.s64 	%rd72, %rd69, 3072;
	// begin inline asm
	ld.global.nc.u32 %r264, [%rd72];
	// end inline asm
	max.s32 	%r670, %r267, %r264;
	add.s32 	%r665, %r665, 1024;
	setp.lt.s32 	%p25, %r665, %r124;
	@%p25 bra 	$L__BB8_46;
$L__BB8_47:
	setp.lt.s32 	%p26, %r124, 256;
	@%p26 bra 	$L__BB8_52;
	// begin inline asm
	mov.u32 %r331, %laneid;
	// end inline asm
	mov.b32 	%r334, 1;
	mov.b32 	%r355, 31;
	mov.b32 	%r356, -1;
	// begin inline asm
	shfl.sync.down.b32 %r332, %r670, %r334, %r355, %r356;
	// end inline asm
	setp.gt.s32 	%p42, %r331, 30;
	max.s32 	%r357, %r670, %r332;
	selp.b32 	%r338, %r670, %r357, %p42;
	mov.b32 	%r339, 2;
	// begin inline asm
	shfl.sync.down.b32 %r337, %r338, %r339, %r355, %r356;
	// end inline asm
	setp.gt.s32 	%p43, %r331, 29;
	max.s32 	%r358, %r338, %r337;
	selp.b32 	%r343, %r338, %r358, %p43;
	mov.b32 	%r344, 4;
	// begin inline asm
	shfl.sync.down.b32 %r342, %r343, %r344, %r355, %r356;
	// end inline asm
	setp.gt.s32 	%p44, %r331, 27;
	max.s32 	%r359, %r343, %r342;
	selp.b32 	%r348, %r343, %r359, %p44;
	mov.b32 	%r349, 8;
	// begin inline asm
	shfl.sync.down.b32 %r347, %r348, %r349, %r355, %r356;
	// end inline asm
	setp.gt.s32 	%p45, %r331, 23;
	max.s32 	%r360, %r348, %r347;
	selp.b32 	%r353, %r348, %r360, %p45;
	mov.b32 	%r354, 16;
	// begin inline asm
	shfl.sync.down.b32 %r352, %r353, %r354, %r355, %r356;
	// end inline asm
	setp.gt.s32 	%p46, %r331, 15;
	max.s32 	%r83, %r353, %r352;
	selp.b32 	%r686, %r353, %r83, %p46;
	setp.ne.s32 	%p47, %r331, 0;
	@%p47 bra 	$L__BB8_50;
	shr.u32 	%r361, %r62, 3;
	and.b32  	%r362, %r361, 124;
	mov.u32 	%r363, _ZZN3cub18CUB_300001_SM_10006detail6reduce28DeviceReduceSingleTileKernelINS2_10policy_hubIijN4cuda3__47maximumIiEEE10Policy1000EPiSB_iS8_iiNS5_3std3__410__identityEEEvT0_T1_T2_T3_T4_T6_E12temp_storage;
	add.s32 	%r364, %r363, %r362;
	st.shared.u32 	[%r364+8], %r83;
$L__BB8_50:
	bar.sync 	0;
	setp.ne.s32 	%p48, %r62, 0;
	@%p48 bra 	$L__BB8_72;
	ld.shared.u32 	%r365, [_ZZN3cub18CUB_300001_SM_10006detail6reduce28DeviceReduceSingleTileKernelINS2_10policy_hubIijN4cuda3__47maximumIiEEE10Policy1000EPiSB_iS8_iiNS5_3std3__410__identityEEEvT0_T1_T2_T3_T4_T6_E12temp_storage+12];
	max.s32 	%r366, %r686, %r365;
	ld.shared.u32 	%r367, [_ZZN3cub18CUB_300001_SM_10006detail6reduce28DeviceReduceSingleTileKernelINS2_10policy_hubIijN4cuda3__47maximumIiEEE10Policy1000EPiSB_iS8_iiNS5_3std3__410__identityEEEvT0_T1_T2_T3_T4_T6_E12temp_storage+16];
	max.s32 	%r368, %r366, %r367;
	ld.shared.u32 	%r369, [_ZZN3cub18CUB_300001_SM_10006detail6reduce28DeviceReduceSingleTileKernelINS2_10policy_hubIijN4cuda3__47maximumIiEEE10Policy1000EPiSB_iS8_iiNS5_3std3__410__identityEEEvT0_T1_T2_T3_T4_T6_E12temp_storage+20];
	max.s32 	%r370, %r368, %r369;
	ld.shared.u32 	%r371, [_ZZN3cub18CUB_300001_SM_10006detail6reduce28DeviceReduceSingleTileKernelINS2_10policy_hubIijN4cuda3__47maximumIiEEE10Policy1000EPiSB_iS8_iiNS5_3std3__410__identityEEEvT0_T1_T2_T3_T4_T6_E12temp_storage+24];
	max.s32 	%r372, %r370, %r371;
	ld.shared.u32 	%r373, [_ZZN3cub18CUB_300001_SM_10006detail6reduce28DeviceReduceSingleTileKernelINS2_10policy_hubIijN4cuda3__47maximumIiEEE10Policy1000EPiSB_iS8_iiNS5_3std3__410__identityEEEvT0_T1_T2_T3_T4_T6_E12temp_storage+28];
	max.s32 	%r374, %r372, %r373;
	ld.shared.u32 	%r375, [_ZZN3cub18CUB_300001_SM_10006detail6reduce28DeviceReduceSingleTileKernelINS2_10policy_hubIijN4cuda3__47maximumIiEEE10Policy1000EPiSB_iS8_iiNS5_3std3__410__identityEEEvT0_T1_T2_T3_T4_T6_E12temp_storage+32];
	max.s32 	%r376, %r374, %r375;
	ld.shared.u32 	%r377, [_ZZN3cub18CUB_300001_SM_10006detail6reduce28DeviceReduceSingleTileKernelINS2_10policy_hubIijN4cuda3__47maximumIiEEE10Policy1000EPiSB_iS8_iiNS5_3std3__410__identityEEEvT0_T1_T2_T3_T4_T6_E12temp_storage+36];
	max.s32 	%r686, %r376, %r377;
	bra.uni 	$L__BB8_72;
$L__BB8_52:
	// begin inline asm
	mov.u32 %r268, %laneid;
	// end inline asm
	and.b32  	%r294, %r62, 992;
	add.s32 	%r295, %r294, 32;
	setp.gt.s32 	%p27, %r295, %r124;
	not.b32 	%r296, %r294;
	add.s32 	%r297, %r124, %r296;
	selp.b32 	%r292, %r297, 31, %p27;
	mov.b32 	%r271, 1;
	mov.b32 	%r293, -1;
	// begin inline asm
	shfl.sync.down.b32 %r269, %r670, %r271, %r292, %r293;
	// end inline asm
	setp.lt.s32 	%p28, %r268, %r292;
	max.s32 	%r298, %r670, %r269;
	selp.b32 	%r275, %r298, %r670, %p28;
	mov.b32 	%r276, 2;
	// begin inline asm
	shfl.sync.down.b32 %r274, %r275, %r276, %r292, %r293;
	// end inline asm
	add.s32 	%r299, %r268, 2;
	setp.gt.s32 	%p29, %r299, %r292;
	max.s32 	%r300, %r275, %r274;
	selp.b32 	%r280, %r275, %r300, %p29;
	mov.b32 	%r281, 4;
	// begin inline asm
	shfl.sync.down.b32 %r279, %r280, %r281, %r292, %r293;
	// end inline asm
	add.s32 	%r301, %r268, 4;
	setp.gt.s32 	%p30, %r301, %r292;
	max.s32 	%r302, %r280, %r279;
	selp.b32 	%r285, %r280, %r302, %p30;
	mov.b32 	%r286, 8;
	// begin inline asm
	shfl.sync.down.b32 %r284, %r285, %r286, %r292, %r293;
	// end inline asm
	add.s32 	%r303, %r268, 8;
	setp.gt.s32 	%p31, %r303, %r292;
	max.s32 	%r304, %r285, %r284;
	selp.b32 	%r290, %r285, %r304, %p31;
	mov.b32 	%r291, 16;
	// begin inline asm
	shfl.sync.down.b32 %r289, %r290, %r291, %r292, %r293;
	// end inline asm
	add.s32 	%r305, %r268, 16;
	setp.gt.s32 	%p32, %r305, %r292;
	max.s32 	%r306, %r290, %r289;
	selp.b32 	%r686, %r290, %r306, %p32;
	setp.ne.s32 	%p33, %r268, 0;
	@%p33 bra 	$L__BB8_54;
	shr.u32 	%r307, %r62, 3;
	and.b32  	%r308, %r307, 124;
	mov.u32 	%r309, _ZZN3cub18CUB_300001_SM_10006detail6reduce28DeviceReduceSingleTileKernelINS2_10policy_hubIijN4cuda3__47maximumIiEEE10Policy1000EPiSB_iS8_iiNS5_3std3__410__identityEEEvT0_T1_T2_T3_T4_T6_E12temp_storage;
	add.s32 	%r310, %r309, %r308;
	st.shared.u32 	[%r310+8], %r686;
$L__BB8_54:
	bar.sync 	0;
	setp.ne.s32 	%p34, %r62, 0;
	@%p34 bra 	$L__BB8_72;
	setp.gt.s32 	%p35, %r124, 32;
	ld.shared.u32 	%r311, [_ZZN3cub18CUB_300001_SM_10006detail6reduce28DeviceReduceSingleTileKernelINS2_10policy_hubIijN4cuda3__47maximumIiEEE10Policy1000EPiSB_iS8_iiNS5_3std3__410__identityEEEvT0_T1_T2_T3_T4_T6_E12temp_storage+12];
	max.s32 	%r312, %r686, %r311;
	selp.b32 	%r313, %r312, %r686, %p35;
	setp.gt.s32 	%p36, %r124, 64;
	ld.shared.u32 	%r314, [_ZZN3cub18CUB_300001_SM_10006detail6reduce28DeviceReduceSingleTileKernelINS2_10policy_hubIijN4cuda3__47maximumIiEEE10Policy1000EPiSB_iS8_iiNS5_3std3__410__identityEEEvT0_T1_T2_T3_T4_T6_E12temp_storage+16];
	max.s32 	%r315, %r313, %r314;
	selp.b32 	%r316, %r315, %r313, %p36;
	setp.gt.s32 	%p37, %r124, 96;
	ld.shared.u32 	%r317, [_ZZN3cub18CUB_300001_SM_10006detail6reduce28DeviceReduceSingleTileKernelINS2_10policy_hubIijN4cuda3__47maximumIiEEE10Policy1000EPiSB_iS8_iiNS5_3std3__410__identityEEEvT0_T1_T2_T3_T4_T6_E12temp_storage+20];
	max.s32 	%r318, %r316, %r317;
	selp.b32 	%r319, %r318, %r316, %p37;
	setp.gt.s32 	%p38, %r124, 128;
	ld.shared.u32 	%r320, [_ZZN3cub18CUB_300001_SM_10006detail6reduce28DeviceReduceSingleTileKernelINS2_10policy_hubIijN4cuda3__47maximumIiEEE10Policy1000EPiSB_iS8_iiNS5_3std3__410__identityEEEvT0_T1_T2_T3_T4_T6_E12temp_storage+24];
	max.s32 	%r321, %r319, %r320;
	selp.b32 	%r322, %r321, %r319, %p38;
	setp.gt.s32 	%p39, %r124, 160;
	ld.shared.u32 	%r323, [_ZZN3cub18CUB_300001_SM_10006detail6reduce28DeviceReduceSingleTileKernelINS2_10policy_hubIijN4cuda3__47maximumIiEEE10Policy1000EPiSB_iS8_iiNS5_3std3__410__identityEEEvT0_T1_T2_T3_T4_T6_E12temp_storage+28];
	max.s32 	%r324, %r322, %r323;
	selp.b32 	%r325, %r324, %r322, %p39;
	setp.gt.s32 	%p40, %r124, 192;
	ld.shared.u32 	%r326, [_ZZN3cub18CUB_300001_SM_10006detail6reduce28DeviceReduceSingleTileKernelINS2_10policy_hubIijN4cuda3__47maximumIiEEE10Policy1000EPiSB_iS8_iiNS5_3std3__410__identityEEEvT0_T1_T2_T3_T4_T6_E12temp_storage+32];
	max.s32 	%r327, %r325, %r326;
	selp.b32 	%r328, %r327, %r325, %p40;
	setp.gt.s32 	%p41, %r124, 224;
	ld.shared.u32 	%r329, [_ZZN3cub18CUB_300001_SM_10006detail6reduce28DeviceReduceSingleTileKernelINS2_10policy_hubIijN4cuda3__47maximumIiEEE10Policy1000EPiSB_iS8_iiNS5_3std3__410__identityEEEvT0_T1_T2_T3_T4_T6_E12temp_storage+36];
	max.s32 	%r330, %r328, %r329;
	selp.b32 	%r686, %r330, %r328, %p41;
	bra.uni 	$L__BB8_72;
$L__BB8_56:
	mov.u32 	%r88, %tid.x;
	mul.wide.u32 	%rd35, %r88, 4;
	add.s64 	%rd19, %rd16, %rd35;
	// begin inline asm
	ld.global.nc.u32 %r126, [%rd19];
	// end inline asm
	add.s64 	%rd20, %rd19, 1024;
	// begin inline asm
	ld.global.nc.u32 %r127, [%rd20];
	// end inline asm
	add.s64 	%rd21, %rd19, 2048;
	// begin inline asm
	ld.global.nc.u32 %r128, [%rd21];
	// end inline asm
	add.s64 	%rd22, %rd19, 3072;
	// begin inline asm
	ld.global.nc.u32 %r129, [%rd22];
	// end inline asm
	add.s64 	%rd23, %rd19, 4096;
	// begin inline asm
	ld.global.nc.u32 %r130, [%rd23];
	// end inline asm
	add.s64 	%rd24, %rd19, 5120;
	// begin inline asm
	ld.global.nc.u32 %r131, [%rd24];
	// end inline asm
	add.s64 	%rd25, %rd19, 6144;
	// begin inline asm
	ld.global.nc.u32 %r132, [%rd25];
	// end inline asm
	add.s64 	%rd26, %rd19, 7168;
	// begin inline asm
	ld.global.nc.u32 %r133, [%rd26];
	// end inline asm
	add.s64 	%rd27, %rd19, 8192;
	// begin inline asm
	ld.global.nc.u32 %r134, [%rd27];
	// end inline asm
	add.s64 	%rd28, %rd19, 9216;
	// begin inline asm
	ld.global.nc.u32 %r135, [%rd28];
	// end inline asm
	add.s64 	%rd29, %rd19, 10240;
	// begin inline asm
	ld.global.nc.u32 %r136, [%rd29];
	// end inline asm
	add.s64 	%rd30, %rd19, 11264;
	// begin inline asm
	ld.global.nc.u32 %r137, [%rd30];
	// end inline asm
	add.s64 	%rd31, %rd19, 12288;
	// begin inline asm
	ld.global.nc.u32 %r138, [%rd31];
	// end inline asm
	add.s64 	%rd32, %rd19, 13312;
	// begin inline asm
	ld.global.nc.u32 %r139, [%rd32];
	// end inline asm
	add.s64 	%rd33, %rd19, 14336;
	// begin inline asm
	ld.global.nc.u32 %r140, [%rd33];
	// end inline asm
	add.s64 	%rd34, %rd19, 15360;
	// begin inline asm
	ld.global.nc.u32 %r141, [%rd34];
	// end inline asm
	max.s32 	%r143, %r126, %r127;
	max.s32 	%r144, %r143, %r128;
	max.s32 	%r145, %r129, %r130;
	max.s32 	%r146, %r145, %r131;
	max.s32 	%r147, %r132, %r133;
	max.s32 	%r148, %r147, %r134;
	max.s32 	%r149, %r135, %r136;
	max.s32 	%r150, %r149, %r137;
	max.s32 	%r151, %r138, %r139;
	max.s32 	%r152, %r151, %r140;
	max.s32 	%r153, %r144, %r146;
	max.s32 	%r154, %r153, %r148;
	max.s32 	%r155, %r150, %r152;
	max.s32 	%r156, %r155, %r141;
	max.s32 	%r685, %r154, %r156;
	setp.lt.u32 	%p4, %r124, 8192;
	mov.b32 	%r674, 4096;
	@%p4 bra 	$L__BB8_60;
	add.s32 	%r90, %r124, -4096;
	mov.b32 	%r674, 4096;
$L__BB8_58:
	mul.wide.s32 	%rd52, %r674, 4;
	add.s64 	%rd36, %rd19, %rd52;
	// begin inline asm
	ld.global.nc.u32 %r158, [%rd36];
	// end inline asm
	add.s64 	%rd37, %rd36, 1024;
	// begin inline asm
	ld.global.nc.u32 %r159, [%rd37];
	// end inline asm
	add.s64 	%rd38, %rd36, 2048;
	// begin inline asm
	ld.global.nc.u32 %r160, [%rd38];
	// end inline asm
	add.s64 	%rd39, %rd36, 3072;
	// begin inline asm
	ld.global.nc.u32 %r161, [%rd39];
	// end inline asm
	add.s64 	%rd40, %rd36, 4096;
	// begin inline asm
	ld.global.nc.u32 %r162, [%rd40];
	// end inline asm
	add.s64 	%rd41, %rd36, 5120;
	// begin inline asm
	ld.global.nc.u32 %r163, [%rd41];
	// end inline asm
	add.s64 	%rd42, %rd36, 6144;
	// begin inline asm
	ld.global.nc.u32 %r164, [%rd42];
	// end inline asm
	add.s64 	%rd43, %rd36, 7168;
	// begin inline asm
	ld.global.nc.u32 %r165, [%rd43];
	// end inline asm
	add.s64 	%rd44, %rd36, 8192;
	// begin inline asm
	ld.global.nc.u32 %r166, [%rd44];
	// end inline asm
	add.s64 	%rd45, %rd36, 9216;
	// begin inline asm
	ld.global.nc.u32 %r167, [%rd45];
	// end inline asm
	add.s64 	%rd46, %rd36, 10240;
	// begin inline asm
	ld.global.nc.u32 %r168, [%rd46];
	// end inline asm
	add.s64 	%rd47, %rd36, 11264;
	// begin inline asm
	ld.global.nc.u32 %r169, [%rd47];
	// end inline asm
	add.s64 	%rd48, %rd36, 12288;
	// begin inline asm
	ld.global.nc.u32 %r170, [%rd48];
	// end inline asm
	add.s64 	%rd49, %rd36, 13312;
	// begin inline asm
	ld.global.nc.u32 %r171, [%rd49];
	// end inline asm
	add.s64 	%rd50, %rd36, 14336;
	// begin inline asm
	ld.global.nc.u32 %r172, [%rd50];
	// end inline asm
	add.s64 	%rd51, %rd36, 15360;
	// begin inline asm
	ld.global.nc.u32 %r173, [%rd51];
	// end inline asm
	max.s32 	%r174, %r685, %r158;
	max.s32 	%r175, %r174, %r159;
	max.s32 	%r176, %r160, %r161;
	max.s32 	%r177, %r176, %r162;
	max.s32 	%r178, %r163, %r164;
	max.s32 	%r179, %r178, %r165;
	max.s32 	%r180, %r166, %r167;
	max.s32 	%r181, %r180, %r168;
	max.s32 	%r182, %r169, %r170;
	max.s32 	%r183, %r182, %r171;
	max.s32 	%r184, %r172, %r173;
	max.s32 	%r185, %r175, %r177;
	max.s32 	%r186, %r185, %r179;
	max.s32 	%r187, %r181, %r183;
	max.s32 	%r188, %r187, %r184;
	max.s32 	%r685, %r186, %r188;
	sub.s32 	%r189, %r124, %r674;
	setp.lt.s32 	%p5, %r189, 4096;
	@%p5 bra 	$L__BB8_68;
	add.s32 	%r674, %r674, 4096;
	setp.le.s32 	%p6, %r674, %r90;
	@%p6 bra 	$L__BB8_58;
$L__BB8_60:
	setp.le.s32 	%p7, %r124, %r674;
	@%p7 bra 	$L__BB8_68;
	sub.s32 	%r97, %r124, %r674;
	setp.ge.s32 	%p8, %r88, %r97;
	@%p8 bra 	$L__BB8_68;
	not.b32 	%r191, %r88;
	add.s32 	%r192, %r124, %r191;
	sub.s32 	%r98, %r192, %r674;
	and.b32  	%r193, %r98, 768;
	setp.eq.s32 	%p9, %r193, 768;
	mov.u32 	%r679, %r88;
	@%p9 bra 	$L__BB8_65;
	add.s32 	%r676, %r88, %r674;
	shr.u32 	%r194, %r98, 8;
	add.s32 	%r195, %r194, 1;
	and.b32  	%r196, %r195, 3;
	neg.s32 	%r675, %r196;
	mov.u32 	%r679, %r88;
$L__BB8_64:
	.pragma "nounroll";
	mul.wide.u32 	%rd54, %r676, 4;
	add.s64 	%rd53, %rd16, %rd54;
	// begin inline asm
	ld.global.nc.u32 %r197, [%rd53];
	// end inline asm
	max.s32 	%r685, %r685, %r197;
	add.s32 	%r679, %r679, 256;
	add.s32 	%r676, %r676, 256;
	add.s32 	%r675, %r675, 1;
	setp.ne.s32 	%p10, %r675, 0;
	@%p10 bra 	$L__BB8_64;
$L__BB8_65:
	setp.lt.u32 	%p11, %r98, 768;
	@%p11 bra 	$L__BB8_68;
	cvt.u64.u32 	%rd55, %r679;
	cvt.u64.u32 	%rd56, %r674;
	add.s64 	%rd57, %rd55, %rd56;
	shl.b64 	%rd58, %rd57, 2;
	add.s64 	%rd59, %rd58, %rd16;
	add.s64 	%rd124, %rd59, 2048;
	add.s32 	%r682, %r679, %r674;
$L__BB8_67:
	mul.wide.u32 	%rd64, %r682, 4;
	add.s64 	%rd60, %rd16, %rd64;
	// begin inline asm
	ld.global.nc.u32 %r198, [%rd60];
	// end inline asm
	max.s32 	%r202, %r685, %r198;
	add.s64 	%rd61, %rd124, -1024;
	// begin inline asm
	ld.global.nc.u32 %r199, [%rd61];
	// end inline asm
	max.s32 	%r203, %r202, %r199;
	// begin inline asm
	ld.global.nc.u32 %r200, [%rd124];
	// end inline asm
	max.s32 	%r204, %r203, %r200;
	add.s64 	%rd63, %rd124, 1024;
	// begin inline asm
	ld.global.nc.u32 %r201, [%rd63];
	// end inline asm
	max.s32 	%r685, %r204, %r201;
	add.s32 	%r679, %r679, 1024;
	add.s64 	%rd124, %rd124, 4096;
	add.s32 	%r682, %r682, 1024;
	setp.lt.s32 	%p12, %r679, %r97;
	@%p12 bra 	$L__BB8_67;
$L__BB8_68:
	// begin inline asm
	mov.u32 %r205, %laneid;
	// end inline asm
	mov.b32 	%r208, 1;
	mov.b32 	%r229, 31;
	mov.b32 	%r230, -1;
	// begin inline asm
	shfl.sync.down.b32 %r206, %r685, %r208, %r229, %r230;
	// end inline asm
	setp.gt.s32 	%p13, %r205, 30;
	max.s32 	%r231, %r685, %r206;
	selp.b32 	%r212, %r685, %r231, %p13;
	mov.b32 	%r213, 2;
	// begin inline asm
	shfl.sync.down.b32 %r211, %r212, %r213, %r229, %r230;
	// end inline asm
	setp.gt.s32 	%p14, %r205, 29;
	max.s32 	%r232, %r212, %r211;
	selp.b32 	%r217, %r212, %r232, %p14;
	mov.b32 	%r218, 4;
	// begin inline asm
	shfl.sync.down.b32 %r216, %r217, %r218, %r229, %r230;
	// end inline asm
	setp.gt.s32 	%p15, %r205, 27;
	max.s32 	%r233, %r217, %r216;
	selp.b32 	%r222, %r217, %r233, %p15;
	mov.b32 	%r223, 8;
	// begin inline asm
	shfl.sync.down.b32 %r221, %r222, %r223, %r229, %r230;
	// end inline asm
	setp.gt.s32 	%p16, %r205, 23;
	max.s32 	%r234, %r222, %r221;
	selp.b32 	%r227, %r222, %r234, %p16;
	mov.b32 	%r228, 16;
	// begin inline asm
	shfl.sync.down.b32 %r226, %r227, %r228, %r229, %r230;
	// end inline asm
	setp.gt.s32 	%p17, %r205, 15;
	max.s32 	%r120, %r227, %r226;
	selp.b32 	%r686, %r227, %r120, %p17;
	setp.ne.s32 	%p18, %r205, 0;
	@%p18 bra 	$L__BB8_70;
	shr.u32 	%r235, %r88, 3;
	and.b32  	%r236, %r235, 124;
	mov.u32 	%r237, _ZZN3cub18CUB_300001_SM_10006detail6reduce28DeviceReduceSingleTileKernelINS2_10policy_hubIijN4cuda3__47maximumIiEEE10Policy1000EPiSB_iS8_iiNS5_3std3__410__identityEEEvT0_T1_T2_T3_T4_T6_E12temp_storage;
	add.s32 	%r238, %r237, %r236;
	st.shared.u32 	[%r238+8], %r120;
$L__BB8_70:
	bar.sync 	0;
	setp.ne.s32 	%p19, %r88, 0;
	@%p19 bra 	$L__BB8_72;
	ld.shared.u32 	%r239, [_ZZN3cub18CUB_300001_SM_10006detail6reduce28DeviceReduceSingleTileKernelINS2_10policy_hubIijN4cuda3__47maximumIiEEE10Policy1000EPiSB_iS8_iiNS5_3std3__410__identityEEEvT0_T1_T2_T3_T4_T6_E12temp_storage+12];
	max.s32 	%r240, %r686, %r239;
	ld.shared.u32 	%r241, [_ZZN3cub18CUB_300001_SM_10006detail6reduce28DeviceReduceSingleTileKernelINS2_10policy_hubIijN4cuda3__47maximumIiEEE10Policy1000EPiSB_iS8_iiNS5_3std3__410__identityEEEvT0_T1_T2_T3_T4_T6_E12temp_storage+16];
	max.s32 	%r242, %r240, %r241;
	ld.shared.u32 	%r243, [_ZZN3cub18CUB_300001_SM_10006detail6reduce28DeviceReduceSingleTileKernelINS2_10policy_hubIijN4cuda3__47maximumIiEEE10Policy1000EPiSB_iS8_iiNS5_3std3__410__identityEEEvT0_T1_T2_T3_T4_T6_E12temp_storage+20];
	max.s32 	%r244, %r242, %r243;
	ld.shared.u32 	%r245, [_ZZN3cub18CUB_300001_SM_10006detail6reduce28DeviceReduceSingleTileKernelINS2_10policy_hubIijN4cuda3__47maximumIiEEE10Policy1000EPiSB_iS8_iiNS5_3std3__410__identityEEEvT0_T1_T2_T3_T4_T6_E12temp_storage+24];
	max.s32 	%r246, %r244, %r245;
	ld.shared.u32 	%r247, [_ZZN3cub18CUB_300001_SM_10006detail6reduce28DeviceReduceSingleTileKernelINS2_10policy_hubIijN4cuda3__47maximumIiEEE10Policy1000EPiSB_iS8_iiNS5_3std3__410__identityEEEvT0_T1_T2_T3_T4_T6_E12temp_storage+28];
	max.s32 	%r248, %r246, %r247;
	ld.shared.u32 	%r249, [_ZZN3cub18CUB_300001_SM_10006detail6reduce28DeviceReduceSingleTileKernelINS2_10policy_hubIijN4cuda3__47maximumIiEEE10Policy1000EPiSB_iS8_iiNS5_3std3__410__identityEEEvT0_T1_T2_T3_T4_T6_E12temp_storage+32];
	max.s32 	%r250, %r248, %r249;
	ld.shared.u32 	%r251, [_ZZN3cub18CUB_300001_SM_10006detail6reduce28DeviceReduceSingleTileKernelINS2_10policy_hubIijN4cuda3__47maximumIiEEE10Policy1000EPiSB_iS8_iiNS5_3std3__410__identityEEEvT0_T1_T2_T3_T4_T6_E12temp_storage+36];
	max.s32 	%r686, %r250, %r251;
$L__BB8_72:
	mov.u32 	%r631, %tid.x;
	setp.ne.s32 	%p95, %r631, 0;
	@%p95 bra 	$L__BB8_74;
	max.s32 	%r632, %r125, %r686;
	st.global.u32 	[%rd1], %r632;
$L__BB8_74:
	ret;

}
	// .globl	_ZN3cub18CUB_300001_SM_10006detail6reduce28DeviceReduceSingleTileKernelINS2_10policy_hubIiyN4cuda3__47maximumIiEEE10Policy1000EN6thrust24THRUST_300001_SM_1000_NS6detail15normal_iteratorINSC_10device_ptrIiEEEEPiyS8_iiNS5_3std3__410__identityEEEvT0_T1_T2_T3_T4_T6_
.visible .entry _ZN3cub18CUB_300001_SM_10006detail6reduce28DeviceReduceSingleTileKernelINS2_10policy_hubIiyN4cuda3__47maximumIiEEE10Policy1000EN6thrust24THRUST_300001_SM_1000_NS6detail15normal_iteratorINSC_10device_ptrIiEEEEPiyS8_iiNS5_3std3__410__identityEEEvT0_T1_T2_T3_T4_T6_(
	.param .align 8 .b8 _ZN3cub18CUB_300001_SM_10006detail6reduce28DeviceReduceSingleTileKernelINS2_10policy_hubIiyN4cuda3__47maximumIiEEE10Policy1000EN6thrust24THRUST_300001_SM_1000_NS6detail15normal_iteratorINSC_10device_ptrIiEEEEPiyS8_iiNS5_3std3__410__identityEEEvT0_T1_T2_T3_T4_T6__param_0[8],
	.param .u64 .ptr .align 1 _ZN3cub18CUB_300001_SM_10006detail6reduce28DeviceReduceSingleTileKernelINS2_10policy_hubIiyN4cuda3__47maximumIiEEE10Policy1000EN6thrust24THRUST_300001_SM_1000_NS6detail15normal_iteratorINSC_10device_ptrIiEEEEPiyS8_iiNS5_3std3__410__identityEEEvT0_T1_T2_T3_T4_T6__param_1,
	.param .u64 _ZN3cub18CUB_300001_SM_10006detail6reduce28DeviceReduceSingleTileKernelINS2_10policy_hubIiyN4cuda3__47maximumIiEEE10Policy1000EN6thrust24THRUST_300001_SM_1000_NS6detail15normal_iteratorINSC_10device_ptrIiEEEEPiyS8_iiNS5_3std3__410__identityEEEvT0_T1_T2_T3_T4_T6__param_2,
	.param .align 1 .b8 _ZN3cub18CUB_300001_SM_10006detail6reduce28DeviceReduceSingleTileKernelINS2_10policy_hubIiyN4cuda3__47maximumIiEEE10Policy1000EN6thrust24THRUST_300001_SM_1000_NS6detail15normal_iteratorINSC_10device_ptrIiEEEEPiyS8_iiNS5_3std3__410__identityEEEvT0_T1_T2_T3_T4_T6__param_3[1],
	.param .u32 _ZN3cub18CUB_300001_SM_10006detail6reduce28DeviceReduceSingleTileKernelINS2_10policy_hubIiyN4cuda3__47maximumIiEEE10Policy1000EN6thrust24THRUST_300001_SM_1000_NS6detail15normal_iteratorINSC_10device_ptrIiEEEEPiyS8_iiNS5_3std3__410__identityEEEvT0_T1_T2_T3_T4_T6__param_4,
	.param .align 1 .b8 _ZN3cub18CUB_300001_SM_10006detail6reduce28DeviceReduceSingleTileKernelINS2_10policy_hubIiyN4cuda3__47maximumIiEEE10Policy1000EN6thrust24THRUST_300001_SM_1000_NS6detail15normal_iteratorINSC_10device_ptrIiEEEEPiyS8_iiNS5_3std3__410__identityEEEvT0_T1_T2_T3_T4_T6__param_5[1]
)
.maxntid 256
.minnctapersm 1
{
	.reg .pred 	%p<59>;
	.reg .b32 	%r<471>;
	.reg .b64 	%rd<56>;
	// demoted variable
	.shared .align 4 .b8 _ZZN3cub18CUB_300001_SM_10006detail6reduce28DeviceReduceSingleTileKernelINS2_10policy_hubIiyN4cuda3__47maximumIiEEE10Policy1000EN6thrust24THRUST_300001_SM_1000_NS6detail15normal_iteratorINSC_10device_ptrIiEEEEPiyS8_iiNS5_3std3__410__identityEEEvT0_T1_T2_T3_T4_T6_E12temp_storage[44];
	ld.param.u64 	%rd18, [_ZN3cub18CUB_300001_SM_10006detail6reduce28DeviceReduceSingleTileKernelINS2_10policy_hubIiyN4cuda3__47maximumIiEEE10Policy1000EN6thrust24THRUST_300001_SM_1000_NS6detail15normal_iteratorINSC_10device_ptrIiEEEEPiyS8_iiNS5_3std3__410__identityEEEvT0_T1_T2_T3_T4_T6__param_0];
	ld.param.u64 	%rd20, [_ZN3cub18CUB_300001_SM_10006detail6reduce28DeviceReduceSingleTileKernelINS2_10policy_hubIiyN4cuda3__47maximumIiEEE10Policy1000EN6thrust24THRUST_300001_SM_1000_NS6detail15normal_iteratorINSC_10device_ptrIiEEEEPiyS8_iiNS5_3std3__410__identityEEEvT0_T1_T2_T3_T4_T6__param_1];
	ld.param.u64 	%rd19, [_ZN3cub18CUB_300001_SM_10006detail6reduce28DeviceReduceSingleTileKernelINS2_10policy_hubIiyN4cuda3__47maximumIiEEE10Policy1000EN6thrust24THRUST_300001_SM_1000_NS6detail15normal_iteratorINSC_10device_ptrIiEEEEPiyS8_iiNS5_3std3__410__identityEEEvT0_T1_T2_T3_T4_T6__param_2];
	ld.param.u32 	%r83, [_ZN3cub18CUB_300001_SM_10006detail6reduce28DeviceReduceSingleTileKernelINS2_10policy_hubIiyN4cuda3__47maximumIiEEE10Policy1000EN6thrust24THRUST_300001_SM_1000_NS6detail15normal_iteratorINSC_10device_ptrIiEEEEPiyS8_iiNS5_3std3__410__identityEEEvT0_T1_T2_T3_T4_T6__param_4];
	cvta.to.global.u64 	%rd1, %rd20;
	setp.ne.s64 	%p1, %rd19, 0;
	@%p1 bra 	$L__BB9_3;
	mov.u32 	%r434, %tid.x;
	setp.ne.s32 	%p58, %r434, 0;
	@%p58 bra 	$L__BB9_51;
	st.global.u32 	[%rd1], %r83;
	bra.uni 	$L__BB9_51;
$L__BB9_3:
	cvta.to.global.u64 	%rd2, %rd18;
	setp.gt.u64 	%p2, %rd19, 4095;
	@%p2 bra 	$L__BB9_28;
	cvt.u32.u64 	%r1, %rd19;
	mov.u32 	%r2, %tid.x;
	setp.ge.u32 	%p24, %r2, %r1;
	mov.b32 	%r452, 0;
	mov.u32 	%r441, %r2;
	@%p24 bra 	$L__BB9_6;
	mul.wide.u32 	%rd41, %r2, 4;
	add.s64 	%rd42, %rd2, %rd41;
	ld.global.u32 	%r452, [%rd42];
	add.s32 	%r441, %r2, 256;
$L__BB9_6:
	setp.ge.u32 	%p25, %r441, %r1;
	@%p25 bra 	$L__BB9_19;
	not.b32 	%r262, %r441;
	add.s32 	%r263, %r262, %r1;
	shr.u32 	%r264, %r263, 8;
	add.s32 	%r7, %r264, 1;
	and.b32  	%r8, %r7, 15;
	setp.lt.u32 	%p26, %r263, 3840;
	@%p26 bra 	$L__BB9_10;
	and.b32  	%r265, %r7, 33554416;
	neg.s32 	%r437, %r265;
	mul.wide.u32 	%rd43, %r441, 4;
	add.s64 	%rd44, %rd43, %rd2;
	add.s64 	%rd51, %rd44, 8192;
$L__BB9_9:
	.pragma "nounroll";
	ld.global.u32 	%r266, [%rd51+-8192];
	max.s32 	%r267, %r452, %r266;
	ld.global.u32 	%r268, [%rd51+-7168];
	max.s32 	%r269, %r267, %r268;
	ld.global.u32 	%r270, [%rd51+-6144];
	max.s32 	%r271, %r269, %r270;
	ld.global.u32 	%r272, [%rd51+-5120];
	max.s32 	%r273, %r271, %r272;
	ld.global.u32 	%r274, [%rd51+-4096];
	max.s32 	%r275, %r273, %r274;
	ld.global.u32 	%r276, [%rd51+-3072];
	max.s32 	%r277, %r275, %r276;
	ld.global.u32 	%r278, [%rd51+-2048];
	max.s32 	%r279, %r277, %r278;
	ld.global.u32 	%r280, [%rd51+-1024];
	max.s32 	%r281, %r279, %r280;
	ld.global.u32 	%r282, [%rd51];
	max.s32 	%r283, %r281, %r282;
	ld.global.u32 	%r284, [%rd51+1024];
	max.s32 	%r285, %r283, %r284;
	ld.global.u32 	%r286, [%rd51+2048];
	max.s32 	%r287, %r285, %r286;
	ld.global.u32 	%r288, [%rd51+3072];
	max.s32 	%r289, %r287, %r288;
	ld.global.u32 	%r290, [%rd51+4096];
	max.s32 	%r291, %r289, %r290;
	ld.global.u32 	%r292, [%rd51+5120];
	max.s32 	%r293, %r291, %r292;
	ld.global.u32 	%r294, [%rd51+6144];
	max.s32 	%r295, %r293, %r294;
	ld.global.u32 	%r296, [%rd51+7168];
	max.s32 	%r452, %r295, %r296;
	add.s32 	%r441, %r441, 4096;
	add.s32 	%r437, %r437, 16;
	add.s64 	%rd51, %rd51, 16384;
	setp.ne.s32 	%p27, %r437, 0;
	@%p27 bra 	$L__BB9_9;
$L__BB9_10:
	setp.eq.s32 	%p28, %r8, 0;
	@%p28 bra 	$L__BB9_19;
	and.b32  	%r19, %r7, 7;
	setp.lt.u32 	%p29, %r8, 8;
	@%p29 bra 	$L__BB9_13;
	mul.wide.s32 	%rd45, %r441, 4;
	add.s64 	%rd46, %rd2, %rd45;
	ld.global.u32 	%r298, [%rd46];
	max.s32 	%r299, %r452, %r298;
	ld.global.u32 	%r300, [%rd46+1024];
	max.s32 	%r301, %r299, %r300;
	ld.global.u32 	%r302, [%rd46+2048];
	max.s32 	%r303, %r301, %r302;
	ld.global.u32 	%r304, [%rd46+3072];
	max.s32 	%r305, %r303, %r304;
	ld.global.u32 	%r306, [%rd46+4096];
	max.s32 	%r307, %r305, %r306;
	ld.global.u32 	%r308, [%rd46+5120];
	max.s32 	%r309, %r307, %r308;
	ld.global.u32 	%r310, [%rd46+6144];
	max.s32 	%r311, %r309, %r310;
	ld.global.u32 	%r312, [%rd46+7168];
	max.s32 	%r452, %r311, %r312;
	add.s32 	%r441, %r441, 2048;
$L__BB9_13:
	setp.eq.s32 	%p30, %r19, 0;
	@%p30 bra 	$L__BB9_19;
	and.b32  	%r25, %r7, 3;
	setp.lt.u32 	%p31, %r19, 4;
	@%p31 bra 	$L__BB9_16;
	mul.wide.s32 	%rd47, %r441, 4;
	add.s64 	%rd48, %rd2, %rd47;
	ld.global.u32 	%r314, [%rd48];
	max.s32 	%r315, %r452, %r314;
	ld.global.u32 	%r316, [%rd48+1024];
	max.s32 	%r317, %r315, %r316;
	ld.global.u32 	%r318, [%rd48+2048];
	max.s32 	%r319, %r317, %r318;
	ld.global.u32 	%r320, [%rd48+3072];
	max.s32 	%r452, %r319, %r320;
	add.s32 	%r441, %r441, 1024;
$L__BB9_16:
	setp.eq.s32 	%p32, %r25, 0;
	@%p32 bra 	$L__BB9_19;
	neg.s32 	%r449, %r25;
$L__BB9_18:
	.pragma "nounroll";
	mul.wide.s32 	%rd49, %r441, 4;
	add.s64 	%rd50, %rd2, %rd49;
	ld.global.u32 	%r321, [%rd50];
	max.s32 	%r452, %r452, %r321;
	add.s32 	%r441, %r441, 256;
	add.s32 	%r449, %r449, 1;
	setp.ne.s32 	%p33, %r449, 0;
	@%p33 bra 	$L__BB9_18;
$L__BB9_19:
	setp.lt.u64 	%p34, %rd19, 256;
	@%p34 bra 	$L__BB9_24;
	// begin inline asm
	mov.u32 %r385, %laneid;
	// end inline asm
	mov.b32 	%r388, 1;
	mov.b32 	%r409, 31;
	mov.b32 	%r410, -1;
	// begin inline asm
	shfl.sync.down.b32 %r386, %r452, %r388, %r409, %r410;
	// end inline asm
	setp.gt.s32 	%p50, %r385, 30;
	max.s32 	%r411, %r452, %r386;
	selp.b32 	%r392, %r452, %r411, %p50;
	mov.b32 	%r393, 2;
	// begin inline asm
	shfl.sync.down.b32 %r391, %r392, %r393, %r409, %r410;
	// end inline asm
	setp.gt.s32 	%p51, %r385, 29;
	max.s32 	%r412, %r392, %r391;
	selp.b32 	%r397, %r392, %r412, %p51;
	mov.b32 	%r398, 4;
	// begin inline asm
	shfl.sync.down.b32 %r396, %r397, %r398, %r409, %r410;
	// end inline asm
	setp.gt.s32 	%p52, %r385, 27;
	max.s32 	%r413, %r397, %r396;
	selp.b32 	%r402, %r397, %r413, %p52;
	mov.b32 	%r403, 8;
	// begin inline asm
	shfl.sync.down.b32 %r401, %r402, %r403, %r409, %r410;
	// end inline asm
	setp.gt.s32 	%p53, %r385, 23;
	max.s32 	%r414, %r402, %r401;
	selp.b32 	%r407, %r402, %r414, %p53;
	mov.b32 	%r408, 16;
	// begin inline asm
	shfl.sync.down.b32 %r406, %r407, %r408, %r409, %r410;
	// end inline asm
	setp.gt.s32 	%p54, %r385, 15;
	max.s32 	%r39, %r407, %r406;
	selp.b32 	%r470, %r407, %r39, %p54;
	setp.ne.s32 	%p55, %r385, 0;
	@%p55 bra 	$L__BB9_22;
	shr.u32 	%r415, %r2, 3;
	and.b32  	%r416, %r415, 124;
	mov.u32 	%r417, _ZZN3cub18CUB_300001_SM_10006detail6reduce28DeviceReduceSingleTileKernelINS2_10policy_hubIiyN4cuda3__47maximumIiEEE10Policy1000EN6thrust24THRUST_300001_SM_1000_NS6detail15normal_iteratorINSC_10device_ptrIiEEEEPiyS8_iiNS5_3std3__410__identityEEEvT0_T1_T2_T3_T4_T6_E12temp_storage;
	add.s32 	%r418, %r417, %r416;
	st.shared.u32 	[%r418+8], %r39;
$L__BB9_22:
	bar.sync 	0;
	setp.ne.s32 	%p56, %r2, 0;
	@%p56 bra 	$L__BB9_49;
	ld.shared.u32 	%r419, [_ZZN3cub18CUB_300001_SM_10006detail6reduce28DeviceReduceSingleTileKernelINS2_10policy_hubIiyN4cuda3__47maximumIiEEE10Policy1000EN6thrust24THRUST_300001_SM_1000_NS6detail15normal_iteratorINSC_10device_ptrIiEEEEPiyS8_iiNS5_3std3__410__identityEEEvT0_T1_T2_T3_T4_T6_E12temp_storage+12];
	max.s32 	%r420, %r470, %r419;
	ld.shared.u32 	%r421, [_ZZN3cub18CUB_300001_SM_10006detail6reduce28DeviceReduceSingleTileKernelINS2_10policy_hubIiyN4cuda3__47maximumIiEEE10Policy1000EN6thrust24THRUST_300001_SM_1000_NS6detail15normal_iteratorINSC_10device_ptrIiEEEEPiyS8_iiNS5_3std3__410__identityEEEvT0_T1_T2_T3_T4_T6_E12temp_storage+16];
	max.s32 	%r422, %r420, %r421;
	ld.shared.u32 	%r423, [_ZZN3cub18CUB_300001_SM_10006detail6reduce28DeviceReduceSingleTileKernelINS2_10policy_hubIiyN4cuda3__47maximumIiEEE10Policy1000EN6thrust24THRUST_300001_SM_1000_NS6detail15normal_iteratorINSC_10device_ptrIiEEEEPiyS8_iiNS5_3std3__410__identityEEEvT0_T1_T2_T3_T4_T6_E12temp_storage+20];
	max.s32 	%r424, %r422, %r423;
	ld.shared.u32 	%r425, [_ZZN3cub18CUB_300001_SM_10006detail6reduce28DeviceReduceSingleTileKernelINS2_10policy_hubIiyN4cuda3__47maximumIiEEE10Policy1000EN6thrust24THRUST_300001_SM_1000_NS6detail15normal_iteratorINSC_10device_ptrIiEEEEPiyS8_iiNS5_3std3__410__identityEEEvT0_T1_T2_T3_T4_T6_E12temp_storage+24];
	max.s32 	%r426, %r424, %r425;
	ld.shared.u32 	%r427, [_ZZN3cub18CUB_300001_SM_10006detail6reduce28DeviceReduceSingleTileKernelINS2_10policy_hubIiyN4cuda3__47maximumIiEEE10Policy1000EN6thrust24THRUST_300001_SM_1000_NS6detail15normal_iteratorINSC_10device_ptrIiEEEEPiyS8_iiNS5_3std3__410__identityEEEvT0_T1_T2_T3_T4_T6_E12temp_storage+28];
	max.s32 	%r428, %r426, %r427;
	ld.shared.u32 	%r429, [_ZZN3cub18CUB_300001_SM_10006detail6reduce28DeviceReduceSingleTileKernelINS2_10policy_hubIiyN4cuda3__47maximumIiEEE10Policy1000EN6thrust24THRUST_300001_SM_1000_NS6detail15normal_iteratorINSC_10device_ptrIiEEEEPiyS8_iiNS5_3std3__410__identityEEEvT0_T1_T2_T3_T4_T6_E12temp_storage+32];
	max.s32 	%r430, %r428, %r429;
	ld.shared.u32 	%r431, [_ZZN3cub18CUB_300001_SM_10006detail6reduce28DeviceReduceSingleTileKernelINS2_10policy_hubIiyN4cuda3__47maximumIiEEE10Policy1000EN6thrust24THRUST_300001_SM_1000_NS6detail15normal_iteratorINSC_10device_ptrIiEEEEPiyS8_iiNS5_3std3__410__identityEEEvT0_T1_T2_T3_T4_T6_E12temp_storage+36];
	max.s32 	%r470, %r430, %r431;
	bra.uni 	$L__BB9_49;
$L__BB9_24:
	// begin inline asm
	mov.u32 %r322, %laneid;
	// end inline asm
	and.b32  	%r348, %r2, 992;
	add.s32 	%r349, %r348, 32;
	setp.gt.u32 	%p35, %r349, %r1;
	not.b32 	%r350, %r348;
	add.s32 	%r351, %r1, %r350;
	selp.b32 	%r346, %r351, 31, %p35;
	mov.b32 	%r325, 1;
	mov.b32 	%r347, -1;
	// begin inline asm
	shfl.sync.down.b32 %r323, %r452, %r325, %r346, %r347;
	// end inline asm
	setp.lt.s32 	%p36, %r322, %r346;
	max.s32 	%r352, %r452, %r323;
	selp.b32 	%r329, %r352, %r452, %p36;
	mov.b32 	%r330, 2;
	// begin inline asm
	shfl.sync.down.b32 %r328, %r329, %r330, %r346, %r347;
	// end inline asm
	add.s32 	%r353, %r322, 2;
	setp.gt.s32 	%p37, %r353, %r346;
	max.s32 	%r354, %r329, %r328;
	selp.b32 	%r334, %r329, %r354, %p37;
	mov.b32 	%r335, 4;
	// begin inline asm
	shfl.sync.down.b32 %r333, %r334, %r335, %r346, %r347;
	// end inline asm
	add.s32 	%r355, %r322, 4;
	setp.gt.s32 	%p38, %r355, %r346;
	max.s32 	%r356, %r334, %r333;
	selp.b32 	%r339, %r334, %r356, %p38;
	mov.b32 	%r340, 8;
	// begin inline asm
	shfl.sync.down.b32 %r338, %r339, %r340, %r346, %r347;
	// end inline asm
	add.s32 	%r357, %r322, 8;
	setp.gt.s32 	%p39, %r357, %r346;
	max.s32 	%r358, %r339, %r338;
	selp.b32 	%r344, %r339, %r358, %p39;
	mov.b32 	%r345, 16;
	// begin inline asm
	shfl.sync.down.b32 %r343, %r344, %r345, %r346, %r347;
	// end inline asm
	add.s32 	%r359, %r322, 16;
	setp.gt.s32 	%p40, %r359, %r346;
	max.s32 	%r360, %r344, %r343;
	selp.b32 	%r470, %r344, %r360, %p40;
	setp.ne.s32 	%p41, %r322, 0;
	@%p41 bra 	$L__BB9_26;
	shr.u32 	%r361, %r2, 3;
	and.b32  	%r362, %r361, 124;
	mov.u32 	%r363, _ZZN3cub18CUB_300001_SM_10006detail6reduce28DeviceReduceSingleTileKernelINS2_10policy_hubIiyN4cuda3__47maximumIiEEE10Policy1000EN6thrust24THRUST_300001_SM_1000_NS6detail15normal_iteratorINSC_10device_ptrIiEEEEPiyS8_iiNS5_3std3__410__identityEEEvT0_T1_T2_T3_T4_T6_E12temp_storage;
	add.s32 	%r364, %r363, %r362;
	st.shared.u32 	[%r364+8], %r470;
$L__BB9_26:
	bar.sync 	0;
	setp.ne.s32 	%p42, %r2, 0;
	@%p42 bra 	$L__BB9_49;
	setp.gt.u64 	%p43, %rd19, 32;
	ld.shared.u32 	%r365, [_ZZN3cub18CUB_300001_SM_10006detail6reduce28DeviceReduceSingleTileKernelINS2_10policy_hubIiyN4cuda3__47maximumIiEEE10Policy1000EN6thrust24THRUST_300001_SM_1000_NS6detail15normal_iteratorINSC_10device_ptrIiEEEEPiyS8_iiNS5_3std3__410__identityEEEvT0_T1_T2_T3_T4_T6_E12temp_storage+12];
	max.s32 	%r366, %r470, %r365;
	selp.b32 	%r367, %r366, %r470, %p43;
	setp.gt.u64 	%p44, %rd19, 64;
	ld.shared.u32 	%r368, [_ZZN3cub18CUB_300001_SM_10006detail6reduce28DeviceReduceSingleTileKernelINS2_10policy_hubIiyN4cuda3__47maximumIiEEE10Policy1000EN6thrust24THRUST_300001_SM_1000_NS6detail15normal_iteratorINSC_10device_ptrIiEEEEPiyS8_iiNS5_3std3__410__identityEEEvT0_T1_T2_T3_T4_T6_E12temp_storage+16];
	max.s32 	%r369, %r367, %r368;
	selp.b32 	%r370, %r369, %r367, %p44;
	setp.gt.u64 	%p45, %rd19, 96;
	ld.shared.u32 	%r371, [_ZZN3cub18CUB_300001_SM_10006detail6reduce28DeviceReduceSingleTileKernelINS2_10policy_hubIiyN4cuda3__47maximumIiEEE10Policy1000EN6thrust24THRUST_300001_SM_1000_NS6detail15normal_iteratorINSC_10device_ptrIiEEEEPiyS8_iiNS5_3std3__410__identityEEEvT0_T1_T2_T3_T4_T6_E12temp_storage+20];
	max.s32 	%r372, %r370, %r371;
	selp.b32 	%r373, %r372, %r370, %p45;
	setp.gt.u64 	%p46, %rd19, 128;
	ld.shared.u32 	%r374, [_ZZN3cub18CUB_300001_SM_10006detail6reduce28DeviceReduceSingleTileKernelINS2_10policy_hubIiyN4cuda3__47maximumIiEEE10Policy1000EN6thrust24THRUST_300001_SM_1000_NS6detail15normal_iteratorINSC_10device_ptrIiEEEEPiyS8_iiNS5_3std3__410__identityEEEvT0_T1_T2_T3_T4_T6_E12temp_storage+24];
	max.s32 	%r375, %r373, %r374;
	selp.b32 	%r376, %r375, %r373, %p46;
	setp.gt.u64 	%p47, %rd19, 160;
	ld.shared.u32 	%r377, [_ZZN3cub18CUB_300001_SM_10006detail6reduce28DeviceReduceSingleTileKernelINS2_10policy_hubIiyN4cuda3__47maximumIiEEE10Policy1000EN6thrust24THRUST_300001_SM_1000_NS6detail15normal_iteratorINSC_10device_ptrIiEEEEPiyS8_iiNS5_3std3__410__identityEEEvT0_T1_T2_T3_T4_T6_E12temp_storage+28];
	max.s32 	%r378, %r376, %r377;
	selp.b32 	%r379, %r378, %r376, %p47;
	setp.gt.u64 	%p48, %rd19, 192;
	ld.shared.u32 	%r380, [_ZZN3cub18CUB_300001_SM_10006detail6reduce28DeviceReduceSingleTileKernelINS2_10policy_hubIiyN4cuda3__47maximumIiEEE10Policy1000EN6thrust24THRUST_300001_SM_1000_NS6detail15normal_iteratorINSC_10device_ptrIiEEEEPiyS8_iiNS5_3std3__410__identityEEEvT0_T1_T2_T3_T4_T6_E12temp_storage+32];
	max.s32 	%r381, %r379, %r380;
	selp.b32 	%r382, %r381, %r379, %p48;
	setp.gt.u64 	%p49, %rd19, 224;
	ld.shared.u32 	%r383, [_ZZN3cub18CUB_300001_SM_10006detail6reduce28DeviceReduceSingleTileKernelINS2_10policy_hubIiyN4cuda3__47maximumIiEEE10Policy1000EN6thrust24THRUST_300001_SM_1000_NS6detail15normal_iteratorINSC_10device_ptrIiEEEEPiyS8_iiNS5_3std3__410__identityEEEvT0_T1_T2_T3_T4_T6_E12temp_storage+36];
	max.s32 	%r384, %r382, %r383;
	selp.b32 	%r470, %r384, %r382, %p49;
	bra.uni 	$L__BB9_49;
$L__BB9_28:
	mov.u32 	%r44, %tid.x;
	cvt.u64.u32 	%rd6, %r44;
	mul.wide.u32 	%rd22, %r44, 4;
	add.s64 	%rd7, %rd2, %rd22;
	ld.global.u32 	%r84, [%rd7];
	ld.global.u32 	%r85, [%rd7+1024];
	ld.global.u32 	%r86, [%rd7+2048];
	ld.global.u32 	%r87, [%rd7+3072];
	ld.global.u32 	%r88, [%rd7+4096];
	ld.global.u32 	%r89, [%rd7+5120];
	ld.global.u32 	%r90, [%rd7+6144];
	ld.global.u32 	%r91, [%rd7+7168];
	ld.global.u32 	%r92, [%rd7+8192];
	ld.global.u32 	%r93, [%rd7+9216];
	ld.global.u32 	%r94, [%rd7+10240];
	ld.global.u32 	%r95, [%rd7+11264];
	ld.global.u32 	%r96, [%rd7+12288];
	ld.global.u32 	%r97, [%rd7+13312];
	ld.global.u32 	%r98, [%rd7+14336];
	ld.global.u32 	%r99, [%rd7+15360];
	max.s32 	%r100, %r84, %r85;
	max.s32 	%r101, %r100, %r86;
	max.s32 	%r102, %r87, %r88;
	max.s32 	%r103, %r102, %r89;
	max.s32 	%r104, %r90, %r91;
	max.s32 	%r105, %r104, %r92;
	max.s32 	%r106, %r93, %r94;
	max.s32 	%r107, %r106, %r95;
	max.s32 	%r108, %r96, %r97;
	max.s32 	%r109, %r108, %r98;
	max.s32 	%r110, %r101, %r103;
	max.s32 	%r111, %r110, %r105;
	max.s32 	%r112, %r107, %r109;
	max.s32 	%r113, %r112, %r99;
	max.s32 	%r469, %r111, %r113;
	add.s64 	%rd8, %rd19, -4096;
	setp.lt.u64 	%p3, %rd8, 4096;
	mov.b64 	%rd53, 4096;
	@%p3 bra 	$L__BB9_32;
	mov.b64 	%rd53, 4096;
$L__BB9_30:
	shl.b64 	%rd24, %rd53, 2;
	add.s64 	%rd25, %rd7, %rd24;
	ld.global.u32 	%r114, [%rd25];
	ld.global.u32 	%r115, [%rd25+1024];
	ld.global.u32 	%r116, [%rd25+2048];
	ld.global.u32 	%r117, [%rd25+3072];
	ld.global.u32 	%r118, [%rd25+4096];
	ld.global.u32 	%r119, [%rd25+5120];
	ld.global.u32 	%r120, [%rd25+6144];
	ld.global.u32 	%r121, [%rd25+7168];
	ld.global.u32 	%r122, [%rd25+8192];
	ld.global.u32 	%r123, [%rd25+9216];
	ld.global.u32 	%r124, [%rd25+10240];
	ld.global.u32 	%r125, [%rd25+11264];
	ld.global.u32 	%r126, [%rd25+12288];
	ld.global.u32 	%r127, [%rd25+13312];
	ld.global.u32 	%r128, [%rd25+14336];
	ld.global.u32 	%r129, [%rd25+15360];
	max.s32 	%r130, %r469, %r114;
	max.s32 	%r131, %r130, %r115;
	max.s32 	%r132, %r116, %r117;
	max.s32 	%r133, %r132, %r118;
	max.s32 	%r134, %r119, %r120;
	max.s32 	%r135, %r134, %r121;
	max.s32 	%r136, %r122, %r123;
	max.s32 	%r137, %r136, %r124;
	max.s32 	%r138, %r125, %r126;
	max.s32 	%r139, %r138, %r127;
	max.s32 	%r140, %r128, %r129;
	max.s32 	%r141, %r131, %r133;
	max.s32 	%r142, %r141, %r135;
	max.s32 	%r143, %r137, %r139;
	max.s32 	%r144, %r143, %r140;
	max.s32 	%r469, %r142, %r144;
	sub.s64 	%rd26, %rd19, %rd53;
	setp.lt.u64 	%p4, %rd26, 4096;
	@%p4 bra 	$L__BB9_45;
	add.s64 	%rd53, %rd53, 4096;
	setp.le.u64 	%p5, %rd53, %rd8;
	@%p5 bra 	$L__BB9_30;
$L__BB9_32:
	setp.le.u64 	%p6, %rd19, %rd53;
	cvt.u32.u64 	%r145, %rd53;
	cvt.u32.u64 	%r146, %rd19;
	sub.s32 	%r147, %r146, %r145;
	setp.ge.s32 	%p7, %r44, %r147;
	or.pred  	%p8, %p6, %p7;
	@%p8 bra 	$L__BB9_45;
	not.b32 	%r151, %r44;
	add.s32 	%r152, %r151, %r146;
	sub.s32 	%r154, %r152, %r145;
	shr.u32 	%r155, %r154, 8;
	add.s32 	%r49, %r155, 1;
	and.b32  	%r50, %r49, 15;
	setp.lt.u32 	%p9, %r154, 3840;
	mov.u32 	%r459, %r44;
	@%p9 bra 	$L__BB9_36;
	and.b32  	%r156, %r49, 33554416;
	neg.s32 	%r455, %r156;
	add.s64 	%rd27, %rd53, %rd6;
	shl.b64 	%rd28, %rd27, 2;
	add.s64 	%rd29, %rd28, %rd2;
	add.s64 	%rd54, %rd29, 8192;
	mov.u32 	%r459, %r44;
$L__BB9_35:
	.pragma "nounroll";
	ld.global.u32 	%r157, [%rd54+-8192];
	max.s32 	%r158, %r469, %r157;
	ld.global.u32 	%r159, [%rd54+-7168];
	max.s32 	%r160, %r158, %r159;
	ld.global.u32 	%r161, [%rd54+-6144];
	max.s32 	%r162, %r160, %r161;
	ld.global.u32 	%r163, [%rd54+-5120];
	max.s32 	%r164, %r162, %r163;
	ld.global.u32 	%r165, [%rd54+-4096];
	max.s32 	%r166, %r164, %r165;
	ld.global.u32 	%r167, [%rd54+-3072];
	max.s32 	%r168, %r166, %r167;
	ld.global.u32 	%r169, [%rd54+-2048];
	max.s32 	%r170, %r168, %r169;
	ld.global.u32 	%r171, [%rd54+-1024];
	max.s32 	%r172, %r170, %r171;
	ld.global.u32 	%r173, [%rd54];
	max.s32 	%r174, %r172, %r173;
	ld.global.u32 	%r175, [%rd54+1024];
	max.s32 	%r176, %r174, %r175;
	ld.global.u32 	%r177, [%rd54+2048];
	max.s32 	%r178, %r176, %r177;
	ld.global.u32 	%r179, [%rd54+3072];
	max.s32 	%r180, %r178, %r179;
	ld.global.u32 	%r181, [%rd54+4096];
	max.s32 	%r182, %r180, %r181;
	ld.global.u32 	%r183, [%rd54+5120];
	max.s32 	%r184, %r182, %r183;
	ld.global.u32 	%r185, [%rd54+6144];
	max.s32 	%r186, %r184, %r185;
	ld.global.u32 	%r187, [%rd54+7168];
	max.s32 	%r469, %r186, %r187;
	add.s32 	%r459, %r459, 4096;
	add.s32 	%r455, %r455, 16;
	add.s64 	%rd54, %rd54, 16384;
	setp.ne.s32 	%p10, %r455, 0;
	@%p10 bra 	$L__BB9_35;
$L__BB9_36:
	setp.eq.s32 	%p11, %r50, 0;
	@%p11 bra 	$L__BB9_45;
	and.b32  	%r61, %r49, 7;
	setp.lt.u32 	%p12, %r50, 8;
	@%p12 bra 	$L__BB9_39;
	cvt.u64.u32 	%rd30, %r459;
	add.s64 	%rd31, %rd53, %rd30;
	shl.b64 	%rd32, %rd31, 2;
	add.s64 	%rd33, %rd2, %rd32;
	ld.global.u32 	%r189, [%rd33];
	max.s32 	%r190, %r469, %r189;
	ld.global.u32 	%r191, [%rd33+1024];
	max.s32 	%r192, %r190, %r191;
	ld.global.u32 	%r193, [%rd33+2048];
	max.s32 	%r194, %r192, %r193;
	ld.global.u32 	%r195, [%rd33+3072];
	max.s32 	%r196, %r194, %r195;
	ld.global.u32 	%r197, [%rd33+4096];
	max.s32 	%r198, %r196, %r197;
	ld.global.u32 	%r199, [%rd33+5120];
	max.s32 	%r200, %r198, %r199;
	ld.global.u32 	%r201, [%rd33+6144];
	max.s32 	%r202, %r200, %r201;
	ld.global.u32 	%r203, [%rd33+7168];
	max.s32 	%r469, %r202, %r203;
	add.s32 	%r459, %r459, 2048;
$L__BB9_39:
	setp.eq.s32 	%p13, %r61, 0;
	@%p13 bra 	$L__BB9_45;
	and.b32  	%r67, %r49, 3;
	setp.lt.u32 	%p14, %r61, 4;
	@%p14 bra 	$L__BB9_42;
	cvt.u64.u32 	%rd34, %r459;
	add.s64 	%rd35, %rd53, %rd34;
	shl.b64 	%rd36, %rd35, 2;
	add.s64 	%rd37, %rd2, %rd36;
	ld.global.u32 	%r205, [%rd37];
	max.s32 	%r206, %r469, %r205;
	ld.global.u32 	%r207, [%rd37+1024];
	max.s32 	%r208, %r206, %r207;
	ld.global.u32 	%r209, [%rd37+2048];
	max.s32 	%r210, %r208, %r209;
	ld.global.u32 	%r211, [%rd37+3072];
	max.s32 	%r469, %r210, %r211;
	add.s32 	%r459, %r459, 1024;
$L__BB9_42:
	setp.eq.s32 	%p15, %r67, 0;
	@%p15 bra 	$L__BB9_45;
	cvt.u64.u32 	%rd38, %r459;
	add.s64 	%rd39, %rd53, %rd38;
	shl.b64 	%rd40, %rd39, 2;
	add.s64 	%rd55, %rd2, %rd40;
	neg.s32 	%r467, %r67;
$L__BB9_44:
	.pragma "nounroll";
	ld.global.u32 	%r212, [%rd55];
	max.s32 	%r469, %r469, %r212;
	add.s64 	%rd55, %rd55, 1024;
	add.s32 	%r467, %r467, 1;
	setp.ne.s32 	%p16, %r467, 0;
	@%p16 bra 	$L__BB9_44;
$L__BB9_45:
	// begin inline asm
	mov.u32 %r213, %laneid;
	// end inline asm
	mov.b32 	%r216, 1;
	mov.b32 	%r237, 31;
	mov.b32 	%r238, -1;
	// begin inline asm
	shfl.sync.down.b32 %r214, %r469, %r216, %r237, %r238;
	// end inline asm
	setp.gt.s32 	%p17, %r213, 30;
	max.s32 	%r239, %r469, %r214;
	selp.b32 	%r220, %r469, %r239, %p17;
	mov.b32 	%r221, 2;
	// begin inline asm
	shfl.sync.down.b32 %r219, %r220, %r221, %r237, %r238;
	// end inline asm
	setp.gt.s32 	%p18, %r213, 29;
	max.s32 	%r240, %r220, %r219;
	selp.b32 	%r225, %r220, %r240, %p18;
	mov.b32 	%r226, 4;
	// begin inline asm
	shfl.sync.down.b32 %r224, %r225, %r226, %r237, %r238;
	// end inline asm
	setp.gt.s32 	%p19, %r213, 27;
	max.s32 	%r241, %r225, %r224;
	selp.b32 	%r230, %r225, %r241, %p19;
	mov.b32 	%r231, 8;
	// begin inline asm
	shfl.sync.down.b32 %r229, %r230, %r231, %r237, %r238;
	// end inline asm
	setp.gt.s32 	%p20, %r213, 23;
	max.s32 	%r242, %r230, %r229;
	selp.b32 	%r235, %r230, %r242, %p20;
	mov.b32 	%r236, 16;
	// begin inline asm
	shfl.sync.down.b32 %r234, %r235, %r236, %r237, %r238;
	// end inline asm
	setp.gt.s32 	%p21, %r213, 15;
	max.s32 	%r79, %r235, %r234;
	selp.b32 	%r470, %r235, %r79, %p21;
	setp.ne.s32 	%p22, %r213, 0;
	@%p22 bra 	$L__BB9_47;
	shr.u32 	%r243, %r44, 3;
	and.b32  	%r244, %r243, 124;
	mov.u32 	%r245, _ZZN3cub18CUB_300001_SM_10006detail6reduce28DeviceReduceSingleTileKernelINS2_10policy_hubIiyN4cuda3__47maximumIiEEE10Policy1000EN6thrust24THRUST_300001_SM_1000_NS6detail15normal_iteratorINSC_10device_ptrIiEEEEPiyS8_iiNS5_3std3__410__identityEEEvT0_T1_T2_T3_T4_T6_E12temp_storage;
	add.s32 	%r246, %r245, %r244;
	st.shared.u32 	[%r246+8], %r79;
$L__BB9_47:
	bar.sync 	0;
	setp.ne.s32 	%p23, %r44, 0;
	@%p23 bra 	$L__BB9_49;
	ld.shared.u32 	%r247, [_ZZN3cub18CUB_300001_SM_10006detail6reduce28DeviceReduceSingleTileKernelINS2_10policy_hubIiyN4cuda3__47maximumIiEEE10Policy1000EN6thrust24THRUST_300001_SM_1000_NS6detail15normal_iteratorINSC_10device_ptrIiEEEEPiyS8_iiNS5_3std3__410__identityEEEvT0_T1_T2_T3_T4_T6_E12temp_storage+12];
	max.s32 	%r248, %r470, %r247;
	ld.shared.u32 	%r249, [_ZZN3cub18CUB_300001_SM_10006detail6reduce28DeviceReduceSingleTileKernelINS2_10policy_hubIiyN4cuda3__47maximumIiEEE10Policy1000EN6thrust24THRUST_300001_SM_1000_NS6detail15normal_iteratorINSC_10device_ptrIiEEEEPiyS8_iiNS5_3std3__410__identityEEEvT0_T1_T2_T3_T4_T6_E12temp_storage+16];
	max.s32 	%r250, %r248, %r249;
	ld.shared.u32 	%r251, [_ZZN3cub18CUB_300001_SM_10006detail6reduce28DeviceReduceSingleTileKernelINS2_10policy_hubIiyN4cuda3__47maximumIiEEE10Policy1000EN6thrust24THRUST_300001_SM_1000_NS6detail15normal_iteratorINSC_10device_ptrIiEEEEPiyS8_iiNS5_3std3__410__identityEEEvT0_T1_T2_T3_T4_T6_E12temp_storage+20];
	max.s32 	%r252, %r250, %r251;
	ld.shared.u32 	%r253, [_ZZN3cub18CUB_300001_SM_10006detail6reduce28DeviceReduceSingleTileKernelINS2_10policy_hubIiyN4cuda3__47maximumIiEEE10Policy1000EN6thrust24THRUST_300001_SM_1000_NS6detail15normal_iteratorINSC_10device_ptrIiEEEEPiyS8_iiNS5_3std3__410__identityEEEvT0_T1_T2_T3_T4_T6_E12temp_storage+24];
	max.s32 	%r254, %r252, %r253;
	ld.shared.u32 	%r255, [_ZZN3cub18CUB_300001_SM_10006detail6reduce28DeviceReduceSingleTileKernelINS2_10policy_hubIiyN4cuda3__47maximumIiEEE10Policy1000EN6thrust24THRUST_300001_SM_1000_NS6detail15normal_iteratorINSC_10device_ptrIiEEEEPiyS8_iiNS5_3std3__410__identityEEEvT0_T1_T2_T3_T4_T6_E12temp_storage+28];
	max.s32 	%r256, %r254, %r255;
	ld.shared.u32 	%r257, [_ZZN3cub18CUB_300001_SM_10006detail6reduce28DeviceReduceSingleTileKernelINS2_10policy_hubIiyN4cuda3__47maximumIiEEE10Policy1000EN6thrust24THRUST_300001_SM_1000_NS6detail15normal_iteratorINSC_10device_ptrIiEEEEPiyS8_iiNS5_3std3__410__identityEEEvT0_T1_T2_T3_T4_T6_E12temp_storage+32];
	max.s32 	%r258, %r256, %r257;
	ld.shared.u32 	%r259, [_ZZN3cub18CUB_300001_SM_10006detail6reduce28DeviceReduceSingleTileKernelINS2_10policy_hubIiyN4cuda3__47maximumIiEEE10Policy1000EN6thrust24THRUST_300001_SM_1000_NS6detail15normal_iteratorINSC_10device_ptrIiEEEEPiyS8_iiNS5_3std3__410__identityEEEvT0_T1_T2_T3_T4_T6_E12temp_storage+36];
	max.s32 	%r470, %r258, %r259;
$L__BB9_49:
	mov.u32 	%r432, %tid.x;
	setp.ne.s32 	%p57, %r432, 0;
	@%p57 bra 	$L__BB9_51;
	max.s32 	%r433, %r83, %r470;
	st.global.u32 	[%rd1], %r433;
$L__BB9_51:
	ret;

}
	// .globl	_ZN3cub18CUB_300001_SM_10006detail6reduce18DeviceReduceKernelINS2_10policy_hubIiyN4cuda3__47maximumIiEEE10Policy1000EN6thrust24THRUST_300001_SM_1000_NS6detail15normal_iteratorINSC_10device_ptrIiEEEEyS8_iNS5_3std3__410__identityEEEvT0_PT3_T1_NS0_13GridEvenShareISO_EET2_T4_
.visible .entry _ZN3cub18CUB_300001_SM_10006detail6reduce18DeviceReduceKernelINS2_10policy_hubIiyN4cuda3__47maximumIiEEE10Policy1000EN6thrust24THRUST_300001_SM_1000_NS6detail15normal_iteratorINSC_10device_ptrIiEEEEyS8_iNS5_3std3__410__identityEEEvT0_PT3_T1_NS0_13GridEvenShareISO_EET2_T4_(
	.param .align 8 .b8 _ZN3cub18CUB_300001_SM_10006detail6reduce18DeviceReduceKernelINS2_10policy_hubIiyN4cuda3__47maximumIiEEE10Policy1000EN6thrust24THRUST_300001_SM_1000_NS6detail15normal_iteratorINSC_10device_ptrIiEEEEyS8_iNS5_3std3__410__identityEEEvT0_PT3_T1_NS0_13GridEvenShareISO_EET2_T4__param_0[8],
	.param .u64 .ptr .align 1 _ZN3cub18CUB_300001_SM_10006detail6reduce18DeviceReduceKernelINS2_10policy_hubIiyN4cuda3__47maximumIiEEE10Policy1000EN6thrust24THRUST_300001_SM_1000_NS6detail15normal_iteratorINSC_10device_ptrIiEEEEyS8_iNS5_3std3__410__identityEEEvT0_PT3_T1_NS0_13GridEvenShareISO_EET2_T4__param_1,
	.param .u64 _ZN3cub18CUB_300001_SM_10006detail6reduce18DeviceReduceKernelINS2_10policy_hubIiyN4cuda3__47maximumIiEEE10Policy1000EN6thrust24THRUST_300001_SM_1000_NS6detail15normal_iteratorINSC_10device_ptrIiEEEEyS8_iNS5_3std3__410__identityEEEvT0_PT3_T1_NS0_13GridEvenShareISO_EET2_T4__param_2,
	.param .align 8 .b8 _ZN3cub18CUB_300001_SM_10006detail6reduce18DeviceReduceKernelINS2_10policy_hubIiyN4cuda3__47maximumIiEEE10Policy1000EN6thrust24THRUST_300001_SM_1000_NS6detail15normal_iteratorINSC_10device_ptrIiEEEEyS8_iNS5_3std3__410__identityEEEvT0_PT3_T1_NS0_13GridEvenShareISO_EET2_T4__param_3[72],
	.param .align 1 .b8 _ZN3cub18CUB_300001_SM_10006detail6reduce18DeviceReduceKernelINS2_10policy_hubIiyN4cuda3__47maximumIiEEE10Policy1000EN6thrust24THRUST_300001_SM_1000_NS6detail15normal_iteratorINSC_10device_ptrIiEEEEyS8_iNS5_3std3__410__identityEEEvT0_PT3_T1_NS0_13GridEvenShareISO_EET2_T4__param_4[1],
	.param .align 1 .b8 _ZN3cub18CUB_300001_SM_10006detail6reduce18DeviceReduceKernelINS2_10policy_hubIiyN4cuda3__47maximumIiEEE10Policy1000EN6thrust24THRUST_300001_SM_1000_NS6detail15normal_iteratorINSC_10device_ptrIiEEEEyS8_iNS5_3std3__410__identityEEEvT0_PT3_T1_NS0_13GridEvenShareISO_EET2_T4__param_5[1]
)
.maxntid 256
{
	.reg .pred 	%p<57>;
	.reg .b16 	%rs<4>;
	.reg .b32 	%r<502>;
	.reg .b64 	%rd<78>;
	// demoted variable
	.shared .align 4 .b8 _ZZN3cub18CUB_300001_SM_10006detail6reduce18DeviceReduceKernelINS2_10policy_hubIiyN4cuda3__47maximumIiEEE10Policy1000EN6thrust24THRUST_300001_SM_1000_NS6detail15normal_iteratorINSC_10device_ptrIiEEEEyS8_iNS5_3std3__410__identityEEEvT0_PT3_T1_NS0_13GridEvenShareISO_EET2_T4_E12temp_storage[44];
	ld.param.u64 	%rd1, [_ZN3cub18CUB_300001_SM_10006detail6reduce18DeviceReduceKernelINS2_10policy_hubIiyN4cuda3__47maximumIiEEE10Policy1000EN6thrust24THRUST_300001_SM_1000_NS6detail15normal_iteratorINSC_10device_ptrIiEEEEyS8_iNS5_3std3__410__identityEEEvT0_PT3_T1_NS0_13GridEvenShareISO_EET2_T4__param_3+32];
	ld.param.u32 	%r1, [_ZN3cub18CUB_300001_SM_10006detail6reduce18DeviceReduceKernelINS2_10policy_hubIiyN4cuda3__47maximumIiEEE10Policy1000EN6thrust24THRUST_300001_SM_1000_NS6detail15normal_iteratorINSC_10device_ptrIiEEEEyS8_iNS5_3std3__410__identityEEEvT0_PT3_T1_NS0_13GridEvenShareISO_EET2_T4__param_3+40];
	ld.param.u64 	%rd25, [_ZN3cub18CUB_300001_SM_10006detail6reduce18DeviceReduceKernelINS2_10policy_hubIiyN4cuda3__47maximumIiEEE10Policy1000EN6thrust24THRUST_300001_SM_1000_NS6detail15normal_iteratorINSC_10device_ptrIiEEEEyS8_iNS5_3std3__410__identityEEEvT0_PT3_T1_NS0_13GridEvenShareISO_EET2_T4__param_0];
	cvta.to.global.u64 	%rd2, %rd25;
	mov.u32 	%r2, %ctaid.x;
	shl.b32 	%r90, %r1, 12;
	cvt.s64.s32 	%rd3, %r90;
	shl.b32 	%r91, %r2, 12;
	cvt.u64.u32 	%rd4, %r91;
	sub.s64 	%rd5, %rd1, %rd4;
	setp.gt.u64 	%p1, %rd5, 4095;
	@%p1 bra 	$L__BB10_25;
	cvt.u32.u64 	%r288, %rd4;
	cvt.u32.u64 	%r3, %rd1;
	sub.s32 	%r4, %r3, %r288;
	mov.u32 	%r5, %tid.x;
	setp.ge.s32 	%p23, %r5, %r4;
	mov.b32 	%r482, 0;
	mov.u32 	%r471, %r5;
	@%p23 bra 	$L__BB10_3;
	add.s32 	%r290, %r288, %r5;
	mul.wide.u32 	%rd51, %r290, 4;
	add.s64 	%rd52, %rd2, %rd51;
	ld.global.u32 	%r482, [%rd52];
	add.s32 	%r471, %r5, 256;
$L__BB10_3:
	setp.ge.s32 	%p24, %r471, %r4;
	@%p24 bra 	$L__BB10_16;
	not.b32 	%r293, %r471;
	add.s32 	%r294, %r293, %r3;
	sub.s32 	%r295, %r294, %r288;
	shr.u32 	%r296, %r295, 8;
	add.s32 	%r10, %r296, 1;
	and.b32  	%r11, %r10, 15;
	setp.lt.u32 	%p25, %r295, 3840;
	@%p25 bra 	$L__BB10_7;
	and.b32  	%r297, %r10, 33554416;
	neg.s32 	%r467, %r297;
	mul.wide.u32 	%rd53, %r2, 16384;
	mul.wide.u32 	%rd54, %r471, 4;
	or.b64  	%rd55, %rd53, %rd54;
	add.s64 	%rd56, %rd55, %rd2;
	add.s64 	%rd72, %rd56, 8192;
$L__BB10_6:
	.pragma "nounroll";
	ld.global.u32 	%r298, [%rd72+-8192];
	max.s32 	%r299, %r482, %r298;
	ld.global.u32 	%r300, [%rd72+-7168];
	max.s32 	%r301, %r299, %r300;
	ld.global.u32 	%r302, [%rd72+-6144];
	max.s32 	%r303, %r301, %r302;
	ld.global.u32 	%r304, [%rd72+-5120];
	max.s32 	%r305, %r303, %r304;
	ld.global.u32 	%r306, [%rd72+-4096];
	max.s32 	%r307, %r305, %r306;
	ld.global.u32 	%r308, [%rd72+-3072];
	max.s32 	%r309, %r307, %r308;
	ld.global.u32 	%r310, [%rd72+-2048];
	max.s32 	%r311, %r309, %r310;
	ld.global.u32 	%r312, [%rd72+-1024];
	max.s32 	%r313, %r311, %r312;
	ld.global.u32 	%r314, [%rd72];
	max.s32 	%r315, %r313, %r314;
	ld.global.u32 	%r316, [%rd72+1024];
	max.s32 	%r317, %r315, %r316;
	ld.global.u32 	%r318, [%rd72+2048];
	max.s32 	%r319, %r317, %r318;
	ld.global.u32 	%r320, [%rd72+3072];
	max.s32 	%r321, %r319, %r320;
	ld.global.u32 	%r322, [%rd72+4096];
	max.s32 	%r323, %r321, %r322;
	ld.global.u32 	%r324, [%rd72+5120];
	max.s32 	%r325, %r323, %r324;
	ld.global.u32 	%r326, [%rd72+6144];
	max.s32 	%r327, %r325, %r326;
	ld.global.u32 	%r328, [%rd72+7168];
	max.s32 	%r482, %r327, %r328;
	add.s32 	%r471, %r471, 4096;
	add.s32 	%r467, %r467, 16;
	add.s64 	%rd72, %rd72, 16384;
	setp.ne.s32 	%p26, %r467, 0;
	@%p26 bra 	$L__BB10_6;
$L__BB10_7:
	setp.eq.s32 	%p27, %r11, 0;
	@%p27 bra 	$L__BB10_16;
	and.b32  	%r22, %r10, 7;
	setp.lt.u32 	%p28, %r11, 8;
	@%p28 bra 	$L__BB10_10;
	cvt.s64.s32 	%rd57, %r471;
	add.s64 	%rd58, %rd57, %rd4;
	shl.b64 	%rd59, %rd58, 2;
	add.s64 	%rd60, %rd2, %rd59;
	ld.global.u32 	%r330, [%rd60];
	max.s32 	%r331, %r482, %r330;
	ld.global.u32 	%r332, [%rd60+1024];
	max.s32 	%r333, %r331, %r332;
	ld.global.u32 	%r334, [%rd60+2048];
	max.s32 	%r335, %r333, %r334;
	ld.global.u32 	%r336, [%rd60+3072];
	max.s32 	%r337, %r335, %r336;
	ld.global.u32 	%r338, [%rd60+4096];
	max.s32 	%r339, %r337, %r338;
	ld.global.u32 	%r340, [%rd60+5120];
	max.s32 	%r341, %r339, %r340;
	ld.global.u32 	%r342, [%rd60+6144];
	max.s32 	%r343, %r341, %r342;
	ld.global.u32 	%r344, [%rd60+7168];
	max.s32 	%r482, %r343, %r344;
	add.s32 	%r471, %r471, 2048;
$L__BB10_10:
	setp.eq.s32 	%p29, %r22, 0;
	@%p29 bra 	$L__BB10_16;
	and.b32  	%r28, %r10, 3;
	setp.lt.u32 	%p30, %r22, 4;
	@%p30 bra 	$L__BB10_13;
	cvt.s64.s32 	%rd61, %r471;
	add.s64 	%rd62, %rd61, %rd4;
	shl.b64 	%rd63, %rd62, 2;
	add.s64 	%rd64, %rd2, %rd63;
	ld.global.u32 	%r346, [%rd64];
	max.s32 	%r347, %r482, %r346;
	ld.global.u32 	%r348, [%rd64+1024];
	max.s32 	%r349, %r347, %r348;
	ld.global.u32 	%r350, [%rd64+2048];
	max.s32 	%r351, %r349, %r350;
	ld.global.u32 	%r352, [%rd64+3072];
	max.s32 	%r482, %r351, %r352;
	add.s32 	%r471, %r471, 1024;
$L__BB10_13:
	setp.eq.s32 	%p31, %r28, 0;
	@%p31 bra 	$L__BB10_16;
	mul.wide.u32 	%rd65, %r2, 16384;
	add.s64 	%rd9, %rd2, %rd65;
	neg.s32 	%r479, %r28;
$L__BB10_15:
	.pragma "nounroll";
	mul.wide.s32 	%rd66, %r471, 4;
	add.s64 	%rd67, %rd9, %rd66;
	ld.global.u32 	%r353, [%rd67];
	max.s32 	%r482, %r482, %r353;
	add.s32 	%r471, %r471, 256;
	add.s32 	%r479, %r479, 1;
	setp.ne.s32 	%p32, %r479, 0;
	@%p32 bra 	$L__BB10_15;
$L__BB10_16:
	setp.lt.s32 	%p33, %r4, 256;
	@%p33 bra 	$L__BB10_21;
	// begin inline asm
	mov.u32 %r417, %laneid;
	// end inline asm
	mov.b32 	%r420, 1;
	mov.b32 	%r441, 31;
	mov.b32 	%r442, -1;
	// begin inline asm
	shfl.sync.down.b32 %r418, %r482, %r420, %r441, %r442;
	// end inline asm
	setp.gt.s32 	%p49, %r417, 30;
	max.s32 	%r443, %r482, %r418;
	selp.b32 	%r424, %r482, %r443, %p49;
	mov.b32 	%r425, 2;
	// begin inline asm
	shfl.sync.down.b32 %r423, %r424, %r425, %r441, %r442;
	// end inline asm
	setp.gt.s32 	%p50, %r417, 29;
	max.s32 	%r444, %r424, %r423;
	selp.b32 	%r429, %r424, %r444, %p50;
	mov.b32 	%r430, 4;
	// begin inline asm
	shfl.sync.down.b32 %r428, %r429, %r430, %r441, %r442;
	// end inline asm
	setp.gt.s32 	%p51, %r417, 27;
	max.s32 	%r445, %r429, %r428;
	selp.b32 	%r434, %r429, %r445, %p51;
	mov.b32 	%r435, 8;
	// begin inline asm
	shfl.sync.down.b32 %r433, %r434, %r435, %r441, %r442;
	// end inline asm
	setp.gt.s32 	%p52, %r417, 23;
	max.s32 	%r446, %r434, %r433;
	selp.b32 	%r439, %r434, %r446, %p52;
	mov.b32 	%r440, 16;
	// begin inline asm
	shfl.sync.down.b32 %r438, %r439, %r440, %r441, %r442;
	// end inline asm
	setp.gt.s32 	%p53, %r417, 15;
	max.s32 	%r42, %r439, %r438;
	selp.b32 	%r501, %r439, %r42, %p53;
	setp.ne.s32 	%p54, %r417, 0;
	@%p54 bra 	$L__BB10_19;
	shr.u32 	%r447, %r5, 3;
	and.b32  	%r448, %r447, 124;
	mov.u32 	%r449, _ZZN3cub18CUB_300001_SM_10006detail6reduce18DeviceReduceKernelINS2_10policy_hubIiyN4cuda3__47maximumIiEEE10Policy1000EN6thrust24THRUST_300001_SM_1000_NS6detail15normal_iteratorINSC_10device_ptrIiEEEEyS8_iNS5_3std3__410__identityEEEvT0_PT3_T1_NS0_13GridEvenShareISO_EET2_T4_E12temp_storage;
	add.s32 	%r450, %r449, %r448;
	st.shared.u32 	[%r450+8], %r42;
$L__BB10_19:
	bar.sync 	0;
	setp.ne.s32 	%p55, %r5, 0;
	@%p55 bra 	$L__BB10_46;
	ld.shared.u32 	%r451, [_ZZN3cub18CUB_300001_SM_10006detail6reduce18DeviceReduceKernelINS2_10policy_hubIiyN4cuda3__47maximumIiEEE10Policy1000EN6thrust24THRUST_300001_SM_1000_NS6detail15normal_iteratorINSC_10device_ptrIiEEEEyS8_iNS5_3std3__410__identityEEEvT0_PT3_T1_NS0_13GridEvenShareISO_EET2_T4_E12temp_storage+12];
	max.s32 	%r452, %r501, %r451;
	ld.shared.u32 	%r453, [_ZZN3cub18CUB_300001_SM_10006detail6reduce18DeviceReduceKernelINS2_10policy_hubIiyN4cuda3__47maximumIiEEE10Policy1000EN6thrust24THRUST_300001_SM_1000_NS6detail15normal_iteratorINSC_10device_ptrIiEEEEyS8_iNS5_3std3__410__identityEEEvT0_PT3_T1_NS0_13GridEvenShareISO_EET2_T4_E12temp_storage+16];
	max.s32 	%r454, %r452, %r453;
	ld.shared.u32 	%r455, [_ZZN3cub18CUB_300001_SM_10006detail6reduce18DeviceReduceKernelINS2_10policy_hubIiyN4cuda3__47maximumIiEEE10Policy1000EN6thrust24THRUST_300001_SM_1000_NS6detail15normal_iteratorINSC_10device_ptrIiEEEEyS8_iNS5_3std3__410__identityEEEvT0_PT3_T1_NS0_13GridEvenShareISO_EET2_T4_E12temp_storage+20];
	max.s32 	%r456, %r454, %r455;
	ld.shared.u32 	%r457, [_ZZN3cub18CUB_300001_SM_10006detail6reduce18DeviceReduceKernelINS2_10policy_hubIiyN4cuda3__47maximumIiEEE10Policy1000EN6thrust24THRUST_300001_SM_1000_NS6detail15normal_iteratorINSC_10device_ptrIiEEEEyS8_iNS5_3std3__410__identityEEEvT0_PT3_T1_NS0_13GridEvenShareISO_EET2_T4_E12temp_storage+24];
	max.s32 	%r458, %r456, %r457;
	ld.shared.u32 	%r459, [_ZZN3cub18CUB_300001_SM_10006detail6reduce18DeviceReduceKernelINS2_10policy_hubIiyN4cuda3__47maximumIiEEE10Policy1000EN6thrust24THRUST_300001_SM_1000_NS6detail15normal_iteratorINSC_10device_ptrIiEEEEyS8_iNS5_3std3__410__identityEEEvT0_PT3_T1_NS0_13GridEvenShareISO_EET2_T4_E12temp_storage+28];
	max.s32 	%r460, %r458, %r459;
	ld.shared.u32 	%r461, [_ZZN3cub18CUB_300001_SM_10006detail6reduce18DeviceReduceKernelINS2_10policy_hubIiyN4cuda3__47maximumIiEEE10Policy1000EN6thrust24THRUST_300001_SM_1000_NS6detail15normal_iteratorINSC_10device_ptrIiEEEEyS8_iNS5_3std3__410__identityEEEvT0_PT3_T1_NS0_13GridEvenShareISO_EET2_T4_E12temp_storage+32];
	max.s32 	%r462, %r460, %r461;
	ld.shared.u32 	%r463, [_ZZN3cub18CUB_300001_SM_10006detail6reduce18DeviceReduceKernelINS2_10policy_hubIiyN4cuda3__47maximumIiEEE10Policy1000EN6thrust24THRUST_300001_SM_1000_NS6detail15normal_iteratorINSC_10device_ptrIiEEEEyS8_iNS5_3std3__410__identityEEEvT0_PT3_T1_NS0_13GridEvenShareISO_EET2_T4_E12temp_storage+36];
	max.s32 	%r501, %r462, %r463;
	bra.uni 	$L__BB10_46;
$L__BB10_21:
	// begin inline asm
	mov.u32 %r354, %laneid;
	// end inline asm
	and.b32  	%r380, %r5, 992;
	add.s32 	%r381, %r380, 32;
	setp.gt.s32 	%p34, %r381, %r4;
	not.b32 	%r382, %r380;
	add.s32 	%r383, %r4, %r382;
	selp.b32 	%r378, %r383, 31, %p34;
	mov.b32 	%r357, 1;
	mov.b32 	%r379, -1;
	// begin inline asm
	shfl.sync.down.b32 %r355, %r482, %r357, %r378, %r379;
	// end inline asm
	setp.lt.s32 	%p35, %r354, %r378;
	max.s32 	%r384, %r482, %r355;
	selp.b32 	%r361, %r384, %r482, %p35;
	mov.b32 	%r362, 2;
	// begin inline asm
	shfl.sync.down.b32 %r360, %r361, %r362, %r378, %r379;
	// end inline asm
	add.s32 	%r385, %r354, 2;
	setp.gt.s32 	%p36, %r385, %r378;
	max.s32 	%r386, %r361, %r360;
	selp.b32 	%r366, %r361, %r386, %p36;
	mov.b32 	%r367, 4;
	// begin inline asm
	shfl.sync.down.b32 %r365, %r366, %r367, %r378, %r379;
	// end inline asm
	add.s32 	%r387, %r354, 4;
	setp.gt.s32 	%p37, %r387, %r378;
	max.s32 	%r388, %r366, %r365;
	selp.b32 	%r371, %r366, %r388, %p37;
	mov.b32 	%r372, 8;
	// begin inline asm
	shfl.sync.down.b32 %r370, %r371, %r372, %r378, %r379;
	// end inline asm
	add.s32 	%r389, %r354, 8;
	setp.gt.s32 	%p38, %r389, %r378;
	max.s32 	%r390, %r371, %r370;
	selp.b32 	%r376, %r371, %r390, %p38;
	mov.b32 	%r377, 16;
	// begin inline asm
	shfl.sync.down.b32 %r375, %r376, %r377, %r378, %r379;
	// end inline asm
	add.s32 	%r391, %r354, 16;
	setp.gt.s32 	%p39, %r391, %r378;
	max.s32 	%r392, %r376, %r375;
	selp.b32 	%r501, %r376, %r392, %p39;
	setp.ne.s32 	%p40, %r354, 0;
	@%p40 bra 	$L__BB10_23;
	shr.u32 	%r393, %r5, 3;
	and.b32  	%r394, %r393, 124;
	mov.u32 	%r395, _ZZN3cub18CUB_300001_SM_10006detail6reduce18DeviceReduceKernelINS2_10policy_hubIiyN4cuda3__47maximumIiEEE10Policy1000EN6thrust24THRUST_300001_SM_1000_NS6detail15normal_iteratorINSC_10device_ptrIiEEEEyS8_iNS5_3std3__410__identityEEEvT0_PT3_T1_NS0_13GridEvenShareISO_EET2_T4_E12temp_storage;
	add.s32 	%r396, %r395, %r394;
	st.shared.u32 	[%r396+8], %r501;
$L__BB10_23:
	bar.sync 	0;
	setp.ne.s32 	%p41, %r5, 0;
	@%p41 bra 	$L__BB10_46;
	setp.gt.s32 	%p42, %r4, 32;
	ld.shared.u32 	%r397, [_ZZN3cub18CUB_300001_SM_10006detail6reduce18DeviceReduceKernelINS2_10policy_hubIiyN4cuda3__47maximumIiEEE10Policy1000EN6thrust24THRUST_300001_SM_1000_NS6detail15normal_iteratorINSC_10device_ptrIiEEEEyS8_iNS5_3std3__410__identityEEEvT0_PT3_T1_NS0_13GridEvenShareISO_EET2_T4_E12temp_storage+12];
	max.s32 	%r398, %r501, %r397;
	selp.b32 	%r399, %r398, %r501, %p42;
	setp.gt.s32 	%p43, %r4, 64;
	ld.shared.u32 	%r400, [_ZZN3cub18CUB_300001_SM_10006detail6reduce18DeviceReduceKernelINS2_10policy_hubIiyN4cuda3__47maximumIiEEE10Policy1000EN6thrust24THRUST_300001_SM_1000_NS6detail15normal_iteratorINSC_10device_ptrIiEEEEyS8_iNS5_3std3__410__identityEEEvT0_PT3_T1_NS0_13GridEvenShareISO_EET2_T4_E12temp_storage+16];
	max.s32 	%r401, %r399, %r400;
	selp.b32 	%r402, %r401, %r399, %p43;
	setp.gt.s32 	%p44, %r4, 96;
	ld.shared.u32 	%r403, [_ZZN3cub18CUB_300001_SM_10006detail6reduce18DeviceReduceKernelINS2_10policy_hubIiyN4cuda3__47maximumIiEEE10Policy1000EN6thrust24THRUST_300001_SM_1000_NS6detail15normal_iteratorINSC_10device_ptrIiEEEEyS8_iNS5_3std3__410__identityEEEvT0_PT3_T1_NS0_13GridEvenShareISO_EET2_T4_E12temp_storage+20];
	max.s32 	%r404, %r402, %r403;
	selp.b32 	%r405, %r404, %r402, %p44;
	setp.gt.s32 	%p45, %r4, 128;
	ld.shared.u32 	%r406, [_ZZN3cub18CUB_300001_SM_10006detail6reduce18DeviceReduceKernelINS2_10policy_hubIiyN4cuda3__47maximumIiEEE10Policy1000EN6thrust24THRUST_300001_SM_1000_NS6detail15normal_iteratorINSC_10device_ptrIiEEEEyS8_iNS5_3std3__410__identityEEEvT0_PT3_T1_NS0_13GridEvenShareISO_EET2_T4_E12temp_storage+24];
	max.s32 	%r407, %r405, %r406;
	selp.b32 	%r408, %r407, %r405, %p45;
	setp.gt.s32 	%p46, %r4, 160;
	ld.shared.u32 	%r409, [_ZZN3cub18CUB_300001_SM_10006detail6reduce18DeviceReduceKernelINS2_10policy_hubIiyN4cuda3__47maximumIiEEE10Policy1000EN6thrust24THRUST_300001_SM_1000_NS6detail15normal_iteratorINSC_10device_ptrIiEEEEyS8_iNS5_3std3__410__identityEEEvT0_PT3_T1_NS0_13GridEvenShareISO_EET2_T4_E12temp_storage+28];
	max.s32 	%r410, %r408, %r409;
	selp.b32 	%r411, %r410, %r408, %p46;
	setp.gt.s32 	%p47, %r4, 192;
	ld.shared.u32 	%r412, [_ZZN3cub18CUB_300001_SM_10006detail6reduce18DeviceReduceKernelINS2_10policy_hubIiyN4cuda3__47maximumIiEEE10Policy1000EN6thrust24THRUST_300001_SM_1000_NS6detail15normal_iteratorINSC_10device_ptrIiEEEEyS8_iNS5_3std3__410__identityEEEvT0_PT3_T1_NS0_13GridEvenShareISO_EET2_T4_E12temp_storage+32];
	max.s32 	%r413, %r411, %r412;
	selp.b32 	%r414, %r413, %r411, %p47;
	setp.gt.s32 	%p48, %r4, 224;
	ld.shared.u32 	%r415, [_ZZN3cub18CUB_300001_SM_10006detail6reduce18DeviceReduceKernelINS2_10policy_hubIiyN4cuda3__47maximumIiEEE10Policy1000EN6thrust24THRUST_300001_SM_1000_NS6detail15normal_iteratorINSC_10device_ptrIiEEEEyS8_iNS5_3std3__410__identityEEEvT0_PT3_T1_NS0_13GridEvenShareISO_EET2_T4_E12temp_storage+36];
	max.s32 	%r416, %r414, %r415;
	selp.b32 	%r501, %r416, %r414, %p48;
	bra.uni 	$L__BB10_46;
$L__BB10_25:
	cvt.u32.u64 	%r92, %rd4;
	mov.u32 	%r47, %tid.x;
	add.s32 	%r93, %r47, %r92;
	mul.wide.u32 	%rd26, %r93, 4;
	add.s64 	%rd27, %rd2, %rd26;
	ld.global.u32 	%r94, [%rd27];
	ld.global.u32 	%r95, [%rd27+1024];
	ld.global.u32 	%r96, [%rd27+2048];
	ld.global.u32 	%r97, [%rd27+3072];
	ld.global.u32 	%r98, [%rd27+4096];
	ld.global.u32 	%r99, [%rd27+5120];
	ld.global.u32 	%r100, [%rd27+6144];
	ld.global.u32 	%r101, [%rd27+7168];
	ld.global.u32 	%r102, [%rd27+8192];
	ld.global.u32 	%r103, [%rd27+9216];
	ld.global.u32 	%r104, [%rd27+10240];
	ld.global.u32 	%r105, [%rd27+11264];
	ld.global.u32 	%r106, [%rd27+12288];
	ld.global.u32 	%r107, [%rd27+13312];
	ld.global.u32 	%r108, [%rd27+14336];
	ld.global.u32 	%r109, [%rd27+15360];
	max.s32 	%r110, %r94, %r95;
	max.s32 	%r111, %r110, %r96;
	max.s32 	%r112, %r97, %r98;
	max.s32 	%r113, %r112, %r99;
	max.s32 	%r114, %r100, %r101;
	max.s32 	%r115, %r114, %r102;
	max.s32 	%r116, %r103, %r104;
	max.s32 	%r117, %r116, %r105;
	max.s32 	%r118, %r106, %r107;
	max.s32 	%r119, %r118, %r108;
	max.s32 	%r120, %r111, %r113;
	max.s32 	%r121, %r120, %r115;
	max.s32 	%r122, %r117, %r119;
	max.s32 	%r123, %r122, %r109;
	max.s32 	%r500, %r121, %r123;
	setp.lt.u64 	%p2, %rd5, %rd3;
	@%p2 bra 	$L__BB10_42;
	cvt.u32.u64 	%r125, %rd3;
	cvt.u64.u32 	%rd28, %r47;
	add.s64 	%rd74, %rd4, %rd3;
	cvt.u32.u64 	%r49, %rd1;
	not.b32 	%r127, %r47;
	add.s32 	%r128, %r127, %r49;
	sub.s32 	%r129, %r128, %r125;
	sub.s32 	%r483, %r129, %r92;
	add.s64 	%rd29, %rd74, %rd28;
	shl.b64 	%rd30, %rd29, 2;
	add.s64 	%rd31, %rd30, %rd2;
	add.s64 	%rd73, %rd31, 8192;
	mov.b32 	%r484, 0;
	shl.b32 	%r130, %r1, 12;
	mov.u64 	%rd75, %rd4;
$L__BB10_27:
	cvt.s64.s32 	%rd15, %r130;
	add.s64 	%rd75, %rd75, %rd15;
	add.s64 	%rd32, %rd1, -4096;
	setp.gt.u64 	%p3, %rd75, %rd32;
	@%p3 bra 	$L__BB10_29;
	shl.b32 	%r131, %r1, 12;
	cvt.s64.s32 	%rd33, %r131;
	cvt.u64.u32 	%rd34, %r47;
	add.s64 	%rd35, %rd75, %rd34;
	shl.b64 	%rd36, %rd35, 2;
	add.s64 	%rd37, %rd2, %rd36;
	ld.global.u32 	%r132, [%rd37];
	ld.global.u32 	%r133, [%rd37+1024];
	ld.global.u32 	%r134, [%rd37+2048];
	ld.global.u32 	%r135, [%rd37+3072];
	ld.global.u32 	%r136, [%rd37+4096];
	ld.global.u32 	%r137, [%rd37+5120];
	ld.global.u32 	%r138, [%rd37+6144];
	ld.global.u32 	%r139, [%rd37+7168];
	ld.global.u32 	%r140, [%rd37+8192];
	ld.global.u32 	%r141, [%rd37+9216];
	ld.global.u32 	%r142, [%rd37+10240];
	ld.global.u32 	%r143, [%rd37+11264];
	ld.global.u32 	%r144, [%rd37+12288];
	ld.global.u32 	%r145, [%rd37+13312];
	ld.global.u32 	%r146, [%rd37+14336];
	ld.global.u32 	%r147, [%rd37+15360];
	max.s32 	%r148, %r500, %r132;
	max.s32 	%r149, %r148, %r133;
	max.s32 	%r150, %r134, %r135;
	max.s32 	%r151, %r150, %r136;
	max.s32 	%r152, %r137, %r138;
	max.s32 	%r153, %r152, %r139;
	max.s32 	%r154, %r140, %r141;
	max.s32 	%r155, %r154, %r142;
	max.s32 	%r156, %r143, %r144;
	max.s32 	%r157, %r156, %r145;
	max.s32 	%r158, %r146, %r147;
	max.s32 	%r159, %r149, %r151;
	max.s32 	%r160, %r159, %r153;
	max.s32 	%r161, %r155, %r157;
	max.s32 	%r162, %r161, %r158;
	max.s32 	%r500, %r160, %r162;
	sub.s64 	%rd38, %rd1, %rd75;
	setp.lt.u64 	%p4, %rd38, %rd33;
	add.s32 	%r484, %r484, 1;
	add.s64 	%rd74, %rd74, %rd33;
	sub.s32 	%r483, %r483, %r131;
	mul.wide.s32 	%rd39, %r131, 4;
	add.s64 	%rd73, %rd73, %rd39;
	@%p4 bra 	$L__BB10_42;
	bra.uni 	$L__BB10_27;
$L__BB10_29:
	setp.le.u64 	%p5, %rd1, %rd75;
	cvt.u32.u64 	%r163, %rd75;
	cvt.u32.u64 	%r164, %rd1;
	sub.s32 	%r165, %r164, %r163;
	setp.ge.s32 	%p6, %r47, %r165;
	or.pred  	%p7, %p5, %p6;
	@%p7 bra 	$L__BB10_42;
	cvt.u32.u64 	%r168, %rd15;
	cvt.u32.u64 	%r169, %rd4;
	not.b32 	%r170, %r47;
	add.s32 	%r171, %r170, %r49;
	add.s32 	%r172, %r168, %r169;
	sub.s32 	%r173, %r171, %r172;
	mul.lo.s32 	%r174, %r1, %r484;
	shl.b32 	%r175, %r174, 12;
	sub.s32 	%r176, %r173, %r175;
	shr.u32 	%r177, %r176, 8;
	add.s32 	%r57, %r177, 1;
	and.b32  	%r58, %r57, 15;
	setp.lt.u32 	%p8, %r176, 3840;
	mov.u32 	%r490, %r47;
	@%p8 bra 	$L__BB10_33;
	shr.u32 	%r178, %r483, 8;
	add.s32 	%r179, %r178, 1;
	and.b32  	%r180, %r179, 33554416;
	neg.s32 	%r486, %r180;
	mov.u32 	%r490, %r47;
$L__BB10_32:
	.pragma "nounroll";
	ld.global.u32 	%r181, [%rd73+-8192];
	max.s32 	%r182, %r500, %r181;
	ld.global.u32 	%r183, [%rd73+-7168];
	max.s32 	%r184, %r182, %r183;
	ld.global.u32 	%r185, [%rd73+-6144];
	max.s32 	%r186, %r184, %r185;
	ld.global.u32 	%r187, [%rd73+-5120];
	max.s32 	%r188, %r186, %r187;
	ld.global.u32 	%r189, [%rd73+-4096];
	max.s32 	%r190, %r188, %r189;
	ld.global.u32 	%r191, [%rd73+-3072];
	max.s32 	%r192, %r190, %r191;
	ld.global.u32 	%r193, [%rd73+-2048];
	max.s32 	%r194, %r192, %r193;
	ld.global.u32 	%r195, [%rd73+-1024];
	max.s32 	%r196, %r194, %r195;
	ld.global.u32 	%r197, [%rd73];
	max.s32 	%r198, %r196, %r197;
	ld.global.u32 	%r199, [%rd73+1024];
	max.s32 	%r200, %r198, %r199;
	ld.global.u32 	%r201, [%rd73+2048];
	max.s32 	%r202, %r200, %r201;
	ld.global.u32 	%r203, [%rd73+3072];
	max.s32 	%r204, %r202, %r203;
	ld.global.u32 	%r205, [%rd73+4096];
	max.s32 	%r206, %r204, %r205;
	ld.global.u32 	%r207, [%rd73+5120];
	max.s32 	%r208, %r206, %r207;
	ld.global.u32 	%r209, [%rd73+6144];
	max.s32 	%r210, %r208, %r209;
	ld.global.u32 	%r211, [%rd73+7168];
	max.s32 	%r500, %r210, %r211;
	add.s32 	%r490, %r490, 4096;
	add.s32 	%r486, %r486, 16;
	add.s64 	%rd73, %rd73, 16384;
	setp.ne.s32 	%p9, %r486, 0;
	@%p9 bra 	$L__BB10_32;
$L__BB10_33:
	setp.eq.s32 	%p10, %r58, 0;
	@%p10 bra 	$L__BB10_42;
	and.b32  	%r69, %r57, 7;
	setp.lt.u32 	%p11, %r58, 8;
	@%p11 bra 	$L__BB10_36;
	cvt.u64.u32 	%rd40, %r490;
	add.s64 	%rd41, %rd75, %rd40;
	shl.b64 	%rd42, %rd41, 2;
	add.s64 	%rd43, %rd2, %rd42;
	ld.global.u32 	%r213, [%rd43];
	max.s32 	%r214, %r500, %r213;
	ld.global.u32 	%r215, [%rd43+1024];
	max.s32 	%r216, %r214, %r215;
	ld.global.u32 	%r217, [%rd43+2048];
	max.s32 	%r218, %r216, %r217;
	ld.global.u32 	%r219, [%rd43+3072];
	max.s32 	%r220, %r218, %r219;
	ld.global.u32 	%r221, [%rd43+4096];
	max.s32 	%r222, %r220, %r221;
	ld.global.u32 	%r223, [%rd43+5120];
	max.s32 	%r224, %r222, %r223;
	ld.global.u32 	%r225, [%rd43+6144];
	max.s32 	%r226, %r224, %r225;
	ld.global.u32 	%r227, [%rd43+7168];
	max.s32 	%r500, %r226, %r227;
	add.s32 	%r490, %r490, 2048;
$L__BB10_36:
	setp.eq.s32 	%p12, %r69, 0;
	@%p12 bra 	$L__BB10_42;
	setp.lt.u32 	%p13, %r69, 4;
	@%p13 bra 	$L__BB10_39;
	cvt.u64.u32 	%rd44, %r490;
	add.s64 	%rd45, %rd75, %rd44;
	shl.b64 	%rd46, %rd45, 2;
	add.s64 	%rd47, %rd2, %rd46;
	ld.global.u32 	%r229, [%rd47];
	max.s32 	%r230, %r500, %r229;
	ld.global.u32 	%r231, [%rd47+1024];
	max.s32 	%r232, %r230, %r231;
	ld.global.u32 	%r233, [%rd47+2048];
	max.s32 	%r234, %r232, %r233;
	ld.global.u32 	%r235, [%rd47+3072];
	max.s32 	%r500, %r234, %r235;
	add.s32 	%r490, %r490, 1024;
$L__BB10_39:
	and.b32  	%r236, %r57, 3;
	setp.eq.s32 	%p14, %r236, 0;
	@%p14 bra 	$L__BB10_42;
	cvt.u64.u32 	%rd48, %r490;
	add.s64 	%rd49, %rd48, %rd74;
	shl.b64 	%rd50, %rd49, 2;
	add.s64 	%rd77, %rd2, %rd50;
	cvt.u16.u32 	%rs1, %r483;
	shr.u16 	%rs2, %rs1, 8;
	add.s16 	%rs3, %rs2, 1;
	cvt.u32.u16 	%r237, %rs3;
	and.b32  	%r238, %r237, 3;
	neg.s32 	%r498, %r238;
$L__BB10_41:
	.pragma "nounroll";
	ld.global.u32 	%r239, [%rd77];
	max.s32 	%r500, %r500, %r239;
	add.s64 	%rd77, %rd77, 1024;
	add.s32 	%r498, %r498, 1;
	setp.ne.s32 	%p15, %r498, 0;
	@%p15 bra 	$L__BB10_41;
$L__BB10_42:
	// begin inline asm
	mov.u32 %r240, %laneid;
	// end inline asm
	mov.b32 	%r243, 1;
	mov.b32 	%r264, 31;
	mov.b32 	%r265, -1;
	// begin inline asm
	shfl.sync.down.b32 %r241, %r500, %r243, %r264, %r265;
	// end inline asm
	setp.gt.s32 	%p16, %r240, 30;
	max.s32 	%r266, %r500, %r241;
	selp.b32 	%r247, %r500, %r266, %p16;
	mov.b32 	%r248, 2;
	// begin inline asm
	shfl.sync.down.b32 %r246, %r247, %r248, %r264, %r265;
	// end inline asm
	setp.gt.s32 	%p17, %r240, 29;
	max.s32 	%r267, %r247, %r246;
	selp.b32 	%r252, %r247, %r267, %p17;
	mov.b32 	%r253, 4;
	// begin inline asm
	shfl.sync.down.b32 %r251, %r252, %r253, %r264, %r265;
	// end inline asm
	setp.gt.s32 	%p18, %r240, 27;
	max.s32 	%r268, %r252, %r251;
	selp.b32 	%r257, %r252, %r268, %p18;
	mov.b32 	%r258, 8;
	// begin inline asm
	shfl.sync.down.b32 %r256, %r257, %r258, %r264, %r265;
	// end inline asm
	setp.gt.s32 	%p19, %r240, 23;
	max.s32 	%r269, %r257, %r256;
	selp.b32 	%r262, %r257, %r269, %p19;
	mov.b32 	%r263, 16;
	// begin inline asm
	shfl.sync.down.b32 %r261, %r262, %r263, %r264, %r265;
	// end inline asm
	setp.gt.s32 	%p20, %r240, 15;
	max.s32 	%r86, %r262, %r261;
	selp.b32 	%r501, %r262, %r86, %p20;
	setp.ne.s32 	%p21, %r240, 0;
	@%p21 bra 	$L__BB10_44;
	shr.u32 	%r270, %r47, 3;
	and.b32  	%r271, %r270, 124;
	mov.u32 	%r272, _ZZN3cub18CUB_300001_SM_10006detail6reduce18DeviceReduceKernelINS2_10policy_hubIiyN4cuda3__47maximumIiEEE10Policy1000EN6thrust24THRUST_300001_SM_1000_NS6detail15normal_iteratorINSC_10device_ptrIiEEEEyS8_iNS5_3std3__410__identityEEEvT0_PT3_T1_NS0_13GridEvenShareISO_EET2_T4_E12temp_storage;
	add.s32 	%r273, %r272, %r271;
	st.shared.u32 	[%r273+8], %r86;
$L__BB10_44:
	bar.sync 	0;
	setp.ne.s32 	%p22, %r47, 0;
	@%p22 bra 	$L__BB10_46;
	ld.shared.u32 	%r274, [_ZZN3cub18CUB_300001_SM_10006detail6reduce18DeviceReduceKernelINS2_10policy_hubIiyN4cuda3__47maximumIiEEE10Policy1000EN6thrust24THRUST_300001_SM_1000_NS6detail15normal_iteratorINSC_10device_ptrIiEEEEyS8_iNS5_3std3__410__identityEEEvT0_PT3_T1_NS0_13GridEvenShareISO_EET2_T4_E12temp_storage+12];
	max.s32 	%r275, %r501, %r274;
	ld.shared.u32 	%r276, [_ZZN3cub18CUB_300001_SM_10006detail6reduce18DeviceReduceKernelINS2_10policy_hubIiyN4cuda3__47maximumIiEEE10Policy1000EN6thrust24THRUST_300001_SM_1000_NS6detail15normal_iteratorINSC_10device_ptrIiEEEEyS8_iNS5_3std3__410__identityEEEvT0_PT3_T1_NS0_13GridEvenShareISO_EET2_T4_E12temp_storage+16];
	max.s32 	%r277, %r275, %r276;
	ld.shared.u32 	%r278, [_ZZN3cub18CUB_300001_SM_10006detail6reduce18DeviceReduceKernelINS2_10policy_hubIiyN4cuda3__47maximumIiEEE10Policy1000EN6thrust24THRUST_300001_SM_1000_NS6detail15normal_iteratorINSC_10device_ptrIiEEEEyS8_iNS5_3std3__410__identityEEEvT0_PT3_T1_NS0_13GridEvenShareISO_EET2_T4_E12temp_storage+20];
	max.s32 	%r279, %r277, %r278;
	ld.shared.u32 	%r280, [_ZZN3cub18CUB_300001_SM_10006detail6reduce18DeviceReduceKernelINS2_10policy_hubIiyN4cuda3__47maximumIiEEE10Policy1000EN6thrust24THRUST_300001_SM_1000_NS6detail15normal_iteratorINSC_10device_ptrIiEEEEyS8_iNS5_3std3__410__identityEEEvT0_PT3_T1_NS0_13GridEvenShareISO_EET2_T4_E12temp_storage+24];
	max.s32 	%r281, %r279, %r280;
	ld.shared.u32 	%r282, [_ZZN3cub18CUB_300001_SM_10006detail6reduce18DeviceReduceKernelINS2_10policy_hubIiyN4cuda3__47maximumIiEEE10Policy1000EN6thrust24THRUST_300001_SM_1000_NS6detail15normal_iteratorINSC_10device_ptrIiEEEEyS8_iNS5_3std3__410__identityEEEvT0_PT3_T1_NS0_13GridEvenShareISO_EET2_T4_E12temp_storage+28];
	max.s32 	%r283, %r281, %r282;
	ld.shared.u32 	%r284, [_ZZN3cub18CUB_300001_SM_10006detail6reduce18DeviceReduceKernelINS2_10policy_hubIiyN4cuda3__47maximumIiEEE10Policy1000EN6thrust24THRUST_300001_SM_1000_NS6detail15normal_iteratorINSC_10device_ptrIiEEEEyS8_iNS5_3std3__410__identityEEEvT0_PT3_T1_NS0_13GridEvenShareISO_EET2_T4_E12temp_storage+32];
	max.s32 	%r285, %r283, %r284;
	ld.shared.u32 	%r286, [_ZZN3cub18CUB_300001_SM_10006detail6reduce18DeviceReduceKernelINS2_10policy_hubIiyN4cuda3__47maximumIiEEE10Policy1000EN6thrust24THRUST_300001_SM_1000_NS6detail15normal_iteratorINSC_10device_ptrIiEEEEyS8_iNS5_3std3__410__identityEEEvT0_PT3_T1_NS0_13GridEvenShareISO_EET2_T4_E12temp_storage+36];
	max.s32 	%r501, %r285, %r286;
$L__BB10_46:
	mov.u32 	%r464, %tid.x;
	setp.ne.s32 	%p56, %r464, 0;
	@%p56 bra 	$L__BB10_48;
	ld.param.u64 	%rd71, [_ZN3cub18CUB_300001_SM_10006detail6reduce18DeviceReduceKernelINS2_10policy_hubIiyN4cuda3__47maximumIiEEE10Policy1000EN6thrust24THRUST_300001_SM_1000_NS6detail15normal_iteratorINSC_10device_ptrIiEEEEyS8_iNS5_3std3__410__identityEEEvT0_PT3_T1_NS0_13GridEvenShareISO_EET2_T4__param_1];
	cvta.to.global.u64 	%rd68, %rd71;
	mul.wide.u32 	%rd69, %r2, 4;
	add.s64 	%rd70, %rd68, %rd69;
	st.global.u32 	[%rd70], %r501;
$L__BB10_48:
	ret;

}
	// .globl	_ZN3cub18CUB_300001_SM_10006detail6reduce28DeviceReduceSingleTileKernelINS2_10policy_hubIiyN4cuda3__47maximumIiEEE10Policy1000EPiSB_iS8_iiNS5_3std3__410__identityEEEvT0_T1_T2_T3_T4_T6_
.visible .entry _ZN3cub18CUB_300001_SM_10006detail6reduce28DeviceReduceSingleTileKernelINS2_10policy_hubIiyN4cuda3__47maximumIiEEE10Policy1000EPiSB_iS8_iiNS5_3std3__410__identityEEEvT0_T1_T2_T3_T4_T6_(
	.param .u64 .ptr .align 1 _ZN3cub18CUB_300001_SM_10006detail6reduce28DeviceReduceSingleTileKernelINS2_10policy_hubIiyN4cuda3__47maximumIiEEE10Policy1000EPiSB_iS8_iiNS5_3std3__410__identityEEEvT0_T1_T2_T3_T4_T6__param_0,
	.param .u64 .ptr .align 1 _ZN3cub18CUB_300001_SM_10006detail6reduce28DeviceReduceSingleTileKernelINS2_10policy_hubIiyN4cuda3__47maximumIiEEE10Policy1000EPiSB_iS8_iiNS5_3std3__410__identityEEEvT0_T1_T2_T3_T4_T6__param_1,
	.param .u32 _ZN3cub18CUB_300001_SM_10006detail6reduce28DeviceReduceSingleTileKernelINS2_10policy_hubIiyN4cuda3__47maximumIiEEE10Policy1000EPiSB_iS8_iiNS5_3std3__410__identityEEEvT0_T1_T2_T3_T4_T6__param_2,
	.param .align 1 .b8 _ZN3cub18CUB_300001_SM_10006detail6reduce28DeviceReduceSingleTileKernelINS2_10policy_hubIiyN4cuda3__47maximumIiEEE10Policy1000EPiSB_iS8_iiNS5_3std3__410__identityEEEvT0_T1_T2_T3_T4_T6__param_3[1],
	.param .u32 _ZN3cub18CUB_300001_SM_10006detail6reduce28DeviceReduceSingleTileKernelINS2_10policy_hubIiyN4cuda3__47maximumIiEEE10Policy1000EPiSB_iS8_iiNS5_3std3__410__identityEEEvT0_T1_T2_T3_T4_T6__param_4,
	.param .align 1 .b8 _ZN3cub18CUB_300001_SM_10006detail6reduce28DeviceReduceSingleTileKernelINS2_10policy_hubIiyN4cuda3__47maximumIiEEE10Policy1000EPiSB_iS8_iiNS5_3std3__410__identityEEEvT0_T1_T2_T3_T4_T6__param_5[1]
)
.maxntid 256
.minnctapersm 1
{
	.reg .pred 	%p<97>;
	.reg .b32 	%r<687>;
	.reg .b64 	%rd<125>;
	// demoted variable
	.shared .align 4 .b8 _ZZN3cub18CUB_300001_SM_10006detail6reduce28DeviceReduceSingleTileKernelINS2_10policy_hubIiyN4cuda3__47maximumIiEEE10Policy1000EPiSB_iS8_iiNS5_3std3__410__identityEEEvT0_T1_T2_T3_T4_T6_E12temp_storage[44];
	ld.param.u64 	%rd16, [_ZN3cub18CUB_300001_SM_10006detail6reduce28DeviceReduceSingleTileKernelINS2_10policy_hubIiyN4cuda3__47maximumIiEEE10Policy1000EPiSB_iS8_iiNS5_3std3__410__identityEEEvT0_T1_T2_T3_T4_T6__param_0];
	ld.param.u64 	%rd17, [_ZN3cub18CUB_300001_SM_10006detail6reduce28DeviceReduceSingleTileKernelINS2_10policy_hubIiyN4cuda3__47maximumIiEEE10Policy1000EPiSB_iS8_iiNS5_3std3__410__identityEEEvT0_T1_T2_T3_T4_T6__param_1];
	ld.param.u32 	%r124, [_ZN3cub18CUB_300001_SM_10006detail6reduce28DeviceReduceSingleTileKernelINS2_10policy_hubIiyN4cuda3__47maximumIiEEE10Policy1000EPiSB_iS8_iiNS5_3std3__410__identityEEEvT0_T1_T2_T3_T4_T6__param_2];
	ld.param.u32 	%r125, [_ZN3cub18CUB_300001_SM_10006detail6reduce28DeviceReduceSingleTileKernelINS2_10policy_hubIiyN4cuda3__47maximumIiEEE10Policy1000EPiSB_iS8_iiNS5_3std3__410__identityEEEvT0_T1_T2_T3_T4_T6__param_4];
	cvta.to.global.u64 	%rd1, %rd17;
	setp.ne.s32 	%p1, %r124, 0;
	@%p1 bra 	$L__BB11_3;
	mov.u32 	%r633, %tid.x;
	setp.ne.s32 	%p96, %r633, 0;
	@%p96 bra 	$L__BB11_74;
	st.global.u32 	[%rd1], %r125;
	bra.uni 	$L__BB11_74;
$L__BB11_3:
	and.b64  	%rd18, %rd16, 15;
	setp.ne.s64 	%p2, %rd18, 0;
	@%p2 bra 	$L__BB11_38;
	setp.gt.s32 	%p49, %r124, 4095;
	@%p49 bra 	$L__BB11_22;
	mov.u32 	%r1, %tid.x;
	setp.ge.s32 	%p66, %r1, %r124;
	mov.b32 	%r644, 0;
	mov.u32 	%r639, %r1;
	@%p66 bra 	$L__BB11_7;
	mul.wide.u32 	%rd113, %r1, 4;
	add.s64 	%rd112, %rd16, %rd113;
	// begin inline asm
	ld.global.nc.u32 %r644, [%rd112];
	// end inline asm
	add.s32 	%r639, %r1, 256;
$L__BB11_7:
	setp.ge.s32 	%p67, %r639, %r124;
	@%p67 bra 	$L__BB11_13;
	not.b32 	%r508, %r639;
	add.s32 	%r6, %r124, %r508;
	and.b32  	%r509, %r6, 768;
	setp.eq.s32 	%p68, %r509, 768;
	@%p68 bra 	$L__BB11_11;
	mul.wide.u32 	%rd114, %r639, 4;
	add.s64 	%rd121, %rd16, %rd114;
	shr.u32 	%r510, %r6, 8;
	add.s32 	%r511, %r510, 1;
	and.b32  	%r512, %r511, 3;
	neg.s32 	%r636, %r512;
$L__BB11_10:
	.pragma "nounroll";
	// begin inline asm
	ld.global.nc.u32 %r513, [%rd121];
	// end inline asm
	max.s32 	%r644, %r644, %r513;
	add.s32 	%r639, %r639, 256;
	add.s64 	%rd121, %rd121, 1024;
	add.s32 	%r636, %r636, 1;
	setp.ne.s32 	%p69, %r636, 0;
	@%p69 bra 	$L__BB11_10;
$L__BB11_11:
	setp.lt.u32 	%p70, %r6, 768;
	@%p70 bra 	$L__BB11_13;
$L__BB11_12:
	mul.wide.s32 	%rd120, %r639, 4;
	add.s64 	%rd116, %rd16, %rd120;
	// begin inline asm
	ld.global.nc.u32 %r514, [%rd116];
	// end inline asm
	max.s32 	%r518, %r644, %r514;
	add.s64 	%rd117, %rd116, 1024;
	// begin inline asm
	ld.global.nc.u32 %r515, [%rd117];
	// end inline asm
	max.s32 	%r519, %r518, %r515;
	add.s64 	%rd118, %rd116, 2048;
	// begin inline asm
	ld.global.nc.u32 %r516, [%rd118];
	// end inline asm
	max.s32 	%r520, %r519, %r516;
	add.s64 	%rd119, %rd116, 3072;
	// begin inline asm
	ld.global.nc.u32 %r517, [%rd119];
	// end inline asm
	max.s32 	%r644, %r520, %r517;
	add.s32 	%r639, %r639, 1024;
	setp.lt.s32 	%p71, %r639, %r124;
	@%p71 bra 	$L__BB11_12;
$L__BB11_13:
	setp.lt.s32 	%p72, %r124, 256;
	@%p72 bra 	$L__BB11_18;
	// begin inline asm
	mov.u32 %r584, %laneid;
	// end inline asm
	mov.b32 	%r587, 1;
	mov.b32 	%r608, 31;
	mov.b32 	%r609, -1;
	// begin inline asm
	shfl.sync.down.b32 %r585, %r644, %r587, %r608, %r609;
	// end inline asm
	setp.gt.s32 	%p88, %r584, 30;
	max.s32 	%r610, %r644, %r585;
	selp.b32 	%r591, %r644, %r610, %p88;
	mov.b32 	%r592, 2;
	// begin inline asm
	shfl.sync.down.b32 %r590, %r591, %r592, %r608, %r609;
	// end inline asm
	setp.gt.s32 	%p89, %r584, 29;
	max.s32 	%r611, %r591, %r590;
	selp.b32 	%r596, %r591, %r611, %p89;
	mov.b32 	%r597, 4;
	// begin inline asm
	shfl.sync.down.b32 %r595, %r596, %r597, %r608, %r609;
	// end inline asm
	setp.gt.s32 	%p90, %r584, 27;
	max.s32 	%r612, %r596, %r595;
	selp.b32 	%r601, %r596, %r612, %p90;
	mov.b32 	%r602, 8;
	// begin inline asm
	shfl.sync.down.b32 %r600, %r601, %r602, %r608, %r609;
	// end inline asm
	setp.gt.s32 	%p91, %r584, 23;
	max.s32 	%r613, %r601, %r600;
	selp.b32 	%r606, %r601, %r613, %p91;
	mov.b32 	%r607, 16;
	// begin inline asm
	shfl.sync.down.b32 %r605, %r606, %r607, %r608, %r609;
	// end inline asm
	setp.gt.s32 	%p92, %r584, 15;
	max.s32 	%r22, %r606, %r605;
	selp.b32 	%r686, %r606, %r22, %p92;
	setp.ne.s32 	%p93, %r584, 0;
	@%p93 bra 	$L__BB11_16;
	shr.u32 	%r614, %r1, 3;
	and.b32  	%r615, %r614, 124;
	mov.u32 	%r616, _ZZN3cub18CUB_300001_SM_10006detail6reduce28DeviceReduceSingleTileKernelINS2_10policy_hubIiyN4cuda3__47maximumIiEEE10Policy1000EPiSB_iS8_iiNS5_3std3__410__identityEEEvT0_T1_T2_T3_T4_T6_E12temp_storage;
	add.s32 	%r617, %r616, %r615;
	st.shared.u32 	[%r617+8], %r22;
$L__BB11_16:
	bar.sync 	0;
	setp.ne.s32 	%p94, %r1, 0;
	@%p94 bra 	$L__BB11_72;
	ld.shared.u32 	%r618, [_ZZN3cub18CUB_300001_SM_10006detail6reduce28DeviceReduceSingleTileKernelINS2_10policy_hubIiyN4cuda3__47maximumIiEEE10Policy1000EPiSB_iS8_iiNS5_3std3__410__identityEEEvT0_T1_T2_T3_T4_T6_E12temp_storage+12];
	max.s32 	%r619, %r686, %r618;
	ld.shared.u32 	%r620, [_ZZN3cub18CUB_300001_SM_10006detail6reduce28DeviceReduceSingleTileKernelINS2_10policy_hubIiyN4cuda3__47maximumIiEEE10Policy1000EPiSB_iS8_iiNS5_3std3__410__identityEEEvT0_T1_T2_T3_T4_T6_E12temp_storage+16];
	max.s32 	%r621, %r619, %r620;
	ld.shared.u32 	%r622, [_ZZN3cub18CUB_300001_SM_10006detail6reduce28DeviceReduceSingleTileKernelINS2_10policy_hubIiyN4cuda3__47maximumIiEEE10Policy1000EPiSB_iS8_iiNS5_3std3__410__identityEEEvT0_T1_T2_T3_T4_T6_E12temp_storage+20];
	max.s32 	%r623, %r621, %r622;
	ld.shared.u32 	%r624, [_ZZN3cub18CUB_300001_SM_10006detail6reduce28DeviceReduceSingleTileKernelINS2_10policy_hubIiyN4cuda3__47maximumIiEEE10Policy1000EPiSB_iS8_iiNS5_3std3__410__identityEEEvT0_T1_T2_T3_T4_T6_E12temp_storage+24];
	max.s32 	%r625, %r623, %r624;
	ld.shared.u32 	%r626, [_ZZN3cub18CUB_300001_SM_10006detail6reduce28DeviceReduceSingleTileKernelINS2_10policy_hubIiyN4cuda3__47maximumIiEEE10Policy1000EPiSB_iS8_iiNS5_3std3__410__identityEEEvT0_T1_T2_T3_T4_T6_E12temp_storage+28];
	max.s32 	%r627, %r625, %r626;
	ld.shared.u32 	%r628, [_ZZN3cub18CUB_300001_SM_10006detail6reduce28DeviceReduceSingleTileKernelINS2_10policy_hubIiyN4cuda3__47maximumIiEEE10Policy1000EPiSB_iS8_iiNS5_3std3__410__identityEEEvT0_T1_T2_T3_T4_T6_E12temp_storage+32];
	max.s32 	%r629, %r627, %r628;
	ld.shared.u32 	%r630, [_ZZN3cub18CUB_300001_SM_10006detail6reduce28DeviceReduceSingleTileKernelINS2_10policy_hubIiyN4cuda3__47maximumIiEEE10Policy1000EPiSB_iS8_iiNS5_3std3__410__identityEEEvT0_T1_T2_T3_T4_T6_E12temp_storage+36];
	max.s32 	%r686, %r629, %r630;
	bra.uni 	$L__BB11_72;
$L__BB11_18:
	// begin inline asm
	mov.u32 %r521, %laneid;
	// end inline asm
	and.b32  	%r547, %r1, 992;
	add.s32 	%r548, %r547, 32;
	setp.gt.s32 	%p73, %r548, %r124;
	not.b32 	%r549, %r547;
	add.s32 	%r550, %r124, %r549;
	selp.b32 	%r545, %r550, 31, %p73;
	mov.b32 	%r524, 1;
	mov.b32 	%r546, -1;
	// begin inline asm
	shfl.sync.down.b32 %r522, %r644, %r524, %r545, %r546;
	// end inline asm
	setp.lt.s32 	%p74, %r521, %r545;
	max.s32 	%r551, %r644, %r522;
	selp.b32 	%r528, %r551, %r644, %p74;
	mov.b32 	%r529, 2;
	// begin inline asm
	shfl.sync.down.b32 %r527, %r528, %r529, %r545, %r546;
	// end inline asm
	add.s32 	%r552, %r521, 2;
	setp.gt.s32 	%p75, %r552, %r545;
	max.s32 	%r553, %r528, %r527;
	selp.b32 	%r533, %r528, %r553, %p75;
	mov.b32 	%r534, 4;
	// begin inline asm
	shfl.sync.down.b32 %r532, %r533, %r534, %r545, %r546;
	// end inline asm
	add.s32 	%r554, %r521, 4;
	setp.gt.s32 	%p76, %r554, %r545;
	max.s32 	%r555, %r533, %r532;
	selp.b32 	%r538, %r533, %r555, %p76;
	mov.b32 	%r539, 8;
	// begin inline asm
	shfl.sync.down.b32 %r537, %r538, %r539, %r545, %r546;
	// end inline asm
	add.s32 	%r556, %r521, 8;
	setp.gt.s32 	%p77, %r556, %r545;
	max.s32 	%r557, %r538, %r537;
	selp.b32 	%r543, %r538, %r557, %p77;
	mov.b32 	%r544, 16;
	// begin inline asm
	shfl.sync.down.b32 %r542, %r543, %r544, %r545, %r546;
	// end inline asm
	add.s32 	%r558, %r521, 16;
	setp.gt.s32 	%p78, %r558, %r545;
	max.s32 	%r559, %r543, %r542;
	selp.b32 	%r686, %r543, %r559, %p78;
	setp.ne.s32 	%p79, %r521, 0;
	@%p79 bra 	$L__BB11_20;
	shr.u32 	%r560, %r1, 3;
	and.b32  	%r561, %r560, 124;
	mov.u32 	%r562, _ZZN3cub18CUB_300001_SM_10006detail6reduce28DeviceReduceSingleTileKernelINS2_10policy_hubIiyN4cuda3__47maximumIiEEE10Policy1000EPiSB_iS8_iiNS5_3std3__410__identityEEEvT0_T1_T2_T3_T4_T6_E12temp_storage;
	add.s32 	%r563, %r562, %r561;
	st.shared.u32 	[%r563+8], %r686;
$L__BB11_20:
	bar.sync 	0;
	setp.ne.s32 	%p80, %r1, 0;
	@%p80 bra 	$L__BB11_72;
	setp.gt.s32 	%p81, %r124, 32;
	ld.shared.u32 	%r564, [_ZZN3cub18CUB_300001_SM_10006detail6reduce28DeviceReduceSingleTileKernelINS2_10policy_hubIiyN4cuda3__47maximumIiEEE10Policy1000EPiSB_iS8_iiNS5_3std3__410__identityEEEvT0_T1_T2_T3_T4_T6_E12temp_storage+12];
	max.s32 	%r565, %r686, %r564;
	selp.b32 	%r566, %r565, %r686, %p81;
	setp.gt.s32 	%p82, %r124, 64;
	ld.shared.u32 	%r567, [_ZZN3cub18CUB_300001_SM_10006detail6reduce28DeviceReduceSingleTileKernelINS2_10policy_hubIiyN4cuda3__47maximumIiEEE10Policy1000EPiSB_iS8_iiNS5_3std3__410__identityEEEvT0_T1_T2_T3_T4_T6_E12temp_storage+16];
	max.s32 	%r568, %r566, %r567;
	selp.b32 	%r569, %r568, %r566, %p82;
	setp.gt.s32 	%p83, %r124, 96;
	ld.shared.u32 	%r570, [_ZZN3cub18CUB_300001_SM_10006detail6reduce28DeviceReduceSingleTileKernelINS2_10policy_hubIiyN4cuda3__47maximumIiEEE10Policy1000EPiSB_iS8_iiNS5_3std3__410__identityEEEvT0_T1_T2_T3_T4_T6_E12temp_storage+20];
	max.s32 	%r571, %r569, %r570;
	selp.b32 	%r572, %r571, %r569, %p83;
	setp.gt.s32 	%p84, %r124, 128;
	ld.shared.u32 	%r573, [_ZZN3cub18CUB_300001_SM_10006detail6reduce28DeviceReduceSingleTileKernelINS2_10policy_hubIiyN4cuda3__47maximumIiEEE10Policy1000EPiSB_iS8_iiNS5_3std3__410__identityEEEvT0_T1_T2_T3_T4_T6_E12temp_storage+24];
	max.s32 	%r574, %r572, %r573;
	selp.b32 	%r575, %r574, %r572, %p84;
	setp.gt.s32 	%p85, %r124, 160;
	ld.shared.u32 	%r576, [_ZZN3cub18CUB_300001_SM_10006detail6reduce28DeviceReduceSingleTileKernelINS2_10policy_hubIiyN4cuda3__47maximumIiEEE10Policy1000EPiSB_iS8_iiNS5_3std3__410__identityEEEvT0_T1_T2_T3_T4_T6_E12temp_storage+28];
	max.s32 	%r577, %r575, %r576;
	selp.b32 	%r578, %r577, %r575, %p85;
	setp.gt.s32 	%p86, %r124, 192;
	ld.shared.u32 	%r579, [_ZZN3cub18CUB_300001_SM_10006detail6reduce28DeviceReduceSingleTileKernelINS2_10policy_hubIiyN4cuda3__47maximumIiEEE10Policy1000EPiSB_iS8_iiNS5_3std3__410__identityEEEvT0_T1_T2_T3_T4_T6_E12temp_storage+32];
	max.s32 	%r580, %r578, %r579;
	selp.b32 	%r581, %r580, %r578, %p86;
	setp.gt.s32 	%p87, %r124, 224;
	ld.shared.u32 	%r582, [_ZZN3cub18CUB_300001_SM_10006detail6reduce28DeviceReduceSingleTileKernelINS2_10policy_hubIiyN4cuda3__47maximumIiEEE10Policy1000EPiSB_iS8_iiNS5_3std3__410__identityEEEvT0_T1_T2_T3_T4_T6_E12temp_storage+36];
	max.s32 	%r583, %r581, %r582;
	selp.b32 	%r686, %r583, %r581, %p87;
	bra.uni 	$L__BB11_72;
$L__BB11_22:
	mov.u32 	%r27, %tid.x;
	shl.b32 	%r379, %r27, 2;
	mul.wide.u32 	%rd86, %r379, 4;
	add.s64 	%rd76, %rd16, %rd86;
	// begin inline asm
	ld.global.nc.v2.u64 {%rd74, %rd75}, [%rd76];
	// end inline asm
	mov.b64 	{%r380, %r381}, %rd75;
	mov.b64 	{%r382, %r383}, %rd74;
	add.s64 	%rd79, %rd76, 4096;
	// begin inline asm
	ld.global.nc.v2.u64 {%rd77, %rd78}, [%rd79];
	// end inline asm
	mov.b64 	{%r384, %r385}, %rd78;
	mov.b64 	{%r386, %r387}, %rd77;
	add.s64 	%rd82, %rd76, 8192;
	// begin inline asm
	ld.global.nc.v2.u64 {%rd80, %rd81}, [%rd82];
	// end inline asm
	mov.b64 	{%r388, %r389}, %rd81;
	mov.b64 	{%r390, %r391}, %rd80;
	add.s64 	%rd85, %rd76, 12288;
	// begin inline asm
	ld.global.nc.v2.u64 {%rd83, %rd84}, [%rd85];
	// end inline asm
	mov.b64 	{%r392, %r393}, %rd84;
	mov.b64 	{%r394, %r395}, %rd83;
	max.s32 	%r396, %r382, %r383;
	max.s32 	%r397, %r396, %r380;
	max.s32 	%r398, %r381, %r386;
	max.s32 	%r399, %r398, %r387;
	max.s32 	%r400, %r384, %r385;
	max.s32 	%r401, %r400, %r390;
	max.s32 	%r402, %r391, %r388;
	max.s32 	%r403, %r402, %r389;
	max.s32 	%r404, %r394, %r395;
	max.s32 	%r405, %r404, %r392;
	max.s32 	%r406, %r397, %r399;
	max.s32 	%r407, %r406, %r401;
	max.s32 	%r408, %r403, %r405;
	max.s32 	%r409, %r408, %r393;
	max.s32 	%r659, %r407, %r409;
	setp.lt.u32 	%p50, %r124, 8192;
	mov.b32 	%r648, 4096;
	@%p50 bra 	$L__BB11_26;
	add.s32 	%r29, %r124, -4096;
	mov.b32 	%r648, 4096;
$L__BB11_24:
	mul.wide.s32 	%rd99, %r648, 4;
	add.s64 	%rd89, %rd76, %rd99;
	// begin inline asm
	ld.global.nc.v2.u64 {%rd87, %rd88}, [%rd89];
	// end inline asm
	mov.b64 	{%r411, %r412}, %rd88;
	mov.b64 	{%r413, %r414}, %rd87;
	add.s64 	%rd92, %rd89, 4096;
	// begin inline asm
	ld.global.nc.v2.u64 {%rd90, %rd91}, [%rd92];
	// end inline asm
	mov.b64 	{%r415, %r416}, %rd91;
	mov.b64 	{%r417, %r418}, %rd90;
	add.s64 	%rd95, %rd89, 8192;
	// begin inline asm
	ld.global.nc.v2.u64 {%rd93, %rd94}, [%rd95];
	// end inline asm
	mov.b64 	{%r419, %r420}, %rd94;
	mov.b64 	{%r421, %r422}, %rd93;
	add.s64 	%rd98, %rd89, 12288;
	// begin inline asm
	ld.global.nc.v2.u64 {%rd96, %rd97}, [%rd98];
	// end inline asm
	mov.b64 	{%r423, %r424}, %rd97;
	mov.b64 	{%r425, %r426}, %rd96;
	max.s32 	%r427, %r659, %r413;
	max.s32 	%r428, %r427, %r414;
	max.s32 	%r429, %r411, %r412;
	max.s32 	%r430, %r429, %r417;
	max.s32 	%r431, %r418, %r415;
	max.s32 	%r432, %r431, %r416;
	max.s32 	%r433, %r421, %r422;
	max.s32 	%r434, %r433, %r419;
	max.s32 	%r435, %r420, %r425;
	max.s32 	%r436, %r435, %r426;
	max.s32 	%r437, %r423, %r424;
	max.s32 	%r438, %r428, %r430;
	max.s32 	%r439, %r438, %r432;
	max.s32 	%r440, %r434, %r436;
	max.s32 	%r441, %r440, %r437;
	max.s32 	%r659, %r439, %r441;
	sub.s32 	%r442, %r124, %r648;
	setp.lt.s32 	%p51, %r442, 4096;
	@%p51 bra 	$L__BB11_34;
	add.s32 	%r648, %r648, 4096;
	setp.le.s32 	%p52, %r648, %r29;
	@%p52 bra 	$L__BB11_24;
$L__BB11_26:
	setp.le.s32 	%p53, %r124, %r648;
	@%p53 bra 	$L__BB11_34;
	sub.s32 	%r36, %r124, %r648;
	setp.ge.s32 	%p54, %r27, %r36;
	@%p54 bra 	$L__BB11_34;
	not.b32 	%r444, %r27;
	add.s32 	%r445, %r124, %r444;
	sub.s32 	%r37, %r445, %r648;
	and.b32  	%r446, %r37, 768;
	setp.eq.s32 	%p55, %r446, 768;
	mov.u32 	%r653, %r27;
	@%p55 bra 	$L__BB11_31;
	add.s32 	%r650, %r27, %r648;
	shr.u32 	%r447, %r37, 8;
	add.s32 	%r448, %r447, 1;
	and.b32  	%r449, %r448, 3;
	neg.s32 	%r649, %r449;
	mov.u32 	%r653, %r27;
$L__BB11_30:
	.pragma "nounroll";
	mul.wide.u32 	%rd101, %r650, 4;
	add.s64 	%rd100, %rd16, %rd101;
	// begin inline asm
	ld.global.nc.u32 %r450, [%rd100];
	// end inline asm
	max.s32 	%r659, %r659, %r450;
	add.s32 	%r653, %r653, 256;
	add.s32 	%r650, %r650, 256;
	add.s32 	%r649, %r649, 1;
	setp.ne.s32 	%p56, %r649, 0;
	@%p56 bra 	$L__BB11_30;
$L__BB11_31:
	setp.lt.u32 	%p57, %r37, 768;
	@%p57 bra 	$L__BB11_34;
	cvt.u64.u32 	%rd102, %r653;
	cvt.u64.u32 	%rd103, %r648;
	add.s64 	%rd104, %rd102, %rd103;
	shl.b64 	%rd105, %rd104, 2;
	add.s64 	%rd106, %rd105, %rd16;
	add.s64 	%rd122, %rd106, 2048;
	add.s32 	%r656, %r653, %r648;
$L__BB11_33:
	mul.wide.u32 	%rd111, %r656, 4;
	add.s64 	%rd107, %rd16, %rd111;
	// begin inline asm
	ld.global.nc.u32 %r451, [%rd107];
	// end inline asm
	max.s32 	%r455, %r659, %r451;
	add.s64 	%rd108, %rd122, -1024;
	// begin inline asm
	ld.global.nc.u32 %r452, [%rd108];
	// end inline asm
	max.s32 	%r456, %r455, %r452;
	// begin inline asm
	ld.global.nc.u32 %r453, [%rd122];
	// end inline asm
	max.s32 	%r457, %r456, %r453;
	add.s64 	%rd110, %rd122, 1024;
	// begin inline asm
	ld.global.nc.u32 %r454, [%rd110];
	// end inline asm
	max.s32 	%r659, %r457, %r454;
	add.s32 	%r653, %r653, 1024;
	add.s64 	%rd122, %rd122, 4096;
	add.s32 	%r656, %r656, 1024;
	setp.lt.s32 	%p58, %r653, %r36;
	@%p58 bra 	$L__BB11_33;
$L__BB11_34:
	// begin inline asm
	mov.u32 %r458, %laneid;
	// end inline asm
	mov.b32 	%r461, 1;
	mov.b32 	%r482, 31;
	mov.b32 	%r483, -1;
	// begin inline asm
	shfl.sync.down.b32 %r459, %r659, %r461, %r482, %r483;
	// end inline asm
	setp.gt.s32 	%p59, %r458, 30;
	max.s32 	%r484, %r659, %r459;
	selp.b32 	%r465, %r659, %r484, %p59;
	mov.b32 	%r466, 2;
	// begin inline asm
	shfl.sync.down.b32 %r464, %r465, %r466, %r482, %r483;
	// end inline asm
	setp.gt.s32 	%p60, %r458, 29;
	max.s32 	%r485, %r465, %r464;
	selp.b32 	%r470, %r465, %r485, %p60;
	mov.b32 	%r471, 4;
	// begin inline asm
	shfl.sync.down.b32 %r469, %r470, %r471, %r482, %r483;
	// end inline asm
	setp.gt.s32 	%p61, %r458, 27;
	max.s32 	%r486, %r470, %r469;
	selp.b32 	%r475, %r470, %r486, %p61;
	mov.b32 	%r476, 8;
	// begin inline asm
	shfl.sync.down.b32 %r474, %r475, %r476, %r482, %r483;
	// end inline asm
	setp.gt.s32 	%p62, %r458, 23;
	max.s32 	%r487, %r475, %r474;
	selp.b32 	%r480, %r475, %r487, %p62;
	mov.b32 	%r481, 16;
	// begin inline asm
	shfl.sync.down.b32 %r479, %r480, %r481, %r482, %r483;
	// end inline asm
	setp.gt.s32 	%p63, %r458, 15;
	max.s32 	%r59, %r480, %r479;
	selp.b32 	%r686, %r480, %r59, %p63;
	setp.ne.s32 	%p64, %r458, 0;
	@%p64 bra 	$L__BB11_36;
	shr.u32 	%r488, %r27, 3;
	and.b32  	%r489, %r488, 124;
	mov.u32 	%r490, _ZZN3cub18CUB_300001_SM_10006detail6reduce28DeviceReduceSingleTileKernelINS2_10policy_hubIiyN4cuda3__47maximumIiEEE10Policy1000EPiSB_iS8_iiNS5_3std3__410__identityEEEvT0_T1_T2_T3_T4_T6_E12temp_storage;
	add.s32 	%r491, %r490, %r489;
	st.shared.u32 	[%r491+8], %r59;
$L__BB11_36:
	bar.sync 	0;
	setp.ne.s32 	%p65, %r27, 0;
	@%p65 bra 	$L__BB11_72;
	ld.shared.u32 	%r492, [_ZZN3cub18CUB_300001_SM_10006detail6reduce28DeviceReduceSingleTileKernelINS2_10policy_hubIiyN4cuda3__47maximumIiEEE10Policy1000EPiSB_iS8_iiNS5_3std3__410__identityEEEvT0_T1_T2_T3_T4_T6_E12temp_storage+12];
	max.s32 	%r493, %r686, %r492;
	ld.shared.u32 	%r494, [_ZZN3cub18CUB_300001_SM_10006detail6reduce28DeviceReduceSingleTileKernelINS2_10policy_hubIiyN4cuda3__47maximumIiEEE10Policy1000EPiSB_iS8_iiNS5_3std3__410__identityEEEvT0_T1_T2_T3_T4_T6_E12temp_storage+16];
	max.s32 	%r495, %r493, %r494;
	ld.shared.u32 	%r496, [_ZZN3cub18CUB_300001_SM_10006detail6reduce28DeviceReduceSingleTileKernelINS2_10policy_hubIiyN4cuda3__47maximumIiEEE10Policy1000EPiSB_iS8_iiNS5_3std3__410__identityEEEvT0_T1_T2_T3_T4_T6_E12temp_storage+20];
	max.s32 	%r497, %r495, %r496;
	ld.shared.u32 	%r498, [_ZZN3cub18CUB_300001_SM_10006detail6reduce28DeviceReduceSingleTileKernelINS2_10policy_hubIiyN4cuda3__47maximumIiEEE10Policy1000EPiSB_iS8_iiNS5_3std3__410__identityEEEvT0_T1_T2_T3_T4_T6_E12temp_storage+24];
	max.s32 	%r499, %r497, %r498;
	ld.shared.u32 	%r500, [_ZZN3cub18CUB_300001_SM_10006detail6reduce28DeviceReduceSingleTileKernelINS2_10policy_hubIiyN4cuda3__47maximumIiEEE10Policy1000EPiSB_iS8_iiNS5_3std3__410__identityEEEvT0_T1_T2_T3_T4_T6_E12temp_storage+28];
	max.s32 	%r501, %r499, %r500;
	ld.shared.u32 	%r502, [_ZZN3cub18CUB_300001_SM_10006detail6reduce28DeviceReduceSingleTileKernelINS2_10policy_hubIiyN4cuda3__47maximumIiEEE10Policy1000EPiSB_iS8_iiNS5_3std3__410__identityEEEvT0_T1_T2_T3_T4_T6_E12temp_storage+32];
	max.s32 	%r503, %r501, %r502;
	ld.shared.u32 	%r504, [_ZZN3cub18CUB_300001_SM_10006detail6reduce28DeviceReduceSingleTileKernelINS2_10policy_hubIiyN4cuda3__47maximumIiEEE10Policy1000EPiSB_iS8_iiNS5_3std3__410__identityEEEvT0_T1_T2_T3_T4_T6_E12temp_storage+36];
	max.s32 	%r686, %r503, %r504;
	bra.uni 	$L__BB11_72;
$L__BB11_38:
	setp.gt.s32 	%p3, %r124, 4095;
	@%p3 bra 	$L__BB11_56;
	mov.u32 	%r62, %tid.x;
	setp.ge.s32 	%p20, %r62, %r124;
	mov.b32 	%r670, 0;
	mov.u32 	%r665, %r62;
	@%p20 bra 	$L__BB11_41;
	mul.wide.u32 	%rd66, %r62, 4;
	add.s64 	%rd65, %rd16, %rd66;
	// begin inline asm
	ld.global.nc.u32 %r670, [%rd65];
	// end inline asm
	add.s32 	%r665, %r62, 256;
$L__BB11_41:
	setp.ge.s32 	%p21, %r665, %r124;
	@%p21 bra 	$L__BB11_47;
	not.b32 	%r255, %r665;
	add.s32 	%r67, %r124, %r255;
	and.b32  	%r256, %r67, 768;
	setp.eq.s32 	%p22, %r256, 768;
	@%p22 bra 	$L__BB11_45;
	mul.wide.u32 	%rd67, %r665, 4;
	add.s64 	%rd123, %rd16, %rd67;
	shr.u32 	%r257, %r67, 8;
	add.s32 	%r258, %r257, 1;
	and.b32  	%r259, %r258, 3;
	neg.s32 	%r662, %r259;
$L__BB11_44:
	.pragma "nounroll";
	// begin inline asm
	ld.global.nc.u32 %r260, [%rd123];
	// end inline asm
	max.s32 	%r670, %r670, %r260;
	add.s32 	%r665, %r665, 256;
	add.s64 	%rd123, %rd123, 1024;
	add.s32 	%r662, %r662, 1;
	setp.ne.s32 	%p23, %r662, 0;
	@%p23 bra 	$L__BB11_44;
$L__BB11_45:
	setp.lt.u32 	%p24, %r67, 768;
	@%p24 bra 	$L__BB11_47;
$L__BB11_46:
	mul.wide.s32 	%rd73, %r665, 4;
	add.s64 	%rd69, %rd16, %rd73;
	// begin inline asm
	ld.global.nc.u32 %r261, [%rd69];
	// end inline asm
	max.s32 	%r265, %r670, %r261;
	add.s64 	%rd70, %rd69, 1024;
	// begin inline asm
	ld.global.nc.u32 %r262, [%rd70];
	// end inline asm
	max.s32 	%r266, %r265, %r262;
	add.s64 	%rd71, %rd69, 2048;
	// begin inline asm
	ld.global.nc.u32 %r263, [%rd71];
	// end inline asm
	max.s32 	%r267, %r266, %r263;
	add.s64 	%rd72, %rd69, 3072;
	// begin inline asm
	ld.global.nc.u32 %r264, [%rd72];
	// end inline asm
	max.s32 	%r670, %r267, %r264;
	add.s32 	%r665, %r665, 1024;
	setp.lt.s32 	%p25, %r665, %r124;
	@%p25 bra 	$L__BB11_46;
$L__BB11_47:
	setp.lt.s32 	%p26, %r124, 256;
	@%p26 bra 	$L__BB11_52;
	// begin inline asm
	mov.u32 %r331, %laneid;
	// end inline asm
	mov.b32 	%r334, 1;
	mov.b32 	%r355, 31;
	mov.b32 	%r356, -1;
	// begin inline asm
	shfl.sync.down.b32 %r332, %r670, %r334, %r355, %r356;
	// end inline asm
	setp.gt.s32 	%p42, %r331, 30;
	max.s32 	%r357, %r670, %r332;
	selp.b32 	%r338, %r670, %r357, %p42;
	mov.b32 	%r339, 2;
	// begin inline asm
	shfl.sync.down.b32 %r337, %r338, %r339, %r355, %r356;
	// end inline asm
	setp.gt.s32 	%p43, %r331, 29;
	max.s32 	%r358, %r338, %r337;
	selp.b32 	%r343, %r338, %r358, %p43;
	mov.b32 	%r344, 4;
	// begin inline asm
	shfl.sync.down.b32 %r342, %r343, %r344, %r355, %r356;
	// end inline asm
	setp.gt.s32 	%p44, %r331, 27;
	max.s32 	%r359, %r343, %r342;
	selp.b32 	%r348, %r343, %r359, %p44;
	mov.b32 	%r349, 8;
	// begin inline asm
	shfl.sync.down.b32 %r347, %r348, %r349, %r355, %r356;
	// end inline asm
	setp.gt.s32 	%p45, %r331, 23;
	max.s32 	%r360, %r348, %r347;
	selp.b32 	%r353, %r348, %r360, %p45;
	mov.b32 	%r354, 16;
	// begin inline asm
	shfl.sync.down.b32 %r352, %r353, %r354, %r355, %r356;
	// end inline asm
	setp.gt.s32 	%p46, %r331, 15;
	max.s32 	%r83, %r353, %r352;
	selp.b32 	%r686, %r353, %r83, %p46;
	setp.ne.s32 	%p47, %r331, 0;
	@%p47 bra 	$L__BB11_50;
	shr.u32 	%r361, %r62, 3;
	and.b32  	%r362, %r361, 124;
	mov.u32 	%r363, _ZZN3cub18CUB_300001_SM_10006detail6reduce28DeviceReduceSingleTileKernelINS2_10policy_hubIiyN4cuda3__47maximumIiEEE10Policy1000EPiSB_iS8_iiNS5_3std3__410__identityEEEvT0_T1_T2_T3_T4_T6_E12temp_storage;
	add.s32 	%r364, %r363, %r362;
	st.shared.u32 	[%r364+8], %r83;
$L__BB11_50:
	bar.sync 	0;
	setp.ne.s32 	%p48, %r62, 0;
	@%p48 bra 	$L__BB11_72;
	ld.shared.u32 	%r365, [_ZZN3cub18CUB_300001_SM_10006detail6reduce28DeviceReduceSingleTileKernelINS2_10policy_hubIiyN4cuda3__47maximumIiEEE10Policy1000EPiSB_iS8_iiNS5_3std3__410__identityEEEvT0_T1_T2_T3_T4_T6_E12temp_storage+12];
	max.s32 	%r366, %r686, %r365;
	ld.shared.u32 	%r367, [_ZZN3cub18CUB_300001_SM_10006detail6reduce28DeviceReduceSingleTileKernelINS2_10policy_hubIiyN4cuda3__47maximumIiEEE10Policy1000EPiSB_iS8_iiNS5_3std3__410__identityEEEvT0_T1_T2_T3_T4_T6_E12temp_storage+16];
	max.s32 	%r368, %r366, %r367;
	ld.shared.u32 	%r369, [_ZZN3cub18CUB_300001_SM_10006detail6reduce28DeviceReduceSingleTileKernelINS2_10policy_hubIiyN4cuda3__47maximumIiEEE10Policy1000EPiSB_iS8_iiNS5_3std3__410__identityEEEvT0_T1_T2_T3_T4_T6_E12temp_storage+20];
	max.s32 	%r370, %r368, %r369;
	ld.shared.u32 	%r371, [_ZZN3cub18CUB_300001_SM_10006detail6reduce28DeviceReduceSingleTileKernelINS2_10policy_hubIiyN4cuda3__47maximumIiEEE10Policy1000EPiSB_iS8_iiNS5_3std3__410__identityEEEvT0_T1_T2_T3_T4_T6_E12temp_storage+24];
	max.s32 	%r372, %r370, %r371;
	ld.shared.u32 	%r373, [_ZZN3cub18CUB_300001_SM_10006detail6reduce28DeviceReduceSingleTileKernelINS2_10policy_hubIiyN4cuda3__47maximumIiEEE10Policy1000EPiSB_iS8_iiNS5_3std3__410__identityEEEvT0_T1_T2_T3_T4_T6_E12temp_storage+28];
	max.s32 	%r374, %r372, %r373;
	ld.shared.u32 	%r375, [_ZZN3cub18CUB_300001_SM_10006detail6reduce28DeviceReduceSingleTileKernelINS2_10policy_hubIiyN4cuda3__47maximumIiEEE10Policy1000EPiSB_iS8_iiNS5_3std3__410__identityEEEvT0_T1_T2_T3_T4_T6_E12temp_storage+32];
	max.s32 	%r376, %r374, %r375;
	ld.shared.u32 	%r377, [_ZZN3cub18CUB_300001_SM_10006detail6reduce28DeviceReduceSingleTileKernelINS2_10policy_hubIiyN4cuda3__47maximumIiEEE10Policy1000EPiSB_iS8_iiNS5_3std3__410__identityEEEvT0_T1_T2_T3_T4_T6_E12temp_storage+36];
	max.s32 	%r686, %r376, %r377;
	bra.uni 	$L__BB11_72;
$L__BB11_52:
	// begin inline asm
	mov.u32 %r268, %laneid;
	// end inline asm
	and.b32  	%r294, %r62, 992;
	add.s32 	%r295, %r294, 32;
	setp.gt.s32 	%p27, %r295, %r124;
	not.b32 	%r296, %r294;
	add.s32 	%r297, %r124, %r296;
	selp.b32 	%r292, %r297, 31, %p27;
	mov.b32 	%r271, 1;
	mov.b32 	%r293, -1;
	// begin inline asm
	shfl.sync.down.b32 %r269, %r670, %r271, %r292, %r293;
	// end inline asm
	setp.lt.s32 	%p28, %r268, %r292;
	max.s32 	%r298, %r670, %r269;
	selp.b32 	%r275, %r298, %r670, %p28;
	mov.b32 	%r276, 2;
	// begin inline asm
	shfl.sync.down.b32 %r274, %r275, %r276, %r292, %r293;
	// end inline asm
	add.s32 	%r299, %r268, 2;
	setp.gt.s32 	%p29, %r299, %r292;
	max.s32 	%r300, %r275, %r274;
	selp.b32 	%r280, %r275, %r300, %p29;
	mov.b32 	%r281, 4;
	// begin inline asm
	shfl.sync.down.b32 %r279, %r280, %r281, %r292, %r293;
	// end inline asm
	add.s32 	%r301, %r268, 4;
	setp.gt.s32 	%p30, %r301, %r292;
	max.s32 	%r302, %r280, %r279;
	selp.b32 	%r285, %r280, %r302, %p30;
	mov.b32 	%r286, 8;
	// begin inline asm
	shfl.sync.down.b32 %r284, %r285, %r286, %r292, %r293;
	// end inline asm
	add.s32 	%r303, %r268, 8;
	setp.gt.s32 	%p31, %r303, %r292;
	max.s32 	%r304, %r285, %r284;
	selp.b32 	%r290, %r285, %r304, %p31;
	mov.b32 	%r291, 16;
	// begin inline asm
	shfl.sync.down.b32 %r289, %r290, %r291, %r292, %r293;
	// end inline asm
	add.s32 	%r305, %r268, 16;
	setp.gt.s32 	%p32, %r305, %r292;
	max.s32 	%r306, %r290, %r289;
	selp.b32 	%r686, %r290, %r306, %p32;
	setp.ne.s32 	%p33, %r268, 0;
	@%p33 bra 	$L__BB11_54;
	shr.u32 	%r307, %r62, 3;
	and.b32  	%r308, %r307, 124;
	mov.u32 	%r309, _ZZN3cub18CUB_300001_SM_10006detail6reduce28DeviceReduceSingleTileKernelINS2_10policy_hubIiyN4cuda3__47maximumIiEEE10Policy1000EPiSB_iS8_iiNS5_3std3__410__identityEEEvT0_T1_T2_T3_T4_T6_E12temp_storage;
	add.s32 	%r310, %r309, %r308;
	st.shared.u32 	[%r310+8], %r686;
$L__BB11_54:
	bar.sync 	0;
	setp.ne.s32 	%p34, %r62, 0;
	@%p34 bra 	$L__BB11_72;
	setp.gt.s32 	%p35, %r124, 32;
	ld.shared.u32 	%r311, [_ZZN3cub18CUB_300001_SM_10006detail6reduce28DeviceReduceSingleTileKernelINS2_10policy_hubIiyN4cuda3__47maximumIiEEE10Policy1000EPiSB_iS8_iiNS5_3std3__410__identityEEEvT0_T1_T2_T3_T4_T6_E12temp_storage+12];
	max.s32 	%r312, %r686, %r311;
	selp.b32 	%r313, %r312, %r686, %p35;
	setp.gt.s32 	%p36, %r124, 64;
	ld.shared.u32 	%r314, [_ZZN3cub18CUB_300001_SM_10006detail6reduce28DeviceReduceSingleTileKernelINS2_10policy_hubIiyN4cuda3__47maximumIiEEE10Policy1000EPiSB_iS8_iiNS5_3std3__410__identityEEEvT0_T1_T2_T3_T4_T6_E12temp_storage+16];
	max.s32 	%r315, %r313, %r314;
	selp.b32 	%r316, %r315, %r313, %p36;
	setp.gt.s32 	%p37, %r124, 96;
	ld.shared.u32 	%r317, [_ZZN3cub18CUB_300001_SM_10006detail6reduce28DeviceReduceSingleTileKernelINS2_10policy_hubIiyN4cuda3__47maximumIiEEE10Policy1000EPiSB_iS8_iiNS5_3std3__410__identityEEEvT0_T1_T2_T3_T4_T6_E12temp_storage+20];
	max.s32 	%r318, %r316, %r317;
	selp.b32 	%r319, %r318, %r316, %p37;
	setp.gt.s32 	%p38, %r124, 128;
	ld.shared.u32 	%r320, [_ZZN3cub18CUB_300001_SM_10006detail6reduce28DeviceReduceSingleTileKernelINS2_10policy_hubIiyN4cuda3__47maximumIiEEE10Policy1000EPiSB_iS8_iiNS5_3std3__410__identityEEEvT0_T1_T2_T3_T4_T6_E12temp_storage+24];
	max.s32 	%r321, %r319, %r320;
	selp.b32 	%r322, %r321, %r319, %p38;
	setp.gt.s32 	%p39, %r124, 160;
	ld.shared.u32 	%r323, [_ZZN3cub18CUB_300001_SM_10006detail6reduce28DeviceReduceSingleTileKernelINS2_10policy_hubIiyN4cuda3__47maximumIiEEE10Policy1000EPiSB_iS8_iiNS5_3std3__410__identityEEEvT0_T1_T2_T3_T4_T6_E12temp_storage+28];
	max.s32 	%r324, %r322, %r323;
	selp.b32 	%r325, %r324, %r322, %p39;
	setp.gt.s32 	%p40, %r124, 192;
	ld.shared.u32 	%r326, [_ZZN3cub18CUB_300001_SM_10006detail6reduce28DeviceReduceSingleTileKernelINS2_10policy_hubIiyN4cuda3__47maximumIiEEE10Policy1000EPiSB_iS8_iiNS5_3std3__410__identityEEEvT0_T1_T2_T3_T4_T6_E12temp_storage+32];
	max.s32 	%r327, %r325, %r326;
	selp.b32 	%r328, %r327, %r325, %p40;
	setp.gt.s32 	%p41, %r124, 224;
	ld.shared.u32 	%r329, [_ZZN3cub18CUB_300001_SM_10006detail6reduce28DeviceReduceSingleTileKernelINS2_10policy_hubIiyN4cuda3__47maximumIiEEE10Policy1000EPiSB_iS8_iiNS5_3std3__410__identityEEEvT0_T1_T2_T3_T4_T6_E12temp_storage+36];
	max.s32 	%r330, %r328, %r329;
	selp.b32 	%r686, %r330, %r328, %p41;
	bra.uni 	$L__BB11_72;
$L__BB11_56:
	mov.u32 	%r88, %tid.x;
	mul.wide.u32 	%rd35, %r88, 4;
	add.s64 	%rd19, %rd16, %rd35;
	// begin inline asm
	ld.global.nc.u32 %r126, [%rd19];
	// end inline asm
	add.s64 	%rd20, %rd19, 1024;
	// begin inline asm
	ld.global.nc.u32 %r127, [%rd20];
	// end inline asm
	add.s64 	%rd21, %rd19, 2048;
	// begin inline asm
	ld.global.nc.u32 %r128, [%rd21];
	// end inline asm
	add.s64 	%rd22, %rd19, 3072;
	// begin inline asm
	ld.global.nc.u32 %r129, [%rd22];
	// end inline asm
	add.s64 	%rd23, %rd19, 4096;
	// begin inline asm
	ld.global.nc.u32 %r130, [%rd23];
	// end inline asm
	add.s64 	%rd24, %rd19, 5120;
	// begin inline asm
	ld.global.nc.u32 %r131, [%rd24];
	// end inline asm
	add.s64 	%rd25, %rd19, 6144;
	// begin inline asm
	ld.global.nc.u32 %r132, [%rd25];
	// end inline asm
	add.s64 	%rd26, %rd19, 7168;
	// begin inline asm
	ld.global.nc.u32 %r133, [%rd26];
	// end inline asm
	add.s64 	%rd27, %rd19, 8192;
	// begin inline asm
	ld.global.nc.u32 %r134, [%rd27];
	// end inline asm
	add.s64 	%rd28, %rd19, 9216;
	// begin inline asm
	ld.global.nc.u32 %r135, [%rd28];
	// end inline asm
	add.s64 	%rd29, %rd19, 10240;
	// begin inline asm
	ld.global.nc.u32 %r136, [%rd29];
	// end inline asm
	add.s64 	%rd30, %rd19, 11264;
	// begin inline asm
	ld.global.nc.u32 %r137, [%rd30];
	// end inline asm
	add.s64 	%rd31, %rd19, 12288;
	// begin inline asm
	ld.global.nc.u32 %r138, [%rd31];
	// end inline asm
	add.s64 	%rd32, %rd19, 13312;
	// begin inline asm
	ld.global.nc.u32 %r139, [%rd32];
	// end inline asm
	add.s64 	%rd33, %rd19, 14336;
	// begin inline asm
	ld.global.nc.u32 %r140, [%rd33];
	// end inline asm
	add.s64 	%rd34, %rd19, 15360;
	// begin inline asm
	ld.global.nc.u32 %r141, [%rd34];
	// end inline asm
	max.s32 	%r143, %r126, %r127;
	max.s32 	%r144, %r143, %r128;
	max.s32 	%r145, %r129, %r130;
	max.s32 	%r146, %r145, %r131;
	max.s32 	%r147, %r132, %r133;
	max.s32 	%r148, %r147, %r134;
	max.s32 	%r149, %r135, %r136;
	max.s32 	%r150, %r149, %r137;
	max.s32 	%r151, %r138, %r139;
	max.s32 	%r152, %r151, %r140;
	max.s32 	%r153, %r144, %r146;
	max.s32 	%r154, %r153, %r148;
	max.s32 	%r155, %r150, %r152;
	max.s32 	%r156, %r155, %r141;
	max.s32 	%r685, %r154, %r156;
	setp.lt.u32 	%p4, %r124, 8192;
	mov.b32 	%r674, 4096;
	@%p4 bra 	$L__BB11_60;
	add.s32 	%r90, %r124, -4096;
	mov.b32 	%r674, 4096;
$L__BB11_58:
	mul.wide.s32 	%rd52, %r674, 4;
	add.s64 	%rd36, %rd19, %rd52;
	// begin inline asm
	ld.global.nc.u32 %r158, [%rd36];
	// end inline asm
	add.s64 	%rd37, %rd36, 1024;
	// begin inline asm
	ld.global.nc.u32 %r159, [%rd37];
	// end inline asm
	add.s64 	%rd38, %rd36, 2048;
	// begin inline asm
	ld.global.nc.u32 %r160, [%rd38];
	// end inline asm
	add.s64 	%rd39, %rd36, 3072;
	// begin inline asm
	ld.global.nc.u32 %r161, [%rd39];
	// end inline asm
	add.s64 	%rd40, %rd36, 4096;
	// begin inline asm
	ld.global.nc.u32 %r162, [%rd40];
	// end inline asm
	add.s64 	%rd41, %rd36, 5120;
	// begin inline asm
	ld.global.nc.u32 %r163, [%rd41];
	// end inline asm
	add.s64 	%rd42, %rd36, 6144;
	// begin inline asm
	ld.global.nc.u32 %r164, [%rd42];
	// end inline asm
	add.s64 	%rd43, %rd36, 7168;
	// begin inline asm
	ld.global.nc.u32 %r165, [%rd43];
	// end inline asm
	add.s64 	%rd44, %rd36, 8192;
	// begin inline asm
	ld.global.nc.u32 %r166, [%rd44];
	// end inline asm
	add.s64 	%rd45, %rd36, 9216;
	// begin inline asm
	ld.global.nc.u32 %r167, [%rd45];
	// end inline asm
	add.s64 	%rd46, %rd36, 10240;
	// begin inline asm
	ld.global.nc.u32 %r168, [%rd46];
	// end inline asm
	add.s64 	%rd47, %rd36, 11264;
	// begin inline asm
	ld.global.nc.u32 %r169, [%rd47];
	// end inline asm
	add.s64 	%rd48, %rd36, 12288;
	// begin inline asm
	ld.global.nc.u32 %r170, [%rd48];
	// end inline asm
	add.s64 	%rd49, %rd36, 13312;
	// begin inline asm
	ld.global.nc.u32 %r171, [%rd49];
	// end inline asm
	add.s64 	%rd50, %rd36, 14336;
	// begin inline asm
	ld.global.nc.u32 %r172, [%rd50];
	// end inline asm
	add.s64 	%rd51, %rd36, 15360;
	// begin inline asm
	ld.global.nc.u32 %r173, [%rd51];
	// end inline asm
	max.s32 	%r174, %r685, %r158;
	max.s32 	%r175, %r174, %r159;
	max.s32 	%r176, %r160, %r161;
	max.s32 	%r177, %r176, %r162;
	max.s32 	%r178, %r163, %r164;
	max.s32 	%r179, %r178, %r165;
	max.s32 	%r180, %r166, %r167;
	max.s32 	%r181, %r180, %r168;
	max.s32 	%r182, %r169, %r170;
	max.s32 	%r183, %r182, %r171;
	max.s32 	%r184, %r172, %r173;
	max.s32 	%r185, %r175, %r177;
	max.s32 	%r186, %r185, %r179;
	max.s32 	%r187, %r181, %r183;
	max.s32 	%r188, %r187, %r184;
	max.s32 	%r685, %r186, %r188;
	sub.s32 	%r189, %r124, %r674;
	setp.lt.s32 	%p5, %r189, 4096;
	@%p5 bra 	$L__BB11_68;
	add.s32 	%r674, %r674, 4096;
	setp.le.s32 	%p6, %r674, %r90;
	@%p6 bra 	$L__BB11_58;
$L__BB11_60:
	setp.le.s32 	%p7, %r124, %r674;
	@%p7 bra 	$L__BB11_68;
	sub.s32 	%r97, %r124, %r674;
	setp.ge.s32 	%p8, %r88, %r97;
	@%p8 bra 	$L__BB11_68;
	not.b32 	%r191, %r88;
	add.s32 	%r192, %r124, %r191;
	sub.s32 	%r98, %r192, %r674;
	and.b32  	%r193, %r98, 768;
	setp.eq.s32 	%p9, %r193, 768;
	mov.u32 	%r679, %r88;
	@%p9 bra 	$L__BB11_65;
	add.s32 	%r676, %r88, %r674;
	shr.u32 	%r194, %r98, 8;
	add.s32 	%r195, %r194, 1;
	and.b32  	%r196, %r195, 3;
	neg.s32 	%r675, %r196;
	mov.u32 	%r679, %r88;
$L__BB11_64:
	.pragma "nounroll";
	mul.wide.u32 	%rd54, %r676, 4;
	add.s64 	%rd53, %rd16, %rd54;
	// begin inline asm
	ld.global.nc.u32 %r197, [%rd53];
	// end inline asm
	max.s32 	%r685, %r685, %r197;
	add.s32 	%r679, %r679, 256;
	add.s32 	%r676, %r676, 256;
	add.s32 	%r675, %r675, 1;
	setp.ne.s32 	%p10, %r675, 0;
	@%p10 bra 	$L__BB11_64;
$L__BB11_65:
	setp.lt.u32 	%p11, %r98, 768;
	@%p11 bra 	$L__BB11_68;
	cvt.u64.u32 	%rd55, %r679;
	cvt.u64.u32 	%rd56, %r674;
	add.s64 	%rd57, %rd55, %rd56;
	shl.b64 	%rd58, %rd57, 2;
	add.s64 	%rd59, %rd58, %rd16;
	add.s64 	%rd124, %rd59, 2048;
	add.s32 	%r682, %r679, %r674;
$L__BB11_67:
	mul.wide.u32 	%rd64, %r682, 4;
	add.s64 	%rd60, %rd16, %rd64;
	// begin inline asm
	ld.global.nc.u32 %r198, [%rd60];
	// end inline asm
	max.s32 	%r202, %r685, %r198;
	add.s64 	%rd61, %rd124, -1024;
	// begin inline asm
	ld.global.nc.u32 %r199, [%rd61];
	// end inline asm
	max.s32 	%r203, %r202, %r199;
	// begin inline asm
	ld.global.nc.u32 %r200, [%rd124];
	// end inline asm
	max.s32 	%r204, %r203, %r200;
	add.s64 	%rd63, %rd124, 1024;
	// begin inline asm
	ld.global.nc.u32 %r201, [%rd63];
	// end inline asm
	max.s32 	%r685, %r204, %r201;
	add.s32 	%r679, %r679, 1024;
	add.s64 	%rd124, %rd124, 4096;
	add.s32 	%r682, %r682, 1024;
	setp.lt.s32 	%p12, %r679, %r97;
	@%p12 bra 	$L__BB11_67;
$L__BB11_68:
	// begin inline asm
	mov.u32 %r205, %laneid;
	// end inline asm
	mov.b32 	%r208, 1;
	mov.b32 	%r229, 31;
	mov.b32 	%r230, -1;
	// begin inline asm
	shfl.sync.down.b32 %r206, %r685, %r208, %r229, %r230;
	// end inline asm
	setp.gt.s32 	%p13, %r205, 30;
	max.s32 	%r231, %r685, %r206;
	selp.b32 	%r212, %r685, %r231, %p13;
	mov.b32 	%r213, 2;
	// begin inline asm
	shfl.sync.down.b32 %r211, %r212, %r213, %r229, %r230;
	// end inline asm
	setp.gt.s32 	%p14, %r205, 29;
	max.s32 	%r232, %r212, %r211;
	selp.b32 	%r217, %r212, %r232, %p14;
	mov.b32 	%r218, 4;
	// begin inline asm
	shfl.sync.down.b32 %r216, %r217, %r218, %r229, %r230;
	// end inline asm
	setp.gt.s32 	%p15, %r205, 27;
	max.s32 	%r233, %r217, %r216;
	selp.b32 	%r222, %r217, %r233, %p15;
	mov.b32 	%r223, 8;
	// begin inline asm
	shfl.sync.down.b32 %r221, %r222, %r223, %r229, %r230;
	// end inline asm
	setp.gt.s32 	%p16, %r205, 23;
	max.s32 	%r234, %r222, %r221;
	selp.b32 	%r227, %r222, %r234, %p16;
	mov.b32 	%r228, 16;
	// begin inline asm
	shfl.sync.down.b32 %r226, %r227, %r228, %r229, %r230;
	// end inline asm
	setp.gt.s32 	%p17, %r205, 15;
	max.s32 	%r120, %r227, %r226;
	selp.b32 	%r686, %r227, %r120, %p17;
	setp.ne.s32 	%p18, %r205, 0;
	@%p18 bra 	$L__BB11_70;
	shr.u32 	%r235, %r88, 3;
	and.b32  	%r236, %r235, 124;
	mov.u32 	%r237, _ZZN3cub18CUB_300001_SM_10006detail6reduce28DeviceReduceSingleTileKernelINS2_10policy_hubIiyN4cuda3__47maximumIiEEE10Policy1000EPiSB_iS8_iiNS5_3std3__410__identityEEEvT0_T1_T2_T3_T4_T6_E12temp_storage;
	add.s32 	%r238, %r237, %r236;
	st.shared.u32 	[%r238+8], %r120;
$L__BB11_70:
	bar.sync 	0;
	setp.ne.s32 	%p19, %r88, 0;
	@%p19 bra 	$L__BB11_72;
	ld.shared.u32 	%r239, [_ZZN3cub18CUB_300001_SM_10006detail6reduce28DeviceReduceSingleTileKernelINS2_10policy_hubIiyN4cuda3__47maximumIiEEE10Policy1000EPiSB_iS8_iiNS5_3std3__410__identityEEEvT0_T1_T2_T3_T4_T6_E12temp_storage+12];
	max.s32 	%r240, %r686, %r239;
	ld.shared.u32 	%r241, [_ZZN3cub18CUB_300001_SM_10006detail6reduce28DeviceReduceSingleTileKernelINS2_10policy_hubIiyN4cuda3__47maximumIiEEE10Policy1000EPiSB_iS8_iiNS5_3std3__410__identityEEEvT0_T1_T2_T3_T4_T6_E12temp_storage+16];
	max.s32 	%r242, %r240, %r241;
	ld.shared.u32 	%r243, [_ZZN3cub18CUB_300001_SM_10006detail6reduce28DeviceReduceSingleTileKernelINS2_10policy_hubIiyN4cuda3__47maximumIiEEE10Policy1000EPiSB_iS8_iiNS5_3std3__410__identityEEEvT0_T1_T2_T3_T4_T6_E12temp_storage+20];
	max.s32 	%r244, %r242, %r243;
	ld.shared.u32 	%r245, [_ZZN3cub18CUB_300001_SM_10006detail6reduce28DeviceReduceSingleTileKernelINS2_10policy_hubIiyN4cuda3__47maximumIiEEE10Policy1000EPiSB_iS8_iiNS5_3std3__410__identityEEEvT0_T1_T2_T3_T4_T6_E12temp_storage+24];
	max.s32 	%r246, %r244, %r245;
	ld.shared.u32 	%r247, [_ZZN3cub18CUB_300001_SM_10006detail6reduce28DeviceReduceSingleTileKernelINS2_10policy_hubIiyN4cuda3__47maximumIiEEE10Policy1000EPiSB_iS8_iiNS5_3std3__410__identityEEEvT0_T1_T2_T3_T4_T6_E12temp_storage+28];
	max.s32 	%r248, %r246, %r247;
	ld.shared.u32 	%r249, [_ZZN3cub18CUB_300001_SM_10006detail6reduce28DeviceReduceSingleTileKernelINS2_10policy_hubIiyN4cuda3__47maximumIiEEE10Policy1000EPiSB_iS8_iiNS5_3std3__410__identityEEEvT0_T1_T2_T3_T4_T6_E12temp_storage+32];
	max.s32 	%r250, %r248, %r249;
	ld.shared.u32 	%r251, [_ZZN3cub18CUB_300001_SM_10006detail6reduce28DeviceReduceSingleTileKernelINS2_10policy_hubIiyN4cuda3__47maximumIiEEE10Policy1000EPiSB_iS8_iiNS5_3std3__410__identityEEEvT0_T1_T2_T3_T4_T6_E12temp_storage+36];
	max.s32 	%r686, %r250, %r251;
$L__BB11_72:
	mov.u32 	%r631, %tid.x;
	setp.ne.s32 	%p95, %r631, 0;
	@%p95 bra 	$L__BB11_74;
	max.s32 	%r632, %r125, %r686;
	st.global.u32 	[%rd1], %r632;
$L__BB11_74:
	ret;

}
	// .globl	_ZN3cub18CUB_300001_SM_10006detail4scan20DeviceScanInitKernelINS0_13ScanTileStateIiLb1EEEEEvT_i
.visible .entry _ZN3cub18CUB_300001_SM_10006detail4scan20DeviceScanInitKernelINS0_13ScanTileStateIiLb1EEEEEvT_i(
	.param .align 8 .b8 _ZN3cub18CUB_300001_SM_10006detail4scan20DeviceScanInitKernelINS0_13ScanTileStateIiLb1EEEEEvT_i_param_0[8],
	.param .u32 _ZN3cub18CUB_300001_SM_10006detail4scan20DeviceScanInitKernelINS0_13ScanTileStateIiLb1EEEEEvT_i_param_1
)
{
	.reg .pred 	%p<5>;
	.reg .b32 	%r<10>;
	.reg .b64 	%rd<7>;

	ld.param.u64 	%rd2, [_ZN3cub18CUB_300001_SM_10006detail4scan20DeviceScanInitKernelINS0_13ScanTileStateIiLb1EEEEEvT_i_param_0];
	ld.param.u32 	%r4, [_ZN3cub18CUB_300001_SM_10006detail4scan20DeviceScanInitKernelINS0_13ScanTileStateIiLb1EEEEEvT_i_param_1];
	cvta.to.global.u64 	%rd1, %rd2;
	mov.u32 	%r1, %ctaid.x;
	mov.u32 	%r5, %ntid.x;
	mov.u32 	%r2, %tid.x;
	mad.lo.s32 	%r3, %r1, %r5, %r2;
	setp.ge.s32 	%p1, %r3, %r4;
	@%p1 bra 	$L__BB12_2;
	mul.wide.s32 	%rd3, %r3, 8;
	add.s64 	%rd4, %rd1, %rd3;
	mov.b32 	%r6, 0;
	mov.b32 	%r7, 99;
	st.global.v2.u32 	[%rd4+256], {%r7, %r6};
$L__BB12_2:
	setp.ne.s32 	%p2, %r1, 0;
	setp.gt.u32 	%p3, %r2, 31;
	or.pred  	%p4, %p2, %p3;
	@%p4 bra 	$L__BB12_4;
	mul.wide.u32 	%rd5, %r2, 8;
	add.s64 	%rd6, %rd1, %rd5;
	mov.b32 	%r9, 0;
	st.global.v2.u32 	[%rd6], {%r9, %r9};
$L__BB12_4:
	ret;

}
	// .globl	_ZN3cub18CUB_300001_SM_10006detail4scan16DeviceScanKernelINS2_10policy_hubIiiij5atribE10Policy1000EN6thrust24THRUST_300001_SM_1000_NS6detail15normal_iteratorINS9_10device_ptrIiEEEESE_NS0_13ScanTileStateIiLb1EEES5_NS0_8NullTypeEjiLb0ESH_EEvT0_T1_T2_iT3_T4_T5_
.visible .entry _ZN3cub18CUB_300001_SM_10006detail4scan16DeviceScanKernelINS2_10policy_hubIiiij5atribE10Policy1000EN6thrust24THRUST_300001_SM_1000_NS6detail15normal_iteratorINS9_10device_ptrIiEEEESE_NS0_13ScanTileStateIiLb1EEES5_NS0_8NullTypeEjiLb0ESH_EEvT0_T1_T2_iT3_T4_T5_(
	.param .align 8 .b8 _ZN3cub18CUB_300001_SM_10006detail4scan16DeviceScanKernelINS2_10policy_hubIiiij5atribE10Policy1000EN6thrust24THRUST_300001_SM_1000_NS6detail15normal_iteratorINS9_10device_ptrIiEEEESE_NS0_13ScanTileStateIiLb1EEES5_NS0_8NullTypeEjiLb0ESH_EEvT0_T1_T2_iT3_T4_T5__param_0[8],
	.param .align 8 .b8 _ZN3cub18CUB_300001_SM_10006detail4scan16DeviceScanKernelINS2_10policy_hubIiiij5atribE10Policy1000EN6thrust24THRUST_300001_SM_1000_NS6detail15normal_iteratorINS9_10device_ptrIiEEEESE_NS0_13ScanTileStateIiLb1EEES5_NS0_8NullTypeEjiLb0ESH_EEvT0_T1_T2_iT3_T4_T5__param_1[8],
	.param .align 8 .b8 _ZN3cub18CUB_300001_SM_10006detail4scan16DeviceScanKernelINS2_10policy_hubIiiij5atribE10Policy1000EN6thrust24THRUST_300001_SM_1000_NS6detail15normal_iteratorINS9_10device_ptrIiEEEESE_NS0_13ScanTileStateIiLb1EEES5_NS0_8NullTypeEjiLb0ESH_EEvT0_T1_T2_iT3_T4_T5__param_2[8],
	.param .u32 _ZN3cub18CUB_300001_SM_10006detail4scan16DeviceScanKernelINS2_10policy_hubIiiij5atribE10Policy1000EN6thrust24THRUST_300001_SM_1000_NS6detail15normal_iteratorINS9_10device_ptrIiEEEESE_NS0_13ScanTileStateIiLb1EEES5_NS0_8NullTypeEjiLb0ESH_EEvT0_T1_T2_iT3_T4_T5__param_3,
	.param .align 1 .b8 _ZN3cub18CUB_300001_SM_10006detail4scan16DeviceScanKernelINS2_10policy_hubIiiij5atribE10Policy1000EN6thrust24THRUST_300001_SM_1000_NS6detail15normal_iteratorINS9_10device_ptrIiEEEESE_NS0_13ScanTileStateIiLb1EEES5_NS0_8NullTypeEjiLb0ESH_EEvT0_T1_T2_iT3_T4_T5__param_4[1],
	.param .align 1 .b8 _ZN3cub18CUB_300001_SM_10006detail4scan16DeviceScanKernelINS2_10policy_hubIiiij5atribE10Policy1000EN6thrust24THRUST_300001_SM_1000_NS6detail15normal_iteratorINS9_10device_ptrIiEEEESE_NS0_13ScanTileStateIiLb1EEES5_NS0_8NullTypeEjiLb0ESH_EEvT0_T1_T2_iT3_T4_T5__param_5[1],
	.param .u32 _ZN3cub18CUB_300001_SM_10006detail4scan16DeviceScanKernelINS2_10policy_hubIiiij5atribE10Policy1000EN6thrust24THRUST_300001_SM_1000_NS6detail15normal_iteratorINS9_10device_ptrIiEEEESE_NS0_13ScanTileStateIiLb1EEES5_NS0_8NullTypeEjiLb0ESH_EEvT0_T1_T2_iT3_T4_T5__param_6
)
.maxntid 128
{
	.reg .pred 	%p<1105>;
	.reg .b32 	%r<1560>;
	.reg .b64 	%rd<53>;
	// demoted variable
	.shared .align 16 .b8 _ZZN3cub18CUB_300001_SM_10006detail4scan16DeviceScanKernelINS2_10policy_hubIiiij5atribE10Policy1000EN6thrust24THRUST_300001_SM_1000_NS6detail15normal_iteratorINS9_10device_ptrIiEEEESE_NS0_13ScanTileStateIiLb1EEES5_NS0_8NullTypeEjiLb0ESH_EEvT0_T1_T2_iT3_T4_T5_E12temp_storage[7696];
	ld.param.u64 	%rd1, [_ZN3cub18CUB_300001_SM_10006detail4scan16DeviceScanKernelINS2_10policy_hubIiiij5atribE10Policy1000EN6thrust24THRUST_300001_SM_1000_NS6detail15normal_iteratorINS9_10device_ptrIiEEEESE_NS0_13ScanTileStateIiLb1EEES5_NS0_8NullTypeEjiLb0ESH_EEvT0_T1_T2_iT3_T4_T5__param_2];
	ld.param.u64 	%rd16, [_ZN3cub18CUB_300001_SM_10006detail4scan16DeviceScanKernelINS2_10policy_hubIiiij5atribE10Policy1000EN6thrust24THRUST_300001_SM_1000_NS6detail15normal_iteratorINS9_10device_ptrIiEEEESE_NS0_13ScanTileStateIiLb1EEES5_NS0_8NullTypeEjiLb0ESH_EEvT0_T1_T2_iT3_T4_T5__param_1];
	ld.param.u64 	%rd17, [_ZN3cub18CUB_300001_SM_10006detail4scan16DeviceScanKernelINS2_10policy_hubIiiij5atribE10Policy1000EN6thrust24THRUST_300001_SM_1000_NS6detail15normal_iteratorINS9_10device_ptrIiEEEESE_NS0_13ScanTileStateIiLb1EEES5_NS0_8NullTypeEjiLb0ESH_EEvT0_T1_T2_iT3_T4_T5__param_0];
	ld.param.u32 	%r714, [_ZN3cub18CUB_300001_SM_10006detail4scan16DeviceScanKernelINS2_10policy_hubIiiij5atribE10Policy1000EN6thrust24THRUST_300001_SM_1000_NS6detail15normal_iteratorINS9_10device_ptrIiEEEESE_NS0_13ScanTileStateIiLb1EEES5_NS0_8NullTypeEjiLb0ESH_EEvT0_T1_T2_iT3_T4_T5__param_3];
	ld.param.u32 	%r715, [_ZN3cub18CUB_300001_SM_10006detail4scan16DeviceScanKernelINS2_10policy_hubIiiij5atribE10Policy1000EN6thrust24THRUST_300001_SM_1000_NS6detail15normal_iteratorINS9_10device_ptrIiEEEESE_NS0_13ScanTileStateIiLb1EEES5_NS0_8NullTypeEjiLb0ESH_EEvT0_T1_T2_iT3_T4_T5__param_6];
	cvta.to.global.u64 	%rd2, %rd17;
	cvta.to.global.u64 	%rd3, %rd16;
	mov.u32 	%r716, %ctaid.x;
	add.s32 	%r1, %r714, %r716;
	mul.lo.s32 	%r2, %r1, 1920;
	sub.s32 	%r3, %r715, %r2;
	setp.lt.u32 	%p1, %r3, 1921;
	@%p1 bra 	$L__BB13_341;
	cvt.u64.u32 	%rd35, %r2;
	mov.u32 	%r4, %tid.x;
	and.b32  	%r1018, %r4, 31;
	and.b32  	%r1019, %r4, 992;
	mul.lo.s32 	%r1020, %r1019, 15;
	or.b32  	%r1021, %r1020, %r1018;
	cvt.u64.u32 	%rd36, %r1021;
	add.s64 	%rd4, %rd36, %rd35;
	shl.b64 	%rd37, %rd4, 2;
	add.s64 	%rd38, %rd2, %rd37;
	ld.global.u32 	%r1022, [%rd38];
	ld.global.u32 	%r1023, [%rd38+128];
	ld.global.u32 	%r1024, [%rd38+256];
	ld.global.u32 	%r1025, [%rd38+384];
	ld.global.u32 	%r1026, [%rd38+512];
	ld.global.u32 	%r1027, [%rd38+640];
	ld.global.u32 	%r1028, [%rd38+768];
	ld.global.u32 	%r1029, [%rd38+896];
	ld.global.u32 	%r1030, [%rd38+1024];
	ld.global.u32 	%r1031, [%rd38+1152];
	ld.global.u32 	%r1032, [%rd38+1280];
	ld.global.u32 	%r1033, [%rd38+1408];
	ld.global.u32 	%r1034, [%rd38+1536];
	ld.global.u32 	%r1035, [%rd38+1664];
	ld.global.u32 	%r1036, [%rd38+1792];
	// begin inline asm
	mov.u32 %r1017, %laneid;
	// end inline asm
	shr.u32 	%r6, %r4, 5;
	mad.lo.s32 	%r1037, %r6, 480, %r1017;
	shl.b32 	%r1038, %r1037, 2;
	mov.u32 	%r1039, _ZZN3cub18CUB_300001_SM_10006detail4scan16DeviceScanKernelINS2_10policy_hubIiiij5atribE10Policy1000EN6thrust24THRUST_300001_SM_1000_NS6detail15normal_iteratorINS9_10device_ptrIiEEEESE_NS0_13ScanTileStateIiLb1EEES5_NS0_8NullTypeEjiLb0ESH_EEvT0_T1_T2_iT3_T4_T5_E12temp_storage;
	add.s32 	%r7, %r1039, %r1038;
	st.shared.u32 	[%r7], %r1022;
	st.shared.u32 	[%r7+128], %r1023;
	st.shared.u32 	[%r7+256], %r1024;
	st.shared.u32 	[%r7+384], %r1025;
	st.shared.u32 	[%r7+512], %r1026;
	st.shared.u32 	[%r7+640], %r1027;
	st.shared.u32 	[%r7+768], %r1028;
	st.shared.u32 	[%r7+896], %r1029;
	st.shared.u32 	[%r7+1024], %r1030;
	st.shared.u32 	[%r7+1152], %r1031;
	st.shared.u32 	[%r7+1280], %r1032;
	st.shared.u32 	[%r7+1408], %r1033;
	st.shared.u32 	[%r7+1536], %r1034;
	st.shared.u32 	[%r7+1664], %r1035;
	st.shared.u32 	[%r7+1792], %r1036;
	bar.warp.sync 	-1;
	mad.lo.s32 	%r8, %r1017, 56, %r7;
	ld.shared.u32 	%r9, [%r8];
	ld.shared.u32 	%r10, [%r8+4];
	ld.shared.u32 	%r11, [%r8+8];
	ld.shared.u32 	%r12, [%r8+12];
	ld.shared.u32 	%r13, [%r8+16];
	ld.shared.u32 	%r14, [%r8+20];
	ld.shared.u32 	%r15, [%r8+24];
	ld.shared.u32 	%r16, [%r8+28];
	ld.shared.u32 	%r17, [%r8+32];
	ld.shared.u32 	%r18, [%r8+36];
	ld.shared.u32 	%r19, [%r8+40];
	ld.shared.u32 	%r20, [%r8+44];
	ld.shared.u32 	%r21, [%r8+48];
	ld.shared.u32 	%r22, [%r8+52];
	ld.shared.u32 	%r23, [%r8+56];
	bar.sync 	0;
	setp.ne.s32 	%p565, %r1, 0;
	@%p565 bra 	$L__BB13_136;
	setp.lt.s32 	%p896, %r9, 2;
	@%p896 bra 	$L__BB13_5;
	add.s32 	%r1345, %r9, -1;
	setp.gt.s32 	%p897, %r1345, %r10;
	@%p897 bra 	$L__BB13_6;
	setp.eq.s32 	%p898, %r10, %r1345;
	mov.u32 	%r1345, %r10;
	@%p898 bra 	$L__BB13_6;
$L__BB13_5:
	max.s32 	%r1233, %r9, 1;
	setp.gt.s32 	%p899, %r1233, %r10;
	selp.b32 	%r1345, 0, %r10, %p899;
$L__BB13_6:
	setp.lt.s32 	%p900, %r1345, 2;
	@%p900 bra 	$L__BB13_9;
	add.s32 	%r1346, %r1345, -1;
	setp.gt.s32 	%p901, %r1346, %r11;
	@%p901 bra 	$L__BB13_10;
	setp.eq.s32 	%p902, %r11, %r1346;
	mov.u32 	%r1346, %r11;
	@%p902 bra 	$L__BB13_10;
$L__BB13_9:
	setp.lt.s32 	%p903, %r11, 1;
	setp.lt.s32 	%p904, %r11, %r1345;
	selp.b32 	%r1234, 0, %r11, %p904;
	selp.b32 	%r1346, 0, %r1234, %p903;
$L__BB13_10:
	setp.lt.s32 	%p905, %r1346, 2;
	@%p905 bra 	$L__BB13_13;
	add.s32 	%r1347, %r1346, -1;
	setp.gt.s32 	%p906, %r1347, %r12;
	@%p906 bra 	$L__BB13_14;
	setp.eq.s32 	%p907, %r12, %r1347;
	mov.u32 	%r1347, %r12;
	@%p907 bra 	$L__BB13_14;
$L__BB13_13:
	setp.lt.s32 	%p908, %r12, 1;
	setp.lt.s32 	%p909, %r12, %r1346;
	selp.b32 	%r1235, 0, %r12, %p909;
	selp.b32 	%r1347, 0, %r1235, %p908;
$L__BB13_14:
	setp.lt.s32 	%p910, %r1347, 2;
	@%p910 bra 	$L__BB13_17;
	add.s32 	%r1348, %r1347, -1;
	setp.gt.s32 	%p911, %r1348, %r13;
	@%p911 bra 	$L__BB13_18;
	setp.eq.s32 	%p912, %r13, %r1348;
	mov.u32 	%r1348, %r13;
	@%p912 bra 	$L__BB13_18;
$L__BB13_17:
	setp.lt.s32 	%p913, %r13, 1;
	setp.lt.s32 	%p914, %r13, %r1347;
	selp.b32 	%r1236, 0, %r13, %p914;
	selp.b32 	%r1348, 0, %r1236, %p913;
$L__BB13_18:
	setp.lt.s32 	%p915, %r1348, 2;
	@%p915 bra 	$L__BB13_21;
	add.s32 	%r1349, %r1348, -1;
	setp.gt.s32 	%p916, %r1349, %r14;
	@%p916 bra 	$L__BB13_22;
	setp.eq.s32 	%p917, %r14, %r1349;
	mov.u32 	%r1349, %r14;
	@%p917 bra 	$L__BB13_22;
$L__BB13_21:
	setp.lt.s32 	%p918, %r14, 1;
	setp.lt.s32 	%p919, %r14, %r1348;
	selp.b32 	%r1237, 0, %r14, %p919;
	selp.b32 	%r1349, 0, %r1237, %p918;
$L__BB13_22:
	setp.lt.s32 	%p920, %r1349, 2;
	@%p920 bra 	$L__BB13_25;
	add.s32 	%r1350, %r1349, -1;
	setp.gt.s32 	%p921, %r1350, %r15;
	@%p921 bra 	$L__BB13_26;
	setp.eq.s32 	%p922, %r15, %r1350;
	mov.u32 	%r1350, %r15;
	@%p922 bra 	$L__BB13_26;
$L__BB13_25:
	setp.lt.s32 	%p923, %r15, 1;
	setp.lt.s32 	%p924, %r15, %r1349;
	selp.b32 	%r1238, 0, %r15, %p924;
	selp.b32 	%r1350, 0, %r1238, %p923;
$L__BB13_26:
	setp.lt.s32 	%p925, %r1350, 2;
	@%p925 bra 	$L__BB13_29;
	add.s32 	%r1351, %r1350, -1;
	setp.gt.s32 	%p926, %r1351, %r16;
	@%p926 bra 	$L__BB13_30;
	setp.eq.s32 	%p927, %r16, %r1351;
	mov.u32 	%r1351, %r16;
	@%p927 bra 	$L__BB13_30;
$L__BB13_29:
	setp.lt.s32 	%p928, %r16, 1;
	setp.lt.s32 	%p929, %r16, %r1350;
	selp.b32 	%r1239, 0, %r16, %p929;
	selp.b32 	%r1351, 0, %r1239, %p928;
$L__BB13_30:
	setp.lt.s32 	%p930, %r1351, 2;
	@%p930 bra 	$L__BB13_33;
	add.s32 	%r1352, %r1351, -1;
	setp.gt.s32 	%p931, %r1352, %r17;
	@%p931 bra 	$L__BB13_34;
	setp.eq.s32 	%p932, %r17, %r1352;
	mov.u32 	%r1352, %r17;
	@%p932 bra 	$L__BB13_34;
$L__BB13_33:
	setp.lt.s32 	%p933, %r17, 1;
	setp.lt.s32 	%p934, %r17, %r1351;
	selp.b32 	%r1240, 0, %r17, %p934;
	selp.b32 	%r1352, 0, %r1240, %p933;
$L__BB13_34:
	setp.lt.s32 	%p935, %r1352, 2;
	@%p935 bra 	$L__BB13_37;
	add.s32 	%r1353, %r1352, -1;
	setp.gt.s32 	%p936, %r1353, %r18;
	@%p936 bra 	$L__BB13_38;
	setp.eq.s32 	%p937, %r18, %r1353;
	mov.u32 	%r1353, %r18;
	@%p937 bra 	$L__BB13_38;
$L__BB13_37:
	setp.lt.s32 	%p938, %r18, 1;
	setp.lt.s32 	%p939, %r18, %r1352;
	selp.b32 	%r1241, 0, %r18, %p939;
	selp.b32 	%r1353, 0, %r1241, %p938;
$L__BB13_38:
	setp.lt.s32 	%p940, %r1353, 2;
	@%p940 bra 	$L__BB13_41;
	add.s32 	%r1354, %r1353, -1;
	setp.gt.s32 	%p941, %r1354, %r19;
	@%p941 bra 	$L__BB13_42;
	setp.eq.s32 	%p942, %r19, %r1354;
	mov.u32 	%r1354, %r19;
	@%p942 bra 	$L__BB13_42;
$L__BB13_41:
	setp.lt.s32 	%p943, %r19, 1;
	setp.lt.s32 	%p944, %r19, %r1353;
	selp.b32 	%r1242, 0, %r19, %p944;
	selp.b32 	%r1354, 0, %r1242, %p943;
$L__BB13_42:
	setp.lt.s32 	%p945, %r1354, 2;
	@%p945 bra 	$L__BB13_45;
	add.s32 	%r1355, %r1354, -1;
	setp.gt.s32 	%p946, %r1355, %r20;
	@%p946 bra 	$L__BB13_46;
	setp.eq.s32 	%p947, %r20, %r1355;
	mov.u32 	%r1355, %r20;
	@%p947 bra 	$L__BB13_46;
$L__BB13_45:
	setp.lt.s32 	%p948, %r20, 1;
	setp.lt.s32 	%p949, %r20, %r1354;
	selp.b32 	%r1243, 0, %r20, %p949;
	selp.b32 	%r1355, 0, %r1243, %p948;
$L__BB13_46:
	setp.lt.s32 	%p950, %r1355, 2;
	@%p950 bra 	$L__BB13_49;
	add.s32 	%r1356, %r1355, -1;
	setp.gt.s32 	%p951, %r1356, %r21;
	@%p951 bra 	$L__BB13_50;
	setp.eq.s32 	%p952, %r21, %r1356;
	mov.u32 	%r1356, %r21;
	@%p952 bra 	$L__BB13_50;
$L__BB13_49:
	setp.lt.s32 	%p953, %r21, 1;
	setp.lt.s32 	%p954, %r21, %r1355;
	selp.b32 	%r1244, 0, %r21, %p954;
	selp.b32 	%r1356, 0, %r1244, %p953;
$L__BB13_50:
	setp.lt.s32 	%p955, %r1356, 2;
	@%p955 bra 	$L__BB13_53;
	add.s32 	%r1357, %r1356, -1;
	setp.gt.s32 	%p956, %r1357, %r22;
	@%p956 bra 	$L__BB13_54;
	setp.eq.s32 	%p957, %r22, %r1357;
	mov.u32 	%r1357, %r22;
	@%p957 bra 	$L__BB13_54;
$L__BB13_53:
	setp.lt.s32 	%p958, %r22, 1;
	setp.lt.s32 	%p959, %r22, %r1356;
	selp.b32 	%r1245, 0, %r22, %p959;
	selp.b32 	%r1357, 0, %r1245, %p958;
$L__BB13_54:
	setp.lt.s32 	%p960, %r1357, 2;
	@%p960 bra 	$L__BB13_57;
	add.s32 	%r1358, %r1357, -1;
	setp.gt.s32 	%p961, %r1358, %r23;
	@%p961 bra 	$L__BB13_58;
	setp.eq.s32 	%p962, %r23, %r1358;
	mov.u32 	%r1358, %r23;
	@%p962 bra 	$L__BB13_58;
$L__BB13_57:
	setp.lt.s32 	%p963, %r23, 1;
	setp.lt.s32 	%p964, %r23, %r1357;
	selp.b32 	%r1246, 0, %r23, %p964;
	selp.b32 	%r1358, 0, %r1246, %p963;
$L__BB13_58:
	mov.b32 	%r1274, 1;
	mov.b32 	%r1275, 0;
	mov.b32 	%r1276, -1;
	// begin inline asm
	shfl.sync.up.b32 %r1247, %r1358, %r1274, %r1275, %r1276;
	// end inline asm
	setp.gt.s32 	%p965, %r1247, 1;
	add.s32 	%r1277, %r1247, -1;
	setp.lt.s32 	%p966, %r1358, %r1247;
	setp.lt.s32 	%p967, %r1358, 1;
	selp.b32 	%r1278, 0, %r1358, %p966;
	selp.b32 	%r1279, 0, %r1278, %p967;
	selp.b32 	%r1280, %r1277, %r1279, %p966;
	selp.b32 	%r1281, %r1280, %r1279, %p965;
	setp.lt.s32 	%p968, %r1017, 1;
	selp.b32 	%r1253, %r1358, %r1281, %p968;
	mov.b32 	%r1254, 2;
	// begin inline asm
	shfl.sync.up.b32 %r1252, %r1253, %r1254, %r1275, %r1276;
	// end inline asm
	setp.gt.s32 	%p969, %r1252, 1;
	add.s32 	%r1282, %r1252, -1;
	setp.lt.s32 	%p970, %r1253, %r1252;
	setp.lt.s32 	%p972, %r1253, 1;
	selp.b32 	%r1283, 0, %r1253, %p970;
	selp.b32 	%r1284, 0, %r1283, %p972;
	selp.b32 	%r1285, %r1282, %r1284, %p970;
	selp.b32 	%r1286, %r1285, %r1284, %p969;
	setp.lt.s32 	%p973, %r1017, 2;
	selp.b32 	%r1258, %r1253, %r1286, %p973;
	mov.b32 	%r1259, 4;
	// begin inline asm
	shfl.sync.up.b32 %r1257, %r1258, %r1259, %r1275, %r1276;
	// end inline asm
	setp.gt.s32 	%p974, %r1257, 1;
	add.s32 	%r1287, %r1257, -1;
	setp.lt.s32 	%p975, %r1258, %r1257;
	setp.lt.s32 	%p977, %r1258, 1;
	selp.b32 	%r1288, 0, %r1258, %p975;
	selp.b32 	%r1289, 0, %r1288, %p977;
	selp.b32 	%r1290, %r1287, %r1289, %p975;
	selp.b32 	%r1291, %r1290, %r1289, %p974;
	setp.lt.s32 	%p978, %r1017, 4;
	selp.b32 	%r1263, %r1258, %r1291, %p978;
	mov.b32 	%r1264, 8;
	// begin inline asm
	shfl.sync.up.b32 %r1262, %r1263, %r1264, %r1275, %r1276;
	// end inline asm
	setp.gt.s32 	%p979, %r1262, 1;
	add.s32 	%r1292, %r1262, -1;
	setp.lt.s32 	%p980, %r1263, %r1262;
	setp.lt.s32 	%p982, %r1263, 1;
	selp.b32 	%r1293, 0, %r1263, %p980;
	selp.b32 	%r1294, 0, %r1293, %p982;
	selp.b32 	%r1295, %r1292, %r1294, %p980;
	selp.b32 	%r1296, %r1295, %r1294, %p979;
	setp.lt.s32 	%p983, %r1017, 8;
	selp.b32 	%r1268, %r1263, %r1296, %p983;
	mov.b32 	%r1269, 16;
	// begin inline asm
	shfl.sync.up.b32 %r1267, %r1268, %r1269, %r1275, %r1276;
	// end inline asm
	setp.gt.s32 	%p984, %r1267, 1;
	add.s32 	%r1297, %r1267, -1;
	setp.lt.s32 	%p985, %r1268, %r1267;
	setp.lt.s32 	%p987, %r1268, 1;
	selp.b32 	%r1298, 0, %r1268, %p985;
	selp.b32 	%r1299, 0, %r1298, %p987;
	selp.b32 	%r1300, %r1297, %r1299, %p985;
	selp.b32 	%r66, %r1300, %r1299, %p984;
	setp.lt.s32 	%p988, %r1017, 16;
	selp.b32 	%r1273, %r1268, %r66, %p988;
	// begin inline asm
	shfl.sync.up.b32 %r1363, %r1273, %r1274, %r1275, %r1276;
	// end inline asm
	setp.ne.s32 	%p989, %r1017, 31;
	@%p989 bra 	$L__BB13_60;
	shl.b32 	%r1301, %r6, 2;
	add.s32 	%r1303, %r1039, %r1301;
	st.shared.u32 	[%r1303+16], %r66;
$L__BB13_60:
	bar.sync 	0;
	ld.shared.v2.u32 	{%r1304, %r1305}, [_ZZN3cub18CUB_300001_SM_10006detail4scan16DeviceScanKernelINS2_10policy_hubIiiij5atribE10Policy1000EN6thrust24THRUST_300001_SM_1000_NS6detail15normal_iteratorINS9_10device_ptrIiEEEESE_NS0_13ScanTileStateIiLb1EEES5_NS0_8NullTypeEjiLb0ESH_EEvT0_T1_T2_iT3_T4_T5_E12temp_storage+16];
	setp.gt.s32 	%p990, %r1304, 1;
	add.s32 	%r1359, %r1304, -1;
	setp.gt.s32 	%p991, %r1359, %r1305;
	and.pred  	%p992, %p990, %p991;
	@%p992 bra 	$L__BB13_63;
	setp.gt.s32 	%p993, %r1304, 1;
	setp.eq.s32 	%p994, %r1305, %r1359;
	and.pred  	%p995, %p993, %p994;
	mov.u32 	%r1359, %r1305;
	@%p995 bra 	$L__BB13_63;
	setp.lt.s32 	%p996, %r1305, 1;
	setp.lt.s32 	%p997, %r1305, %r1304;
	selp.b32 	%r1306, 0, %r1305, %p997;
	selp.b32 	%r1359, 0, %r1306, %p996;
$L__BB13_63:
	ld.shared.u32 	%r1307, [_ZZN3cub18CUB_300001_SM_10006detail4scan16DeviceScanKernelINS2_10policy_hubIiiij5atribE10Policy1000EN6thrust24THRUST_300001_SM_1000_NS6detail15normal_iteratorINS9_10device_ptrIiEEEESE_NS0_13ScanTileStateIiLb1EEES5_NS0_8NullTypeEjiLb0ESH_EEvT0_T1_T2_iT3_T4_T5_E12temp_storage+24];
	setp.gt.s32 	%p998, %r1359, 1;
	add.s32 	%r1360, %r1359, -1;
	setp.gt.s32 	%p999, %r1360, %r1307;
	and.pred  	%p1000, %p998, %p999;
	@%p1000 bra 	$L__BB13_66;
	setp.gt.s32 	%p1001, %r1359, 1;
	setp.eq.s32 	%p1002, %r1307, %r1360;
	and.pred  	%p1003, %p1001, %p1002;
	mov.u32 	%r1360, %r1307;
	@%p1003 bra 	$L__BB13_66;
	setp.lt.s32 	%p1004, %r1307, 1;
	setp.lt.s32 	%p1005, %r1307, %r1359;
	selp.b32 	%r1308, 0, %r1307, %p1005;
	selp.b32 	%r1360, 0, %r1308, %p1004;
$L__BB13_66:
	setp.eq.s32 	%p1006, %r6, 3;
	setp.eq.s32 	%p1007, %r6, 2;
	selp.b32 	%r1309, %r1359, %r1304, %p1007;
	selp.b32 	%r77, %r1360, %r1309, %p1006;
	ld.shared.u32 	%r1310, [_ZZN3cub18CUB_300001_SM_10006detail4scan16DeviceScanKernelINS2_10policy_hubIiiij5atribE10Policy1000EN6thrust24THRUST_300001_SM_1000_NS6detail15normal_iteratorINS9_10device_ptrIiEEEESE_NS0_13ScanTileStateIiLb1EEES5_NS0_8NullTypeEjiLb0ESH_EEvT0_T1_T2_iT3_T4_T5_E12temp_storage+28];
	setp.gt.s32 	%p1008, %r1360, 1;
	add.s32 	%r1361, %r1360, -1;
	setp.gt.s32 	%p1009, %r1361, %r1310;
	and.pred  	%p1010, %p1008, %p1009;
	@%p1010 bra 	$L__BB13_69;
	setp.gt.s32 	%p1011, %r1360, 1;
	setp.eq.s32 	%p1012, %r1310, %r1361;
	and.pred  	%p1013, %p1011, %p1012;
	mov.u32 	%r1361, %r1310;
	@%p1013 bra 	$L__BB13_69;
	setp.lt.s32 	%p1014, %r1310, 1;
	setp.lt.s32 	%p1015, %r1310, %r1360;
	selp.b32 	%r1311, 0, %r1310, %p1015;
	selp.b32 	%r1361, 0, %r1311, %p1014;
$L__BB13_69:
	setp.lt.u32 	%p1016, %r4, 32;
	@%p1016 bra 	$L__BB13_74;
	setp.gt.s32 	%p1017, %r77, 1;
	add.s32 	%r1362, %r77, -1;
	setp.gt.s32 	%p1018, %r1362, %r1363;
	and.pred  	%p1019, %p1017, %p1018;
	@%p1019 bra 	$L__BB13_73;
	setp.gt.s32 	%p1020, %r77, 1;
	setp.eq.s32 	%p1021, %r1363, %r1362;
	and.pred  	%p1022, %p1020, %p1021;
	mov.u32 	%r1362, %r1363;
	@%p1022 bra 	$L__BB13_73;
	setp.lt.s32 	%p1023, %r1363, 1;
	setp.lt.s32 	%p1024, %r1363, %r77;
	selp.b32 	%r1312, 0, %r1363, %p1024;
	selp.b32 	%r1362, 0, %r1312, %p1023;
$L__BB13_73:
	setp.eq.s32 	%p1025, %r1017, 0;
	selp.b32 	%r1363, %r77, %r1362, %p1025;
$L__BB13_74:
	setp.eq.s32 	%p1026, %r4, 0;
	mov.u32 	%r1445, %r9;
	@%p1026 bra 	$L__BB13_78;
	setp.gt.s32 	%p1027, %r1363, 1;
	add.s32 	%r1445, %r1363, -1;
	setp.gt.s32 	%p1028, %r1445, %r9;
	and.pred  	%p1029, %p1027, %p1028;
	@%p1029 bra 	$L__BB13_78;
	setp.gt.s32 	%p1030, %r1363, 1;
	setp.eq.s32 	%p1031, %r9, %r1445;
	and.pred  	%p1032, %p1030, %p1031;
	mov.u32 	%r1445, %r9;
	@%p1032 bra 	$L__BB13_78;
	max.s32 	%r1313, %r1363, 1;
	setp.gt.s32 	%p1033, %r1313, %r9;
	selp.b32 	%r1445, 0, %r9, %p1033;
$L__BB13_78:
	setp.lt.s32 	%p1034, %r1445, 2;
	@%p1034 bra 	$L__BB13_81;
	add.s32 	%r1444, %r1445, -1;
	setp.gt.s32 	%p1035, %r1444, %r10;
	@%p1035 bra 	$L__BB13_82;
	setp.eq.s32 	%p1036, %r10, %r1444;
	mov.u32 	%r1444, %r10;
	@%p1036 bra 	$L__BB13_82;
$L__BB13_81:
	setp.lt.s32 	%p1037, %r10, 1;
	setp.lt.s32 	%p1038, %r10, %r1445;
	selp.b32 	%r1314, 0, %r10, %p1038;
	selp.b32 	%r1444, 0, %r1314, %p1037;
$L__BB13_82:
	setp.lt.s32 	%p1039, %r1444, 2;
	@%p1039 bra 	$L__BB13_85;
	add.s32 	%r1443, %r1444, -1;
	setp.gt.s32 	%p1040, %r1443, %r11;
	@%p1040 bra 	$L__BB13_86;
	setp.eq.s32 	%p1041, %r11, %r1443;
	mov.u32 	%r1443, %r11;
	@%p1041 bra 	$L__BB13_86;
$L__BB13_85:
	setp.lt.s32 	%p1042, %r11, 1;
	setp.lt.s32 	%p1043, %r11, %r1444;
	selp.b32 	%r1315, 0, %r11, %p1043;
	selp.b32 	%r1443, 0, %r1315, %p1042;
$L__BB13_86:
	setp.lt.s32 	%p1044, %r1443, 2;
	@%p1044 bra 	$L__BB13_89;
	add.s32 	%r1442, %r1443, -1;
	setp.gt.s32 	%p1045, %r1442, %r12;
	@%p1045 bra 	$L__BB13_90;
	setp.eq.s32 	%p1046, %r12, %r1442;
	mov.u32 	%r1442, %r12;
	@%p1046 bra 	$L__BB13_90;
$L__BB13_89:
	setp.lt.s32 	%p1047, %r12, 1;
	setp.lt.s32 	%p1048, %r12, %r1443;
	selp.b32 	%r1316, 0, %r12, %p1048;
	selp.b32 	%r1442, 0, %r1316, %p1047;
$L__BB13_90:
	setp.lt.s32 	%p1049, %r1442, 2;
	@%p1049 bra 	$L__BB13_93;
	add.s32 	%r1441, %r1442, -1;
	setp.gt.s32 	%p1050, %r1441, %r13;
	@%p1050 bra 	$L__BB13_94;
	setp.eq.s32 	%p1051, %r13, %r1441;
	mov.u32 	%r1441, %r13;
	@%p1051 bra 	$L__BB13_94;
$L__BB13_93:
	setp.lt.s32 	%p1052, %r13, 1;
	setp.lt.s32 	%p1053, %r13, %r1442;
	selp.b32 	%r1317, 0, %r13, %p1053;
	selp.b32 	%r1441, 0, %r1317, %p1052;
$L__BB13_94:
	setp.lt.s32 	%p1054, %r1441, 2;
	@%p1054 bra 	$L__BB13_97;
	add.s32 	%r1440, %r1441, -1;
	setp.gt.s32 	%p1055, %r1440, %r14;
	@%p1055 bra 	$L__BB13_98;
	setp.eq.s32 	%p1056, %r14, %r1440;
	mov.u32 	%r1440, %r14;
	@%p1056 bra 	$L__BB13_98;
$L__BB13_97:
	setp.lt.s32 	%p1057, %r14, 1;
	setp.lt.s32 	%p1058, %r14, %r1441;
	selp.b32 	%r1318, 0, %r14, %p1058;
	selp.b32 	%r1440, 0, %r1318, %p1057;
$L__BB13_98:
	setp.lt.s32 	%p1059, %r1440, 2;
	@%p1059 bra 	$L__BB13_101;
	add.s32 	%r1439, %r1440, -1;
	setp.gt.s32 	%p1060, %r1439, %r15;
	@%p1060 bra 	$L__BB13_102;
	setp.eq.s32 	%p1061, %r15, %r1439;
	mov.u32 	%r1439, %r15;
	@%p1061 bra 	$L__BB13_102;
$L__BB13_101:
	setp.lt.s32 	%p1062, %r15, 1;
	setp.lt.s32 	%p1063, %r15, %r1440;
	selp.b32 	%r1319, 0, %r15, %p1063;
	selp.b32 	%r1439, 0, %r1319, %p1062;
$L__BB13_102:
	setp.lt.s32 	%p1064, %r1439, 2;
	@%p1064 bra 	$L__BB13_105;
	add.s32 	%r1438, %r1439, -1;
	setp.gt.s32 	%p1065, %r1438, %r16;
	@%p1065 bra 	$L__BB13_106;
	setp.eq.s32 	%p1066, %r16, %r1438;
	mov.u32 	%r1438, %r16;
	@%p1066 bra 	$L__BB13_106;
$L__BB13_105:
	setp.lt.s32 	%p1067, %r16, 1;
	setp.lt.s32 	%p1068, %r16, %r1439;
	selp.b32 	%r1320, 0, %r16, %p1068;
	selp.b32 	%r1438, 0, %r1320, %p1067;
$L__BB13_106:
	setp.lt.s32 	%p1069, %r1438, 2;
	@%p1069 bra 	$L__BB13_109;
	add.s32 	%r1437, %r1438, -1;
	setp.gt.s32 	%p1070, %r1437, %r17;
	@%p1070 bra 	$L__BB13_110;
	setp.eq.s32 	%p1071, %r17, %r1437;
	mov.u32 	%r1437, %r17;
	@%p1071 bra 	$L__BB13_110;
$L__BB13_109:
	setp.lt.s32 	%p1072, %r17, 1;
	setp.lt.s32 	%p1073, %r17, %r1438;
	selp.b32 	%r1321, 0, %r17, %p1073;
	selp.b32 	%r1437, 0, %r1321, %p1072;
$L__BB13_110:
	setp.lt.s32 	%p1074, %r1437, 2;
	@%p1074 bra 	$L__BB13_113;
	add.s32 	%r1436, %r1437, -1;
	setp.gt.s32 	%p1075, %r1436, %r18;
	@%p1075 bra 	$L__BB13_114;
	setp.eq.s32 	%p1076, %r18, %r1436;
	mov.u32 	%r1436, %r18;
	@%p1076 bra 	$L__BB13_114;
$L__BB13_113:
	setp.lt.s32 	%p1077, %r18, 1;
	setp.lt.s32 	%p1078, %r18, %r1437;
	selp.b32 	%r1322, 0, %r18, %p1078;
	selp.b32 	%r1436, 0, %r1322, %p1077;
$L__BB13_114:
	setp.lt.s32 	%p1079, %r1436, 2;
	@%p1079 bra 	$L__BB13_117;
	add.s32 	%r1435, %r1436, -1;
	setp.gt.s32 	%p1080, %r1435, %r19;
	@%p1080 bra 	$L__BB13_118;
	setp.eq.s32 	%p1081, %r19, %r1435;
	mov.u32 	%r1435, %r19;
	@%p1081 bra 	$L__BB13_118;
$L__BB13_117:
	setp.lt.s32 	%p1082, %r19, 1;
	setp.lt.s32 	%p1083, %r19, %r1436;
	selp.b32 	%r1323, 0, %r19, %p1083;
	selp.b32 	%r1435, 0, %r1323, %p1082;
$L__BB13_118:
	setp.lt.s32 	%p1084, %r1435, 2;
	@%p1084 bra 	$L__BB13_121;
	add.s32 	%r1434, %r1435, -1;
	setp.gt.s32 	%p1085, %r1434, %r20;
	@%p1085 bra 	$L__BB13_122;
	setp.eq.s32 	%p1086, %r20, %r1434;
	mov.u32 	%r1434, %r20;
	@%p1086 bra 	$L__BB13_122;
$L__BB13_121:
	setp.lt.s32 	%p1087, %r20, 1;
	setp.lt.s32 	%p1088, %r20, %r1435;
	selp.b32 	%r1324, 0, %r20, %p1088;
	selp.b32 	%r1434, 0, %r1324, %p1087;
$L__BB13_122:
	setp.lt.s32 	%p1089, %r1434, 2;
	@%p1089 bra 	$L__BB13_125;
	add.s32 	%r1433, %r1434, -1;
	setp.gt.s32 	%p1090, %r1433, %r21;
	@%p1090 bra 	$L__BB13_126;
	setp.eq.s32 	%p1091, %r21, %r1433;
	mov.u32 	%r1433, %r21;
	@%p1091 bra 	$L__BB13_126;
$L__BB13_125:
	setp.lt.s32 	%p1092, %r21, 1;
	setp.lt.s32 	%p1093, %r21, %r1434;
	selp.b32 	%r1325, 0, %r21, %p1093;
	selp.b32 	%r1433, 0, %r1325, %p1092;
$L__BB13_126:
	setp.lt.s32 	%p1094, %r1433, 2;
	@%p1094 bra 	$L__BB13_129;
	add.s32 	%r1432, %r1433, -1;
	setp.gt.s32 	%p1095, %r1432, %r22;
	@%p1095 bra 	$L__BB13_130;
	setp.eq.s32 	%p1096, %r22, %r1432;
	mov.u32 	%r1432, %r22;
	@%p1096 bra 	$L__BB13_130;
$L__BB13_129:
	setp.lt.s32 	%p1097, %r22, 1;
	setp.lt.s32 	%p1098, %r22, %r1433;
	selp.b32 	%r1326, 0, %r22, %p1098;
	selp.b32 	%r1432, 0, %r1326, %p1097;
$L__BB13_130:
	setp.lt.s32 	%p1099, %r1432, 2;
	@%p1099 bra 	$L__BB13_133;
	add.s32 	%r1431, %r1432, -1;
	setp.gt.s32 	%p1100, %r1431, %r23;
	@%p1100 bra 	$L__BB13_134;
	setp.eq.s32 	%p1101, %r23, %r1431;
	mov.u32 	%r1431, %r23;
	@%p1101 bra 	$L__BB13_134;
$L__BB13_133:
	setp.lt.s32 	%p1102, %r23, 1;
	setp.lt.s32 	%p1103, %r23, %r1432;
	selp.b32 	%r1327, 0, %r23, %p1103;
	selp.b32 	%r1431, 0, %r1327, %p1102;
$L__BB13_134:
	setp.ne.s32 	%p1104, %r4, 0;
	@%p1104 bra 	$L__BB13_340;
	add.s64 	%rd50, %rd1, 256;
	mov.b32 	%r1328, 101;
	// begin inline asm
	st.relaxed.gpu.v2.u32 [%rd50], {%r1328, %r1361};
	// end inline asm
	bra.uni 	$L__BB13_340;
$L__BB13_136:
	setp.lt.s32 	%p566, %r9, 2;
	@%p566 bra 	$L__BB13_139;
	add.s32 	%r1379, %r9, -1;
	setp.gt.s32 	%p567, %r1379, %r10;
	@%p567 bra 	$L__BB13_140;
	setp.eq.s32 	%p568, %r10, %r1379;
	mov.u32 	%r1379, %r10;
	@%p568 bra 	$L__BB13_140;
$L__BB13_139:
	max.s32 	%r1040, %r9, 1;
	setp.gt.s32 	%p569, %r1040, %r10;
	selp.b32 	%r1379, 0, %r10, %p569;
$L__BB13_140:
	setp.lt.s32 	%p570, %r1379, 2;
	@%p570 bra 	$L__BB13_143;
	add.s32 	%r1380, %r1379, -1;
	setp.gt.s32 	%p571, %r1380, %r11;
	@%p571 bra 	$L__BB13_144;
	setp.eq.s32 	%p572, %r11, %r1380;
	mov.u32 	%r1380, %r11;
	@%p572 bra 	$L__BB13_144;
$L__BB13_143:
	setp.lt.s32 	%p573, %r11, 1;
	setp.lt.s32 	%p574, %r11, %r1379;
	selp.b32 	%r1041, 0, %r11, %p574;
	selp.b32 	%r1380, 0, %r1041, %p573;
$L__BB13_144:
	setp.lt.s32 	%p575, %r1380, 2;
	@%p575 bra 	$L__BB13_147;
	add.s32 	%r1381, %r1380, -1;
	setp.gt.s32 	%p576, %r1381, %r12;
	@%p576 bra 	$L__BB13_148;
	setp.eq.s32 	%p577, %r12, %r1381;
	mov.u32 	%r1381, %r12;
	@%p577 bra 	$L__BB13_148;
$L__BB13_147:
	setp.lt.s32 	%p578, %r12, 1;
	setp.lt.s32 	%p579, %r12, %r1380;
	selp.b32 	%r1042, 0, %r12, %p579;
	selp.b32 	%r1381, 0, %r1042, %p578;
$L__BB13_148:
	setp.lt.s32 	%p580, %r1381, 2;
	@%p580 bra 	$L__BB13_151;
	add.s32 	%r1382, %r1381, -1;
	setp.gt.s32 	%p581, %r1382, %r13;
	@%p581 bra 	$L__BB13_152;
	setp.eq.s32 	%p582, %r13, %r1382;
	mov.u32 	%r1382, %r13;
	@%p582 bra 	$L__BB13_152;
$L__BB13_151:
	setp.lt.s32 	%p583, %r13, 1;
	setp.lt.s32 	%p584, %r13, %r1381;
	selp.b32 	%r1043, 0, %r13, %p584;
	selp.b32 	%r1382, 0, %r1043, %p583;
$L__BB13_152:
	setp.lt.s32 	%p585, %r1382, 2;
	@%p585 bra 	$L__BB13_155;
	add.s32 	%r1383, %r1382, -1;
	setp.gt.s32 	%p586, %r1383, %r14;
	@%p586 bra 	$L__BB13_156;
	setp.eq.s32 	%p587, %r14, %r1383;
	mov.u32 	%r1383, %r14;
	@%p587 bra 	$L__BB13_156;
$L__BB13_155:
	setp.lt.s32 	%p588, %r14, 1;
	setp.lt.s32 	%p589, %r14, %r1382;
	selp.b32 	%r1044, 0, %r14, %p589;
	selp.b32 	%r1383, 0, %r1044, %p588;
$L__BB13_156:
	setp.lt.s32 	%p590, %r1383, 2;
	@%p590 bra 	$L__BB13_159;
	add.s32 	%r1384, %r1383, -1;
	setp.gt.s32 	%p591, %r1384, %r15;
	@%p591 bra 	$L__BB13_160;
	setp.eq.s32 	%p592, %r15, %r1384;
	mov.u32 	%r1384, %r15;
	@%p592 bra 	$L__BB13_160;
$L__BB13_159:
	setp.lt.s32 	%p593, %r15, 1;
	setp.lt.s32 	%p594, %r15, %r1383;
	selp.b32 	%r1045, 0, %r15, %p594;
	selp.b32 	%r1384, 0, %r1045, %p593;
$L__BB13_160:
	setp.lt.s32 	%p595, %r1384, 2;
	@%p595 bra 	$L__BB13_163;
	add.s32 	%r1385, %r1384, -1;
	setp.gt.s32 	%p596, %r1385, %r16;
	@%p596 bra 	$L__BB13_164;
	setp.eq.s32 	%p597, %r16, %r1385;
	mov.u32 	%r1385, %r16;
	@%p597 bra 	$L__BB13_164;
$L__BB13_163:
	setp.lt.s32 	%p598, %r16, 1;
	setp.lt.s32 	%p599, %r16, %r1384;
	selp.b32 	%r1046, 0, %r16, %p599;
	selp.b32 	%r1385, 0, %r1046, %p598;
$L__BB13_164:
	setp.lt.s32 	%p600, %r1385, 2;
	@%p600 bra 	$L__BB13_167;
	add.s32 	%r1386, %r1385, -1;
	setp.gt.s32 	%p601, %r1386, %r17;
	@%p601 bra 	$L__BB13_168;
	setp.eq.s32 	%p602, %r17, %r1386;
	mov.u32 	%r1386, %r17;
	@%p602 bra 	$L__BB13_168;
$L__BB13_167:
	setp.lt.s32 	%p603, %r17, 1;
	setp.lt.s32 	%p604, %r17, %r1385;
	selp.b32 	%r1047, 0, %r17, %p604;
	selp.b32 	%r1386, 0, %r1047, %p603;
$L__BB13_168:
	setp.lt.s32 	%p605, %r1386, 2;
	@%p605 bra 	$L__BB13_171;
	add.s32 	%r1387, %r1386, -1;
	setp.gt.s32 	%p606, %r1387, %r18;
	@%p606 bra 	$L__BB13_172;
	setp.eq.s32 	%p607, %r18, %r1387;
	mov.u32 	%r1387, %r18;
	@%p607 bra 	$L__BB13_172;
$L__BB13_171:
	setp.lt.s32 	%p608, %r18, 1;
	setp.lt.s32 	%p609, %r18, %r1386;
	selp.b32 	%r1048, 0, %r18, %p609;
	selp.b32 	%r1387, 0, %r1048, %p608;
$L__BB13_172:
	setp.lt.s32 	%p610, %r1387, 2;
	@%p610 bra 	$L__BB13_175;
	add.s32 	%r1388, %r1387, -1;
	setp.gt.s32 	%p611, %r1388, %r19;
	@%p611 bra 	$L__BB13_176;
	setp.eq.s32 	%p612, %r19, %r1388;
	mov.u32 	%r1388, %r19;
	@%p612 bra 	$L__BB13_176;
$L__BB13_175:
	setp.lt.s32 	%p613, %r19, 1;
	setp.lt.s32 	%p614, %r19, %r1387;
	selp.b32 	%r1049, 0, %r19, %p614;
	selp.b32 	%r1388, 0, %r1049, %p613;
$L__BB13_176:
	setp.lt.s32 	%p615, %r1388, 2;
	@%p615 bra 	$L__BB13_179;
	add.s32 	%r1389, %r1388, -1;
	setp.gt.s32 	%p616, %r1389, %r20;
	@%p616 bra 	$L__BB13_180;
	setp.eq.s32 	%p617, %r20, %r1389;
	mov.u32 	%r1389, %r20;
	@%p617 bra 	$L__BB13_180;
$L__BB13_179:
	setp.lt.s32 	%p618, %r20, 1;
	setp.lt.s32 	%p619, %r20, %r1388;
	selp.b32 	%r1050, 0, %r20, %p619;
	selp.b32 	%r1389, 0, %r1050, %p618;
$L__BB13_180:
	setp.lt.s32 	%p620, %r1389, 2;
	@%p620 bra 	$L__BB13_183;
	add.s32 	%r1390, %r1389, -1;
	setp.gt.s32 	%p621, %r1390, %r21;
	@%p621 bra 	$L__BB13_184;
	setp.eq.s32 	%p622, %r21, %r1390;
	mov.u32 	%r1390, %r21;
	@%p622 bra 	$L__BB13_184;
$L__BB13_183:
	setp.lt.s32 	%p623, %r21, 1;
	setp.lt.s32 	%p624, %r21, %r1389;
	selp.b32 	%r1051, 0, %r21, %p624;
	selp.b32 	%r1390, 0, %r1051, %p623;
$L__BB13_184:
	setp.lt.s32 	%p625, %r1390, 2;
	@%p625 bra 	$L__BB13_187;
	add.s32 	%r1391, %r1390, -1;
	setp.gt.s32 	%p626, %r1391, %r22;
	@%p626 bra 	$L__BB13_188;
	setp.eq.s32 	%p627, %r22, %r1391;
	mov.u32 	%r1391, %r22;
	@%p627 bra 	$L__BB13_188;
$L__BB13_187:
	setp.lt.s32 	%p628, %r22, 1;
	setp.lt.s32 	%p629, %r22, %r1390;
	selp.b32 	%r1052, 0, %r22, %p629;
	selp.b32 	%r1391, 0, %r1052, %p628;
$L__BB13_188:
	setp.lt.s32 	%p630, %r1391, 2;
	@%p630 bra 	$L__BB13_191;
	add.s32 	%r1392, %r1391, -1;
	setp.gt.s32 	%p631, %r1392, %r23;
	@%p631 bra 	$L__BB13_192;
	setp.eq.s32 	%p632, %r23, %r1392;
	mov.u32 	%r1392, %r23;
	@%p632 bra 	$L__BB13_192;
$L__BB13_191:
	setp.lt.s32 	%p633, %r23, 1;
	setp.lt.s32 	%p634, %r23, %r1391;
	selp.b32 	%r1053, 0, %r23, %p634;
	selp.b32 	%r1392, 0, %r1053, %p633;
$L__BB13_192:
	mov.b32 	%r1081, 1;
	mov.b32 	%r1082, 0;
	mov.b32 	%r1083, -1;
	// begin inline asm
	shfl.sync.up.b32 %r1054, %r1392, %r1081, %r1082, %r1083;
	// end inline asm
	setp.gt.s32 	%p635, %r1054, 1;
	add.s32 	%r1084, %r1054, -1;
	setp.lt.s32 	%p636, %r1392, %r1054;
	setp.lt.s32 	%p637, %r1392, 1;
	selp.b32 	%r1085, 0, %r1392, %p636;
	selp.b32 	%r1086, 0, %r1085, %p637;
	selp.b32 	%r1087, %r1084, %r1086, %p636;
	selp.b32 	%r1088, %r1087, %r1086, %p635;
	setp.lt.s32 	%p638, %r1017, 1;
	selp.b32 	%r1060, %r1392, %r1088, %p638;
	mov.b32 	%r1061, 2;
	// begin inline asm
	shfl.sync.up.b32 %r1059, %r1060, %r1061, %r1082, %r1083;
	// end inline asm
	setp.gt.s32 	%p639, %r1059, 1;
	add.s32 	%r1089, %r1059, -1;
	setp.lt.s32 	%p640, %r1060, %r1059;
	setp.lt.s32 	%p642, %r1060, 1;
	selp.b32 	%r1090, 0, %r1060, %p640;
	selp.b32 	%r1091, 0, %r1090, %p642;
	selp.b32 	%r1092, %r1089, %r1091, %p640;
	selp.b32 	%r1093, %r1092, %r1091, %p639;
	setp.lt.s32 	%p643, %r1017, 2;
	selp.b32 	%r1065, %r1060, %r1093, %p643;
	mov.b32 	%r1066, 4;
	// begin inline asm
	shfl.sync.up.b32 %r1064, %r1065, %r1066, %r1082, %r1083;
	// end inline asm
	setp.gt.s32 	%p644, %r1064, 1;
	add.s32 	%r1094, %r1064, -1;
	setp.lt.s32 	%p645, %r1065, %r1064;
	setp.lt.s32 	%p647, %r1065, 1;
	selp.b32 	%r1095, 0, %r1065, %p645;
	selp.b32 	%r1096, 0, %r1095, %p647;
	selp.b32 	%r1097, %r1094, %r1096, %p645;
	selp.b32 	%r1098, %r1097, %r1096, %p644;
	setp.lt.s32 	%p648, %r1017, 4;
	selp.b32 	%r1070, %r1065, %r1098, %p648;
	mov.b32 	%r1071, 8;
	// begin inline asm
	shfl.sync.up.b32 %r1069, %r1070, %r1071, %r1082, %r1083;
	// end inline asm
	setp.gt.s32 	%p649, %r1069, 1;
	add.s32 	%r1099, %r1069, -1;
	setp.lt.s32 	%p650, %r1070, %r1069;
	setp.lt.s32 	%p652, %r1070, 1;
	selp.b32 	%r1100, 0, %r1070, %p650;
	selp.b32 	%r1101, 0, %r1100, %p652;
	selp.b32 	%r1102, %r1099, %r1101, %p650;
	selp.b32 	%r1103, %r1102, %r1101, %p649;
	setp.lt.s32 	%p653, %r1017, 8;
	selp.b32 	%r1075, %r1070, %r1103, %p653;
	mov.b32 	%r1076, 16;
	// begin inline asm
	shfl.sync.up.b32 %r1074, %r1075, %r1076, %r1082, %r1083;
	// end inline asm
	setp.gt.s32 	%p654, %r1074, 1;
	add.s32 	%r1104, %r1074, -1;
	setp.lt.s32 	%p655, %r1075, %r1074;
	setp.lt.s32 	%p657, %r1075, 1;
	selp.b32 	%r1105, 0, %r1075, %p655;
	selp.b32 	%r1106, 0, %r1105, %p657;
	selp.b32 	%r1107, %r1104, %r1106, %p655;
	selp.b32 	%r174, %r1107, %r1106, %p654;
	setp.lt.s32 	%p658, %r1017, 16;
	selp.b32 	%r1080, %r1075, %r174, %p658;
	// begin inline asm
	shfl.sync.up.b32 %r1415, %r1080, %r1081, %r1082, %r1083;
	// end inline asm
	setp.ne.s32 	%p659, %r1017, 31;
	@%p659 bra 	$L__BB13_194;
	shl.b32 	%r1108, %r6, 2;
	add.s32 	%r1110, %r1039, %r1108;
	st.shared.u32 	[%r1110+16], %r174;
$L__BB13_194:
	bar.sync 	0;
	ld.shared.v2.u32 	{%r1111, %r1112}, [_ZZN3cub18CUB_300001_SM_10006detail4scan16DeviceScanKernelINS2_10policy_hubIiiij5atribE10Policy1000EN6thrust24THRUST_300001_SM_1000_NS6detail15normal_iteratorINS9_10device_ptrIiEEEESE_NS0_13ScanTileStateIiLb1EEES5_NS0_8NullTypeEjiLb0ESH_EEvT0_T1_T2_iT3_T4_T5_E12temp_storage+16];
	setp.gt.s32 	%p660, %r1111, 1;
	add.s32 	%r1393, %r1111, -1;
	setp.gt.s32 	%p661, %r1393, %r1112;
	and.pred  	%p662, %p660, %p661;
	@%p662 bra 	$L__BB13_197;
	setp.gt.s32 	%p663, %r1111, 1;
	setp.eq.s32 	%p664, %r1112, %r1393;
	and.pred  	%p665, %p663, %p664;
	mov.u32 	%r1393, %r1112;
	@%p665 bra 	$L__BB13_197;
	setp.lt.s32 	%p666, %r1112, 1;
	setp.lt.s32 	%p667, %r1112, %r1111;
	selp.b32 	%r1113, 0, %r1112, %p667;
	selp.b32 	%r1393, 0, %r1113, %p666;
$L__BB13_197:
	ld.shared.u32 	%r1114, [_ZZN3cub18CUB_300001_SM_10006detail4scan16DeviceScanKernelINS2_10policy_hubIiiij5atribE10Policy1000EN6thrust24THRUST_300001_SM_1000_NS6detail15normal_iteratorINS9_10device_ptrIiEEEESE_NS0_13ScanTileStateIiLb1EEES5_NS0_8NullTypeEjiLb0ESH_EEvT0_T1_T2_iT3_T4_T5_E12temp_storage+24];
	setp.gt.s32 	%p668, %r1393, 1;
	add.s32 	%r1394, %r1393, -1;
	setp.gt.s32 	%p669, %r1394, %r1114;
	and.pred  	%p670, %p668, %p669;
	@%p670 bra 	$L__BB13_200;
	setp.gt.s32 	%p671, %r1393, 1;
	setp.eq.s32 	%p672, %r1114, %r1394;
	and.pred  	%p673, %p671, %p672;
	mov.u32 	%r1394, %r1114;
	@%p673 bra 	$L__BB13_200;
	setp.lt.s32 	%p674, %r1114, 1;
	setp.lt.s32 	%p675, %r1114, %r1393;
	selp.b32 	%r1115, 0, %r1114, %p675;
	selp.b32 	%r1394, 0, %r1115, %p674;
$L__BB13_200:
	setp.eq.s32 	%p676, %r6, 3;
	setp.eq.s32 	%p677, %r6, 2;
	selp.b32 	%r1116, %r1393, %r1111, %p677;
	selp.b32 	%r185, %r1394, %r1116, %p676;
	ld.shared.u32 	%r1117, [_ZZN3cub18CUB_300001_SM_10006detail4scan16DeviceScanKernelINS2_10policy_hubIiiij5atribE10Policy1000EN6thrust24THRUST_300001_SM_1000_NS6detail15normal_iteratorINS9_10device_ptrIiEEEESE_NS0_13ScanTileStateIiLb1EEES5_NS0_8NullTypeEjiLb0ESH_EEvT0_T1_T2_iT3_T4_T5_E12temp_storage+28];
	setp.gt.s32 	%p678, %r1394, 1;
	add.s32 	%r1395, %r1394, -1;
	setp.gt.s32 	%p679, %r1395, %r1117;
	and.pred  	%p680, %p678, %p679;
	@%p680 bra 	$L__BB13_203;
	setp.gt.s32 	%p681, %r1394, 1;
	setp.eq.s32 	%p682, %r1117, %r1395;
	and.pred  	%p683, %p681, %p682;
	mov.u32 	%r1395, %r1117;
	@%p683 bra 	$L__BB13_203;
	setp.lt.s32 	%p684, %r1117, 1;
	setp.lt.s32 	%p685, %r1117, %r1394;
	selp.b32 	%r1118, 0, %r1117, %p685;
	selp.b32 	%r1395, 0, %r1118, %p684;
$L__BB13_203:
	setp.lt.u32 	%p686, %r4, 32;
	@%p686 bra 	$L__BB13_208;
	setp.gt.s32 	%p687, %r185, 1;
	add.s32 	%r1396, %r185, -1;
	setp.gt.s32 	%p688, %r1396, %r1415;
	and.pred  	%p689, %p687, %p688;
	@%p689 bra 	$L__BB13_207;
	setp.gt.s32 	%p690, %r185, 1;
	setp.eq.s32 	%p691, %r1415, %r1396;
	and.pred  	%p692, %p690, %p691;
	mov.u32 	%r1396, %r1415;
	@%p692 bra 	$L__BB13_207;
	setp.lt.s32 	%p693, %r1415, 1;
	setp.lt.s32 	%p694, %r1415, %r185;
	selp.b32 	%r1119, 0, %r1415, %p694;
	selp.b32 	%r1396, 0, %r1119, %p693;
$L__BB13_207:
	setp.eq.s32 	%p695, %r1017, 0;
	selp.b32 	%r1415, %r185, %r1396, %p695;
	bra.uni 	$L__BB13_277;
$L__BB13_208:
	setp.ne.s32 	%p696, %r4, 0;
	mul.wide.s32 	%rd39, %r1, 8;
	add.s64 	%rd5, %rd1, %rd39;
	@%p696 bra 	$L__BB13_210;
	st.shared.u32 	[_ZZN3cub18CUB_300001_SM_10006detail4scan16DeviceScanKernelINS2_10policy_hubIiiij5atribE10Policy1000EN6thrust24THRUST_300001_SM_1000_NS6detail15normal_iteratorINS9_10device_ptrIiEEEESE_NS0_13ScanTileStateIiLb1EEES5_NS0_8NullTypeEjiLb0ESH_EEvT0_T1_T2_iT3_T4_T5_E12temp_storage+12], %r1395;
	add.s64 	%rd40, %rd5, 256;
	mov.b32 	%r1120, 100;
	// begin inline asm
	st.relaxed.gpu.v2.u32 [%rd40], {%r1120, %r1395};
	// end inline asm
$L__BB13_210:
	not.b32 	%r1122, %r4;
	add.s32 	%r1405, %r1, %r1122;
	mov.u32 	%r195, %nctaid.x;
	setp.gt.u32 	%p697, %r195, 499;
	@%p697 bra 	$L__BB13_212;
	membar.cta;
	bra.uni 	$L__BB13_213;
$L__BB13_212:
	mov.b32 	%r1123, 450;
	// begin inline asm
	nanosleep.u32 %r1123;
	// end inline asm
$L__BB13_213:
	mul.wide.s32 	%rd42, %r1405, 8;
	add.s64 	%rd43, %rd1, %rd42;
	add.s64 	%rd41, %rd43, 256;
	// begin inline asm
	ld.relaxed.gpu.v2.u32 {%r1404, %r1398}, [%rd41];
	// end inline asm
$L__BB13_214:
	setp.eq.s32 	%p698, %r1404, 99;
	mov.b32 	%r1126, -1;
	vote.sync.any.pred 	%p699, %p698, %r1126;
	not.pred 	%p700, %p699;
	@%p700 bra 	$L__BB13_219;
	setp.gt.u32 	%p895, %r195, 499;
	@%p895 bra 	$L__BB13_217;
	membar.cta;
	bra.uni 	$L__BB13_218;
$L__BB13_217:
	mov.b32 	%r1230, 350;
	// begin inline asm
	nanosleep.u32 %r1230;
	// end inline asm
$L__BB13_218:
	// begin inline asm
	ld.relaxed.gpu.v2.u32 {%r1404, %r1398}, [%rd41];
	// end inline asm
	bra.uni 	$L__BB13_214;
$L__BB13_219:
	setp.eq.s32 	%p701, %r1404, 101;
	mov.b32 	%r1133, -1;
	vote.sync.ballot.b32 	%r1134, %p701, %r1133;
	// begin inline asm
	mov.u32 %r1128, %lanemask_ge;
	// end inline asm
	and.b32  	%r1135, %r1134, %r1128;
	or.b32  	%r1136, %r1135, -2147483648;
	add.s32 	%r1137, %r1136, -1;
	not.b32 	%r1138, %r1136;
	and.b32  	%r1139, %r1138, %r1137;
	popc.b32 	%r205, %r1139;
	mov.b32 	%r1131, 1;
	// begin inline asm
	shfl.sync.down.b32 %r1129, %r1398, %r1131, %r205, %r1133;
	// end inline asm
	setp.ge.s32 	%p703, %r1017, %r205;
	mov.u32 	%r1399, %r1398;
	@%p703 bra 	$L__BB13_223;
	setp.gt.s32 	%p704, %r1129, 1;
	add.s32 	%r1399, %r1129, -1;
	setp.gt.s32 	%p705, %r1399, %r1398;
	and.pred  	%p706, %p704, %p705;
	@%p706 bra 	$L__BB13_223;
	setp.gt.s32 	%p707, %r1129, 1;
	setp.eq.s32 	%p708, %r1398, %r1399;
	and.pred  	%p709, %p707, %p708;
	mov.u32 	%r1399, %r1398;
	@%p709 bra 	$L__BB13_223;
	max.s32 	%r1140, %r1129, 1;
	setp.gt.s32 	%p710, %r1140, %r1398;
	selp.b32 	%r1399, 0, %r1398, %p710;
$L__BB13_223:
	mov.b32 	%r1143, 2;
	mov.b32 	%r1145, -1;
	// begin inline asm
	shfl.sync.down.b32 %r1141, %r1399, %r1143, %r205, %r1145;
	// end inline asm
	add.s32 	%r211, %r1017, 2;
	setp.gt.s32 	%p711, %r211, %r205;
	mov.u32 	%r1400, %r1399;
	@%p711 bra 	$L__BB13_227;
	setp.gt.s32 	%p712, %r1141, 1;
	add.s32 	%r1400, %r1141, -1;
	setp.gt.s32 	%p713, %r1400, %r1399;
	and.pred  	%p714, %p712, %p713;
	@%p714 bra 	$L__BB13_227;
	setp.gt.s32 	%p715, %r1141, 1;
	setp.eq.s32 	%p716, %r1399, %r1400;
	and.pred  	%p717, %p715, %p716;
	mov.u32 	%r1400, %r1399;
	@%p717 bra 	$L__BB13_227;
	max.s32 	%r1146, %r1141, 1;
	setp.gt.s32 	%p718, %r1146, %r1399;
	selp.b32 	%r1400, 0, %r1399, %p718;
$L__BB13_227:
	mov.b32 	%r1149, 4;
	mov.b32 	%r1151, -1;
	// begin inline asm
	shfl.sync.down.b32 %r1147, %r1400, %r1149, %r205, %r1151;
	// end inline asm
	add.s32 	%r216, %r1017, 4;
	setp.gt.s32 	%p719, %r216, %r205;
	mov.u32 	%r1401, %r1400;
	@%p719 bra 	$L__BB13_231;
	setp.gt.s32 	%p720, %r1147, 1;
	add.s32 	%r1401, %r1147, -1;
	setp.gt.s32 	%p721, %r1401, %r1400;
	and.pred  	%p722, %p720, %p721;
	@%p722 bra 	$L__BB13_231;
	setp.eq.s32 	%p724, %r1400, %r1401;
	and.pred  	%p725, %p720, %p724;
	mov.u32 	%r1401, %r1400;
	@%p725 bra 	$L__BB13_231;
	max.s32 	%r1152, %r1147, 1;
	setp.gt.s32 	%p726, %r1152, %r1400;
	selp.b32 	%r1401, 0, %r1400, %p726;
$L__BB13_231:
	mov.b32 	%r1155, 8;
	mov.b32 	%r1157, -1;
	// begin inline asm
	shfl.sync.down.b32 %r1153, %r1401, %r1155, %r205, %r1157;
	// end inline asm
	add.s32 	%r221, %r1017, 8;
	setp.gt.s32 	%p727, %r221, %r205;
	mov.u32 	%r1402, %r1401;
	@%p727 bra 	$L__BB13_235;
	setp.gt.s32 	%p728, %r1153, 1;
	add.s32 	%r1402, %r1153, -1;
	setp.gt.s32 	%p729, %r1402, %r1401;
	and.pred  	%p730, %p728, %p729;
	@%p730 bra 	$L__BB13_235;
	setp.eq.s32 	%p732, %r1401, %r1402;
	and.pred  	%p733, %p728, %p732;
	mov.u32 	%r1402, %r1401;
	@%p733 bra 	$L__BB13_235;
	max.s32 	%r1158, %r1153, 1;
	setp.gt.s32 	%p734, %r1158, %r1401;
	selp.b32 	%r1402, 0, %r1401, %p734;
$L__BB13_235:
	mov.b32 	%r1161, 16;
	mov.b32 	%r1163, -1;
	// begin inline asm
	shfl.sync.down.b32 %r1159, %r1402, %r1161, %r205, %r1163;
	// end inline asm
	add.s32 	%r226, %r1017, 16;
	setp.gt.s32 	%p735, %r226, %r205;
	mov.u32 	%r1406, %r1402;
	@%p735 bra 	$L__BB13_239;
	setp.gt.s32 	%p736, %r1159, 1;
	add.s32 	%r1406, %r1159, -1;
	setp.gt.s32 	%p737, %r1406, %r1402;
	and.pred  	%p738, %p736, %p737;
	@%p738 bra 	$L__BB13_239;
	setp.eq.s32 	%p740, %r1402, %r1406;
	and.pred  	%p741, %p736, %p740;
	mov.u32 	%r1406, %r1402;
	@%p741 bra 	$L__BB13_239;
	max.s32 	%r1164, %r1159, 1;
	setp.gt.s32 	%p742, %r1164, %r1402;
	selp.b32 	%r1406, 0, %r1402, %p742;
$L__BB13_239:
	add.s64 	%rd7, %rd1, 256;
$L__BB13_240:
	mov.u32 	%r231, %r1406;
	setp.ne.s32 	%p743, %r1404, 101;
	mov.b32 	%r1165, -1;
	vote.sync.all.pred 	%p744, %p743, %r1165;
	not.pred 	%p745, %p744;
	@%p745 bra 	$L__BB13_270;
	mul.wide.s32 	%rd46, %r1405, 8;
	add.s64 	%rd47, %rd7, %rd46;
	add.s64 	%rd45, %rd47, -256;
	// begin inline asm
	ld.relaxed.gpu.v2.u32 {%r1404, %r1408}, [%rd45];
	// end inline asm
$L__BB13_242:
	setp.eq.s32 	%p841, %r1404, 99;
	mov.b32 	%r1188, -1;
	vote.sync.any.pred 	%p842, %p841, %r1188;
	not.pred 	%p843, %p842;
	@%p843 bra 	$L__BB13_247;
	setp.gt.u32 	%p894, %r195, 499;
	@%p894 bra 	$L__BB13_245;
	membar.cta;
	bra.uni 	$L__BB13_246;
$L__BB13_245:
	mov.b32 	%r1227, 350;
	// begin inline asm
	nanosleep.u32 %r1227;
	// end inline asm
$L__BB13_246:
	// begin inline asm
	ld.relaxed.gpu.v2.u32 {%r1404, %r1408}, [%rd45];
	// end inline asm
	bra.uni 	$L__BB13_242;
$L__BB13_247:
	setp.eq.s32 	%p844, %r1404, 101;
	mov.b32 	%r1194, -1;
	vote.sync.ballot.b32 	%r1195, %p844, %r1194;
	and.b32  	%r1196, %r1195, %r1128;
	or.b32  	%r1197, %r1196, -2147483648;
	add.s32 	%r1198, %r1197, -1;
	not.b32 	%r1199, %r1197;
	and.b32  	%r1200, %r1199, %r1198;
	popc.b32 	%r241, %r1200;
	mov.b32 	%r1192, 1;
	// begin inline asm
	shfl.sync.down.b32 %r1190, %r1408, %r1192, %r241, %r1194;
	// end inline asm
	setp.ge.s32 	%p846, %r1017, %r241;
	mov.u32 	%r1409, %r1408;
	@%p846 bra 	$L__BB13_251;
	setp.gt.s32 	%p847, %r1190, 1;
	add.s32 	%r1409, %r1190, -1;
	setp.gt.s32 	%p848, %r1409, %r1408;
	and.pred  	%p849, %p847, %p848;
	@%p849 bra 	$L__BB13_251;
	setp.eq.s32 	%p851, %r1408, %r1409;
	and.pred  	%p852, %p847, %p851;
	mov.u32 	%r1409, %r1408;
	@%p852 bra 	$L__BB13_251;
	max.s32 	%r1201, %r1190, 1;
	setp.gt.s32 	%p853, %r1201, %r1408;
	selp.b32 	%r1409, 0, %r1408, %p853;
$L__BB13_251:
	mov.b32 	%r1204, 2;
	mov.b32 	%r1206, -1;
	// begin inline asm
	shfl.sync.down.b32 %r1202, %r1409, %r1204, %r241, %r1206;
	// end inline asm
	setp.gt.s32 	%p854, %r211, %r241;
	mov.u32 	%r1410, %r1409;
	@%p854 bra 	$L__BB13_255;
	setp.gt.s32 	%p855, %r1202, 1;
	add.s32 	%r1410, %r1202, -1;
	setp.gt.s32 	%p856, %r1410, %r1409;
	and.pred  	%p857, %p855, %p856;
	@%p857 bra 	$L__BB13_255;
	setp.eq.s32 	%p859, %r1409, %r1410;
	and.pred  	%p860, %p855, %p859;
	mov.u32 	%r1410, %r1409;
	@%p860 bra 	$L__BB13_255;
	max.s32 	%r1207, %r1202, 1;
	setp.gt.s32 	%p861, %r1207, %r1409;
	selp.b32 	%r1410, 0, %r1409, %p861;
$L__BB13_255:
	mov.b32 	%r1210, 4;
	mov.b32 	%r1212, -1;
	// begin inline asm
	shfl.sync.down.b32 %r1208, %r1410, %r1210, %r241, %r1212;
	// end inline asm
	setp.gt.s32 	%p862, %r216, %r241;
	mov.u32 	%r1411, %r1410;
	@%p862 bra 	$L__BB13_259;
	setp.gt.s32 	%p863, %r1208, 1;
	add.s32 	%r1411, %r1208, -1;
	setp.gt.s32 	%p864, %r1411, %r1410;
	and.pred  	%p865, %p863, %p864;
	@%p865 bra 	$L__BB13_259;
	setp.eq.s32 	%p867, %r1410, %r1411;
	and.pred  	%p868, %p863, %p867;
	mov.u32 	%r1411, %r1410;
	@%p868 bra 	$L__BB13_259;
	max.s32 	%r1213, %r1208, 1;
	setp.gt.s32 	%p869, %r1213, %r1410;
	selp.b32 	%r1411, 0, %r1410, %p869;
$L__BB13_259:
	mov.b32 	%r1216, 8;
	mov.b32 	%r1218, -1;
	// begin inline asm
	shfl.sync.down.b32 %r1214, %r1411, %r1216, %r241, %r1218;
	// end inline asm
	setp.gt.s32 	%p870, %r221, %r241;
	mov.u32 	%r1412, %r1411;
	@%p870 bra 	$L__BB13_263;
	setp.gt.s32 	%p871, %r1214, 1;
	add.s32 	%r1412, %r1214, -1;
	setp.gt.s32 	%p872, %r1412, %r1411;
	and.pred  	%p873, %p871, %p872;
	@%p873 bra 	$L__BB13_263;
	setp.eq.s32 	%p875, %r1411, %r1412;
	and.pred  	%p876, %p871, %p875;
	mov.u32 	%r1412, %r1411;
	@%p876 bra 	$L__BB13_263;
	max.s32 	%r1219, %r1214, 1;
	setp.gt.s32 	%p877, %r1219, %r1411;
	selp.b32 	%r1412, 0, %r1411, %p877;
$L__BB13_263:
	mov.b32 	%r1222, 16;
	mov.b32 	%r1224, -1;
	// begin inline asm
	shfl.sync.down.b32 %r1220, %r1412, %r1222, %r241, %r1224;
	// end inline asm
	setp.gt.s32 	%p878, %r226, %r241;
	mov.u32 	%r1413, %r1412;
	@%p878 bra 	$L__BB13_267;
	setp.gt.s32 	%p879, %r1220, 1;
	add.s32 	%r1413, %r1220, -1;
	setp.gt.s32 	%p880, %r1413, %r1412;
	and.pred  	%p881, %p879, %p880;
	@%p881 bra 	$L__BB13_267;
	setp.eq.s32 	%p883, %r1412, %r1413;
	and.pred  	%p884, %p879, %p883;
	mov.u32 	%r1413, %r1412;
	@%p884 bra 	$L__BB13_267;
	max.s32 	%r1225, %r1220, 1;
	setp.gt.s32 	%p885, %r1225, %r1412;
	selp.b32 	%r1413, 0, %r1412, %p885;
$L__BB13_267:
	add.s32 	%r1405, %r1405, -32;
	setp.gt.s32 	%p886, %r1413, 1;
	add.s32 	%r1406, %r1413, -1;
	setp.gt.s32 	%p887, %r1406, %r231;
	and.pred  	%p888, %p886, %p887;
	@%p888 bra 	$L__BB13_240;
	setp.eq.s32 	%p890, %r231, %r1406;
	and.pred  	%p891, %p886, %p890;
	mov.u32 	%r1406, %r231;
	@%p891 bra 	$L__BB13_240;
	setp.lt.s32 	%p892, %r231, 1;
	setp.lt.s32 	%p893, %r231, %r1413;
	selp.b32 	%r1226, 0, %r231, %p893;
	selp.b32 	%r1406, 0, %r1226, %p892;
	bra.uni 	$L__BB13_240;
$L__BB13_270:
	setp.ne.s32 	%p746, %r4, 0;
	@%p746 bra 	$L__BB13_275;
	setp.gt.s32 	%p747, %r231, 1;
	add.s32 	%r1414, %r231, -1;
	setp.gt.s32 	%p748, %r1414, %r1395;
	and.pred  	%p749, %p747, %p748;
	@%p749 bra 	$L__BB13_274;
	setp.gt.s32 	%p750, %r231, 1;
	setp.eq.s32 	%p751, %r1395, %r1414;
	and.pred  	%p752, %p750, %p751;
	mov.u32 	%r1414, %r1395;
	@%p752 bra 	$L__BB13_274;
	max.s32 	%r1167, %r231, 1;
	setp.gt.s32 	%p753, %r1167, %r1395;
	selp.b32 	%r1414, 0, %r1395, %p753;
$L__BB13_274:
	add.s64 	%rd44, %rd5, 256;
	mov.b32 	%r1168, 101;
	// begin inline asm
	st.relaxed.gpu.v2.u32 [%rd44], {%r1168, %r1414};
	// end inline asm
	st.shared.u32 	[_ZZN3cub18CUB_300001_SM_10006detail4scan16DeviceScanKernelINS2_10policy_hubIiiij5atribE10Policy1000EN6thrust24THRUST_300001_SM_1000_NS6detail15normal_iteratorINS9_10device_ptrIiEEEESE_NS0_13ScanTileStateIiLb1EEES5_NS0_8NullTypeEjiLb0ESH_EEvT0_T1_T2_iT3_T4_T5_E12temp_storage+4], %r231;
	st.shared.u32 	[_ZZN3cub18CUB_300001_SM_10006detail4scan16DeviceScanKernelINS2_10policy_hubIiiij5atribE10Policy1000EN6thrust24THRUST_300001_SM_1000_NS6detail15normal_iteratorINS9_10device_ptrIiEEEESE_NS0_13ScanTileStateIiLb1EEES5_NS0_8NullTypeEjiLb0ESH_EEvT0_T1_T2_iT3_T4_T5_E12temp_storage+8], %r1414;
$L__BB13_275:
	setp.ne.s32 	%p754, %r1017, 0;
	@%p754 bra 	$L__BB13_277;
	st.shared.u32 	[_ZZN3cub18CUB_300001_SM_10006detail4scan16DeviceScanKernelINS2_10policy_hubIiiij5atribE10Policy1000EN6thrust24THRUST_300001_SM_1000_NS6detail15normal_iteratorINS9_10device_ptrIiEEEESE_NS0_13ScanTileStateIiLb1EEES5_NS0_8NullTypeEjiLb0ESH_EEvT0_T1_T2_iT3_T4_T5_E12temp_storage+36], %r231;
	mov.u32 	%r1415, %r231;
$L__BB13_277:
	bar.sync 	0;
	ld.shared.u32 	%r269, [_ZZN3cub18CUB_300001_SM_10006detail4scan16DeviceScanKernelINS2_10policy_hubIiiij5atribE10Policy1000EN6thrust24THRUST_300001_SM_1000_NS6detail15normal_iteratorINS9_10device_ptrIiEEEESE_NS0_13ScanTileStateIiLb1EEES5_NS0_8NullTypeEjiLb0ESH_EEvT0_T1_T2_iT3_T4_T5_E12temp_storage+36];
	setp.eq.s32 	%p755, %r4, 0;
	mov.u32 	%r1416, %r1415;
	@%p755 bra 	$L__BB13_281;
	setp.gt.s32 	%p756, %r269, 1;
	add.s32 	%r1416, %r269, -1;
	setp.gt.s32 	%p757, %r1416, %r1415;
	and.pred  	%p758, %p756, %p757;
	@%p758 bra 	$L__BB13_281;
	setp.gt.s32 	%p759, %r269, 1;
	setp.eq.s32 	%p760, %r1415, %r1416;
	and.pred  	%p761, %p759, %p760;
	mov.u32 	%r1416, %r1415;
	@%p761 bra 	$L__BB13_281;
	max.s32 	%r1170, %r269, 1;
	setp.gt.s32 	%p762, %r1170, %r1415;
	selp.b32 	%r1416, 0, %r1415, %p762;
$L__BB13_281:
	setp.gt.s32 	%p763, %r1416, 1;
	add.s32 	%r1445, %r1416, -1;
	setp.gt.s32 	%p764, %r1445, %r9;
	and.pred  	%p765, %p763, %p764;
	@%p765 bra 	$L__BB13_284;
	setp.gt.s32 	%p766, %r1416, 1;
	setp.eq.s32 	%p767, %r9, %r1445;
	and.pred  	%p768, %p766, %p767;
	mov.u32 	%r1445, %r9;
	@%p768 bra 	$L__BB13_284;
	setp.lt.s32 	%p769, %r9, 1;
	setp.lt.s32 	%p770, %r9, %r1416;
	selp.b32 	%r1171, 0, %r9, %p770;
	selp.b32 	%r1445, 0, %r1171, %p769;
$L__BB13_284:
	setp.lt.s32 	%p771, %r1445, 2;
	@%p771 bra 	$L__BB13_287;
	add.s32 	%r1444, %r1445, -1;
	setp.gt.s32 	%p772, %r1444, %r10;
	@%p772 bra 	$L__BB13_288;
	setp.eq.s32 	%p773, %r10, %r1444;
	mov.u32 	%r1444, %r10;
	@%p773 bra 	$L__BB13_288;
$L__BB13_287:
	setp.lt.s32 	%p774, %r10, 1;
	setp.lt.s32 	%p775, %r10, %r1445;
	selp.b32 	%r1172, 0, %r10, %p775;
	selp.b32 	%r1444, 0, %r1172, %p774;
$L__BB13_288:
	setp.lt.s32 	%p776, %r1444, 2;
	@%p776 bra 	$L__BB13_291;
	add.s32 	%r1443, %r1444, -1;
	setp.gt.s32 	%p777, %r1443, %r11;
	@%p777 bra 	$L__BB13_292;
	setp.eq.s32 	%p778, %r11, %r1443;
	mov.u32 	%r1443, %r11;
	@%p778 bra 	$L__BB13_292;
$L__BB13_291:
	setp.lt.s32 	%p779, %r11, 1;
	setp.lt.s32 	%p780, %r11, %r1444;
	selp.b32 	%r1173, 0, %r11, %p780;
	selp.b32 	%r1443, 0, %r1173, %p779;
$L__BB13_292:
	setp.lt.s32 	%p781, %r1443, 2;
	@%p781 bra 	$L__BB13_295;
	add.s32 	%r1442, %r1443, -1;
	setp.gt.s32 	%p782, %r1442, %r12;
	@%p782 bra 	$L__BB13_296;
	setp.eq.s32 	%p783, %r12, %r1442;
	mov.u32 	%r1442, %r12;
	@%p783 bra 	$L__BB13_296;
$L__BB13_295:
	setp.lt.s32 	%p784, %r12, 1;
	setp.lt.s32 	%p785, %r12, %r1443;
	selp.b32 	%r1174, 0, %r12, %p785;
	selp.b32 	%r1442, 0, %r1174, %p784;
$L__BB13_296:
	setp.lt.s32 	%p786, %r1442, 2;
	@%p786 bra 	$L__BB13_299;
	add.s32 	%r1441, %r1442, -1;
	setp.gt.s32 	%p787, %r1441, %r13;
	@%p787 bra 	$L__BB13_300;
	setp.eq.s32 	%p788, %r13, %r1441;
	mov.u32 	%r1441, %r13;
	@%p788 bra 	$L__BB13_300;
$L__BB13_299:
	setp.lt.s32 	%p789, %r13, 1;
	setp.lt.s32 	%p790, %r13, %r1442;
	selp.b32 	%r1175, 0, %r13, %p790;
	selp.b32 	%r1441, 0, %r1175, %p789;
$L__BB13_300:
	setp.lt.s32 	%p791, %r1441, 2;
	@%p791 bra 	$L__BB13_303;
	add.s32 	%r1440, %r1441, -1;
	setp.gt.s32 	%p792, %r1440, %r14;
	@%p792 bra 	$L__BB13_304;
	setp.eq.s32 	%p793, %r14, %r1440;
	mov.u32 	%r1440, %r14;
	@%p793 bra 	$L__BB13_304;
$L__BB13_303:
	setp.lt.s32 	%p794, %r14, 1;
	setp.lt.s32 	%p795, %r14, %r1441;
	selp.b32 	%r1176, 0, %r14, %p795;
	selp.b32 	%r1440, 0, %r1176, %p794;
$L__BB13_304:
	setp.lt.s32 	%p796, %r1440, 2;
	@%p796 bra 	$L__BB13_307;
	add.s32 	%r1439, %r1440, -1;
	setp.gt.s32 	%p797, %r1439, %r15;
	@%p797 bra 	$L__BB13_308;
	setp.eq.s32 	%p798, %r15, %r1439;
	mov.u32 	%r1439, %r15;
	@%p798 bra 	$L__BB13_308;
$L__BB13_307:
	setp.lt.s32 	%p799, %r15, 1;
	setp.lt.s32 	%p800, %r15, %r1440;
	selp.b32 	%r1177, 0, %r15, %p800;
	selp.b32 	%r1439, 0, %r1177, %p799;
$L__BB13_308:
	setp.lt.s32 	%p801, %r1439, 2;
	@%p801 bra 	$L__BB13_311;
	add.s32 	%r1438, %r1439, -1;
	setp.gt.s32 	%p802, %r1438, %r16;
	@%p802 bra 	$L__BB13_312;
	setp.eq.s32 	%p803, %r16, %r1438;
	mov.u32 	%r1438, %r16;
	@%p803 bra 	$L__BB13_312;
$L__BB13_311:
	setp.lt.s32 	%p804, %r16, 1;
	setp.lt.s32 	%p805, %r16, %r1439;
	selp.b32 	%r1178, 0, %r16, %p805;
	selp.b32 	%r1438, 0, %r1178, %p804;
$L__BB13_312:
	setp.lt.s32 	%p806, %r1438, 2;
	@%p806 bra 	$L__BB13_315;
	add.s32 	%r1437, %r1438, -1;
	setp.gt.s32 	%p807, %r1437, %r17;
	@%p807 bra 	$L__BB13_316;
	setp.eq.s32 	%p808, %r17, %r1437;
	mov.u32 	%r1437, %r17;
	@%p808 bra 	$L__BB13_316;
$L__BB13_315:
	setp.lt.s32 	%p809, %r17, 1;
	setp.lt.s32 	%p810, %r17, %r1438;
	selp.b32 	%r1179, 0, %r17, %p810;
	selp.b32 	%r1437, 0, %r1179, %p809;
$L__BB13_316:
	setp.lt.s32 	%p811, %r1437, 2;
	@%p811 bra 	$L__BB13_319;
	add.s32 	%r1436, %r1437, -1;
	setp.gt.s32 	%p812, %r1436, %r18;
	@%p812 bra 	$L__BB13_320;
	setp.eq.s32 	%p813, %r18, %r1436;
	mov.u32 	%r1436, %r18;
	@%p813 bra 	$L__BB13_320;
$L__BB13_319:
	setp.lt.s32 	%p814, %r18, 1;
	setp.lt.s32 	%p815, %r18, %r1437;
	selp.b32 	%r1180, 0, %r18, %p815;
	selp.b32 	%r1436, 0, %r1180, %p814;
$L__BB13_320:
	setp.lt.s32 	%p816, %r1436, 2;
	@%p816 bra 	$L__BB13_323;
	add.s32 	%r1435, %r1436, -1;
	setp.gt.s32 	%p817, %r1435, %r19;
	@%p817 bra 	$L__BB13_324;
	setp.eq.s32 	%p818, %r19, %r1435;
	mov.u32 	%r1435, %r19;
	@%p818 bra 	$L__BB13_324;
$L__BB13_323:
	setp.lt.s32 	%p819, %r19, 1;
	setp.lt.s32 	%p820, %r19, %r1436;
	selp.b32 	%r1181, 0, %r19, %p820;
	selp.b32 	%r1435, 0, %r1181, %p819;
$L__BB13_324:
	setp.lt.s32 	%p821, %r1435, 2;
	@%p821 bra 	$L__BB13_327;
	add.s32 	%r1434, %r1435, -1;
	setp.gt.s32 	%p822, %r1434, %r20;
	@%p822 bra 	$L__BB13_328;
	setp.eq.s32 	%p823, %r20, %r1434;
	mov.u32 	%r1434, %r20;
	@%p823 bra 	$L__BB13_328;
$L__BB13_327:
	setp.lt.s32 	%p824, %r20, 1;
	setp.lt.s32 	%p825, %r20, %r1435;
	selp.b32 	%r1182, 0, %r20, %p825;
	selp.b32 	%r1434, 0, %r1182, %p824;
$L__BB13_328:
	setp.lt.s32 	%p826, %r1434, 2;
	@%p826 bra 	$L__BB13_331;
	add.s32 	%r1433, %r1434, -1;
	setp.gt.s32 	%p827, %r1433, %r21;
	@%p827 bra 	$L__BB13_332;
	setp.eq.s32 	%p828, %r21, %r1433;
	mov.u32 	%r1433, %r21;
	@%p828 bra 	$L__BB13_332;
$L__BB13_331:
	setp.lt.s32 	%p829, %r21, 1;
	setp.lt.s32 	%p830, %r21, %r1434;
	selp.b32 	%r1183, 0, %r21, %p830;
	selp.b32 	%r1433, 0, %r1183, %p829;
$L__BB13_332:
	setp.lt.s32 	%p831, %r1433, 2;
	@%p831 bra 	$L__BB13_335;
	add.s32 	%r1432, %r1433, -1;
	setp.gt.s32 	%p832, %r1432, %r22;
	@%p832 bra 	$L__BB13_336;
	setp.eq.s32 	%p833, %r22, %r1432;
	mov.u32 	%r1432, %r22;
	@%p833 bra 	$L__BB13_336;
$L__BB13_335:
	setp.lt.s32 	%p834, %r22, 1;
	setp.lt.s32 	%p835, %r22, %r1433;
	selp.b32 	%r1184, 0, %r22, %p835;
	selp.b32 	%r1432, 0, %r1184, %p834;
$L__BB13_336:
	setp.lt.s32 	%p836, %r1432, 2;
	@%p836 bra 	$L__BB13_339;
	add.s32 	%r1431, %r1432, -1;
	setp.gt.s32 	%p837, %r1431, %r23;
	@%p837 bra 	$L__BB13_340;
	setp.eq.s32 	%p838, %r23, %r1431;
	mov.u32 	%r1431, %r23;
	@%p838 bra 	$L__BB13_340;
$L__BB13_339:
	setp.lt.s32 	%p839, %r23, 1;
	setp.lt.s32 	%p840, %r23, %r1432;
	selp.b32 	%r1185, 0, %r23, %p840;
	selp.b32 	%r1431, 0, %r1185, %p839;
$L__BB13_340:
	bar.sync 	0;
	st.shared.u32 	[%r8], %r1445;
	st.shared.u32 	[%r8+4], %r1444;
	st.shared.u32 	[%r8+8], %r1443;
	st.shared.u32 	[%r8+12], %r1442;
	st.shared.u32 	[%r8+16], %r1441;
	st.shared.u32 	[%r8+20], %r1440;
	st.shared.u32 	[%r8+24], %r1439;
	st.shared.u32 	[%r8+28], %r1438;
	st.shared.u32 	[%r8+32], %r1437;
	st.shared.u32 	[%r8+36], %r1436;
	st.shared.u32 	[%r8+40], %r1435;
	st.shared.u32 	[%r8+44], %r1434;
	st.shared.u32 	[%r8+48], %r1433;
	st.shared.u32 	[%r8+52], %r1432;
	st.shared.u32 	[%r8+56], %r1431;
	bar.warp.sync 	-1;
	ld.shared.u32 	%r1330, [%r7];
	ld.shared.u32 	%r1331, [%r7+128];
	ld.shared.u32 	%r1332, [%r7+256];
	ld.shared.u32 	%r1333, [%r7+384];
	ld.shared.u32 	%r1334, [%r7+512];
	ld.shared.u32 	%r1335, [%r7+640];
	ld.shared.u32 	%r1336, [%r7+768];
	ld.shared.u32 	%r1337, [%r7+896];
	ld.shared.u32 	%r1338, [%r7+1024];
	ld.shared.u32 	%r1339, [%r7+1152];
	ld.shared.u32 	%r1340, [%r7+1280];
	ld.shared.u32 	%r1341, [%r7+1408];
	ld.shared.u32 	%r1342, [%r7+1536];
	ld.shared.u32 	%r1343, [%r7+1664];
	ld.shared.u32 	%r1344, [%r7+1792];
	add.s64 	%rd52, %rd3, %rd37;
	st.global.u32 	[%rd52], %r1330;
	st.global.u32 	[%rd52+128], %r1331;
	st.global.u32 	[%rd52+256], %r1332;
	st.global.u32 	[%rd52+384], %r1333;
	st.global.u32 	[%rd52+512], %r1334;
	st.global.u32 	[%rd52+640], %r1335;
	st.global.u32 	[%rd52+768], %r1336;
	st.global.u32 	[%rd52+896], %r1337;
	st.global.u32 	[%rd52+1024], %r1338;
	st.global.u32 	[%rd52+1152], %r1339;
	st.global.u32 	[%rd52+1280], %r1340;
	st.global.u32 	[%rd52+1408], %r1341;
	st.global.u32 	[%rd52+1536], %r1342;
	st.global.u32 	[%rd52+1664], %r1343;
	st.global.u32 	[%rd52+1792], %r1344;
	bra.uni 	$L__BB13_738;
$L__BB13_341:
	setp.eq.s32 	%p2, %r3, 0;
	@%p2 bra 	$L__BB13_738;
	cvt.u64.u32 	%rd9, %r2;
	mul.wide.u32 	%rd18, %r2, 4;
	add.s64 	%rd19, %rd2, %rd18;
	mov.u32 	%r332, %tid.x;
	ld.global.u32 	%r1460, [%rd19];
	and.b32  	%r717, %r332, 31;
	and.b32  	%r718, %r332, 992;
	mul.lo.s32 	%r719, %r718, 15;
	or.b32  	%r334, %r719, %r717;
	setp.ge.u32 	%p3, %r334, %r3;
	shl.b32 	%r720, %r334, 2;
	cvt.u64.u32 	%rd20, %r720;
	add.s64 	%rd10, %rd19, %rd20;
	mov.u32 	%r1446, %r1460;
	@%p3 bra 	$L__BB13_344;
	ld.global.u32 	%r1446, [%rd10];
$L__BB13_344:
	add.s32 	%r337, %r334, 32;
	setp.ge.u32 	%p4, %r337, %r3;
	mov.u32 	%r1447, %r1460;
	@%p4 bra 	$L__BB13_346;
	ld.global.u32 	%r1447, [%rd10+128];
$L__BB13_346:
	add.s32 	%r340, %r334, 64;
	setp.ge.u32 	%p5, %r340, %r3;
	mov.u32 	%r1448, %r1460;
	@%p5 bra 	$L__BB13_348;
	ld.global.u32 	%r1448, [%rd10+256];
$L__BB13_348:
	add.s32 	%r343, %r334, 96;
	setp.ge.u32 	%p6, %r343, %r3;
	mov.u32 	%r1449, %r1460;
	@%p6 bra 	$L__BB13_350;
	ld.global.u32 	%r1449, [%rd10+384];
$L__BB13_350:
	add.s32 	%r346, %r334, 128;
	setp.ge.u32 	%p7, %r346, %r3;
	mov.u32 	%r1450, %r1460;
	@%p7 bra 	$L__BB13_352;
	ld.global.u32 	%r1450, [%rd10+512];
$L__BB13_352:
	add.s32 	%r349, %r334, 160;
	setp.ge.u32 	%p8, %r349, %r3;
	mov.u32 	%r1451, %r1460;
	@%p8 bra 	$L__BB13_354;
	ld.global.u32 	%r1451, [%rd10+640];
$L__BB13_354:
	add.s32 	%r352, %r334, 192;
	setp.ge.u32 	%p9, %r352, %r3;
	mov.u32 	%r1452, %r1460;
	@%p9 bra 	$L__BB13_356;
	ld.global.u32 	%r1452, [%rd10+768];
$L__BB13_356:
	add.s32 	%r355, %r334, 224;
	setp.ge.u32 	%p10, %r355, %r3;
	mov.u32 	%r1453, %r1460;
	@%p10 bra 	$L__BB13_358;
	ld.global.u32 	%r1453, [%rd10+896];
$L__BB13_358:
	add.s32 	%r358, %r334, 256;
	setp.ge.u32 	%p11, %r358, %r3;
	mov.u32 	%r1454, %r1460;
	@%p11 bra 	$L__BB13_360;
	ld.global.u32 	%r1454, [%rd10+1024];
$L__BB13_360:
	add.s32 	%r361, %r334, 288;
	setp.ge.u32 	%p12, %r361, %r3;
	mov.u32 	%r1455, %r1460;
	@%p12 bra 	$L__BB13_362;
	ld.global.u32 	%r1455, [%rd10+1152];
$L__BB13_362:
	add.s32 	%r364, %r334, 320;
	setp.ge.u32 	%p13, %r364, %r3;
	mov.u32 	%r1456, %r1460;
	@%p13 bra 	$L__BB13_364;
	ld.global.u32 	%r1456, [%rd10+1280];
$L__BB13_364:
	add.s32 	%r367, %r334, 352;
	setp.ge.u32 	%p14, %r367, %r3;
	mov.u32 	%r1457, %r1460;
	@%p14 bra 	$L__BB13_366;
	ld.global.u32 	%r1457, [%rd10+1408];
$L__BB13_366:
	add.s32 	%r370, %r334, 384;
	setp.ge.u32 	%p15, %r370, %r3;
	mov.u32 	%r1458, %r1460;
	@%p15 bra 	$L__BB13_368;
	ld.global.u32 	%r1458, [%rd10+1536];
$L__BB13_368:
	add.s32 	%r373, %r334, 416;
	setp.ge.u32 	%p16, %r373, %r3;
	mov.u32 	%r1459, %r1460;
	@%p16 bra 	$L__BB13_370;
	ld.global.u32 	%r1459, [%rd10+1664];
$L__BB13_370:
	add.s32 	%r376, %r334, 448;
	setp.ge.u32 	%p17, %r376, %r3;
	@%p17 bra 	$L__BB13_372;
	ld.global.u32 	%r1460, [%rd10+1792];
$L__BB13_372:
	// begin inline asm
	mov.u32 %r721, %laneid;
	// end inline asm
	shr.u32 	%r380, %r332, 5;
	mad.lo.s32 	%r722, %r380, 480, %r721;
	shl.b32 	%r723, %r722, 2;
	mov.u32 	%r724, _ZZN3cub18CUB_300001_SM_10006detail4scan16DeviceScanKernelINS2_10policy_hubIiiij5atribE10Policy1000EN6thrust24THRUST_300001_SM_1000_NS6detail15normal_iteratorINS9_10device_ptrIiEEEESE_NS0_13ScanTileStateIiLb1EEES5_NS0_8NullTypeEjiLb0ESH_EEvT0_T1_T2_iT3_T4_T5_E12temp_storage;
	add.s32 	%r381, %r724, %r723;
	st.shared.u32 	[%r381], %r1446;
	st.shared.u32 	[%r381+128], %r1447;
	st.shared.u32 	[%r381+256], %r1448;
	st.shared.u32 	[%r381+384], %r1449;
	st.shared.u32 	[%r381+512], %r1450;
	st.shared.u32 	[%r381+640], %r1451;
	st.shared.u32 	[%r381+768], %r1452;
	st.shared.u32 	[%r381+896], %r1453;
	st.shared.u32 	[%r381+1024], %r1454;
	st.shared.u32 	[%r381+1152], %r1455;
	st.shared.u32 	[%r381+1280], %r1456;
	st.shared.u32 	[%r381+1408], %r1457;
	st.shared.u32 	[%r381+1536], %r1458;
	st.shared.u32 	[%r381+1664], %r1459;
	st.shared.u32 	[%r381+1792], %r1460;
	bar.warp.sync 	-1;
	mad.lo.s32 	%r382, %r721, 56, %r381;
	ld.shared.u32 	%r383, [%r382];
	ld.shared.u32 	%r384, [%r382+4];
	ld.shared.u32 	%r385, [%r382+8];
	ld.shared.u32 	%r386, [%r382+12];
	ld.shared.u32 	%r387, [%r382+16];
	ld.shared.u32 	%r388, [%r382+20];
	ld.shared.u32 	%r389, [%r382+24];
	ld.shared.u32 	%r390, [%r382+28];
	ld.shared.u32 	%r391, [%r382+32];
	ld.shared.u32 	%r392, [%r382+36];
	ld.shared.u32 	%r393, [%r382+40];
	ld.shared.u32 	%r394, [%r382+44];
	ld.shared.u32 	%r395, [%r382+48];
	ld.shared.u32 	%r396, [%r382+52];
	ld.shared.u32 	%r397, [%r382+56];
	bar.sync 	0;
	setp.ne.s32 	%p18, %r1, 0;
	@%p18 bra 	$L__BB13_502;
	setp.lt.s32 	%p349, %r383, 2;
	@%p349 bra 	$L__BB13_376;
	add.s32 	%r1461, %r383, -1;
	setp.gt.s32 	%p350, %r1461, %r384;
	@%p350 bra 	$L__BB13_377;
	setp.eq.s32 	%p351, %r384, %r1461;
	mov.u32 	%r1461, %r384;
	@%p351 bra 	$L__BB13_377;
$L__BB13_376:
	max.s32 	%r924, %r383, 1;
	setp.gt.s32 	%p352, %r924, %r384;
	selp.b32 	%r1461, 0, %r384, %p352;
$L__BB13_377:
	setp.lt.s32 	%p353, %r1461, 2;
	@%p353 bra 	$L__BB13_380;
	add.s32 	%r1462, %r1461, -1;
	setp.gt.s32 	%p354, %r1462, %r385;
	@%p354 bra 	$L__BB13_381;
	setp.eq.s32 	%p355, %r385, %r1462;
	mov.u32 	%r1462, %r385;
	@%p355 bra 	$L__BB13_381;
$L__BB13_380:
	setp.lt.s32 	%p356, %r385, 1;
	setp.lt.s32 	%p357, %r385, %r1461;
	selp.b32 	%r925, 0, %r385, %p357;
	selp.b32 	%r1462, 0, %r925, %p356;
$L__BB13_381:
	setp.lt.s32 	%p358, %r1462, 2;
	@%p358 bra 	$L__BB13_384;
	add.s32 	%r1463, %r1462, -1;
	setp.gt.s32 	%p359, %r1463, %r386;
	@%p359 bra 	$L__BB13_385;
	setp.eq.s32 	%p360, %r386, %r1463;
	mov.u32 	%r1463, %r386;
	@%p360 bra 	$L__BB13_385;
$L__BB13_384:
	setp.lt.s32 	%p361, %r386, 1;
	setp.lt.s32 	%p362, %r386, %r1462;
	selp.b32 	%r926, 0, %r386, %p362;
	selp.b32 	%r1463, 0, %r926, %p361;
$L__BB13_385:
	setp.lt.s32 	%p363, %r1463, 2;
	@%p363 bra 	$L__BB13_388;
	add.s32 	%r1464, %r1463, -1;
	setp.gt.s32 	%p364, %r1464, %r387;
	@%p364 bra 	$L__BB13_389;
	setp.eq.s32 	%p365, %r387, %r1464;
	mov.u32 	%r1464, %r387;
	@%p365 bra 	$L__BB13_389;
$L__BB13_388:
	setp.lt.s32 	%p366, %r387, 1;
	setp.lt.s32 	%p367, %r387, %r1463;
	selp.b32 	%r927, 0, %r387, %p367;
	selp.b32 	%r1464, 0, %r927, %p366;
$L__BB13_389:
	setp.lt.s32 	%p368, %r1464, 2;
	@%p368 bra 	$L__BB13_392;
	add.s32 	%r1465, %r1464, -1;
	setp.gt.s32 	%p369, %r1465, %r388;
	@%p369 bra 	$L__BB13_393;
	setp.eq.s32 	%p370, %r388, %r1465;
	mov.u32 	%r1465, %r388;
	@%p370 bra 	$L__BB13_393;
$L__BB13_392:
	setp.lt.s32 	%p371, %r388, 1;
	setp.lt.s32 	%p372, %r388, %r1464;
	selp.b32 	%r928, 0, %r388, %p372;
	selp.b32 	%r1465, 0, %r928, %p371;
$L__BB13_393:
	setp.lt.s32 	%p373, %r1465, 2;
	@%p373 bra 	$L__BB13_396;
	add.s32 	%r1466, %r1465, -1;
	setp.gt.s32 	%p374, %r1466, %r389;
	@%p374 bra 	$L__BB13_397;
	setp.eq.s32 	%p375, %r389, %r1466;
	mov.u32 	%r1466, %r389;
	@%p375 bra 	$L__BB13_397;
$L__BB13_396:
	setp.lt.s32 	%p376, %r389, 1;
	setp.lt.s32 	%p377, %r389, %r1465;
	selp.b32 	%r929, 0, %r389, %p377;
	selp.b32 	%r1466, 0, %r929, %p376;
$L__BB13_397:
	setp.lt.s32 	%p378, %r1466, 2;
	@%p378 bra 	$L__BB13_400;
	add.s32 	%r1467, %r1466, -1;
	setp.gt.s32 	%p379, %r1467, %r390;
	@%p379 bra 	$L__BB13_401;
	setp.eq.s32 	%p380, %r390, %r1467;
	mov.u32 	%r1467, %r390;
	@%p380 bra 	$L__BB13_401;
$L__BB13_400:
	setp.lt.s32 	%p381, %r390, 1;
	setp.lt.s32 	%p382, %r390, %r1466;
	selp.b32 	%r930, 0, %r390, %p382;
	selp.b32 	%r1467, 0, %r930, %p381;
$L__BB13_401:
	setp.lt.s32 	%p383, %r1467, 2;
	@%p383 bra 	$L__BB13_404;
	add.s32 	%r1468, %r1467, -1;
	setp.gt.s32 	%p384, %r1468, %r391;
	@%p384 bra 	$L__BB13_405;
	setp.eq.s32 	%p385, %r391, %r1468;
	mov.u32 	%r1468, %r391;
	@%p385 bra 	$L__BB13_405;
$L__BB13_404:
	setp.lt.s32 	%p386, %r391, 1;
	setp.lt.s32 	%p387, %r391, %r1467;
	selp.b32 	%r931, 0, %r391, %p387;
	selp.b32 	%r1468, 0, %r931, %p386;
$L__BB13_405:
	setp.lt.s32 	%p388, %r1468, 2;
	@%p388 bra 	$L__BB13_408;
	add.s32 	%r1469, %r1468, -1;
	setp.gt.s32 	%p389, %r1469, %r392;
	@%p389 bra 	$L__BB13_409;
	setp.eq.s32 	%p390, %r392, %r1469;
	mov.u32 	%r1469, %r392;
	@%p390 bra 	$L__BB13_409;
$L__BB13_408:
	setp.lt.s32 	%p391, %r392, 1;
	setp.lt.s32 	%p392, %r392, %r1468;
	selp.b32 	%r932, 0, %r392, %p392;
	selp.b32 	%r1469, 0, %r932, %p391;
$L__BB13_409:
	setp.lt.s32 	%p393, %r1469, 2;
	@%p393 bra 	$L__BB13_412;
	add.s32 	%r1470, %r1469, -1;
	setp.gt.s32 	%p394, %r1470, %r393;
	@%p394 bra 	$L__BB13_413;
	setp.eq.s32 	%p395, %r393, %r1470;
	mov.u32 	%r1470, %r393;
	@%p395 bra 	$L__BB13_413;
$L__BB13_412:
	setp.lt.s32 	%p396, %r393, 1;
	setp.lt.s32 	%p397, %r393, %r1469;
	selp.b32 	%r933, 0, %r393, %p397;
	selp.b32 	%r1470, 0, %r933, %p396;
$L__BB13_413:
	setp.lt.s32 	%p398, %r1470, 2;
	@%p398 bra 	$L__BB13_416;
	add.s32 	%r1471, %r1470, -1;
	setp.gt.s32 	%p399, %r1471, %r394;
	@%p399 bra 	$L__BB13_417;
	setp.eq.s32 	%p400, %r394, %r1471;
	mov.u32 	%r1471, %r394;
	@%p400 bra 	$L__BB13_417;
$L__BB13_416:
	setp.lt.s32 	%p401, %r394, 1;
	setp.lt.s32 	%p402, %r394, %r1470;
	selp.b32 	%r934, 0, %r394, %p402;
	selp.b32 	%r1471, 0, %r934, %p401;
$L__BB13_417:
	setp.lt.s32 	%p403, %r1471, 2;
	@%p403 bra 	$L__BB13_420;
	add.s32 	%r1472, %r1471, -1;
	setp.gt.s32 	%p404, %r1472, %r395;
	@%p404 bra 	$L__BB13_421;
	setp.eq.s32 	%p405, %r395, %r1472;
	mov.u32 	%r1472, %r395;
	@%p405 bra 	$L__BB13_421;
$L__BB13_420:
	setp.lt.s32 	%p406, %r395, 1;
	setp.lt.s32 	%p407, %r395, %r1471;
	selp.b32 	%r935, 0, %r395, %p407;
	selp.b32 	%r1472, 0, %r935, %p406;
$L__BB13_421:
	setp.lt.s32 	%p408, %r1472, 2;
	@%p408 bra 	$L__BB13_424;
	add.s32 	%r1473, %r1472, -1;
	setp.gt.s32 	%p409, %r1473, %r396;
	@%p409 bra 	$L__BB13_425;
	setp.eq.s32 	%p410, %r396, %r1473;
	mov.u32 	%r1473, %r396;
	@%p410 bra 	$L__BB13_425;
$L__BB13_424:
	setp.lt.s32 	%p411, %r396, 1;
	setp.lt.s32 	%p412, %r396, %r1472;
	selp.b32 	%r936, 0, %r396, %p412;
	selp.b32 	%r1473, 0, %r936, %p411;
$L__BB13_425:
	setp.lt.s32 	%p413, %r1473, 2;
	@%p413 bra 	$L__BB13_428;
	add.s32 	%r1474, %r1473, -1;
	setp.gt.s32 	%p414, %r1474, %r397;
	@%p414 bra 	$L__BB13_429;
	setp.eq.s32 	%p415, %r397, %r1474;
	mov.u32 	%r1474, %r397;
	@%p415 bra 	$L__BB13_429;
$L__BB13_428:
	setp.lt.s32 	%p416, %r397, 1;
	setp.lt.s32 	%p417, %r397, %r1473;
	selp.b32 	%r937, 0, %r397, %p417;
	selp.b32 	%r1474, 0, %r937, %p416;
$L__BB13_429:
	mov.b32 	%r965, 1;
	mov.b32 	%r966, 0;
	mov.b32 	%r967, -1;
	// begin inline asm
	shfl.sync.up.b32 %r938, %r1474, %r965, %r966, %r967;
	// end inline asm
	setp.gt.s32 	%p418, %r938, 1;
	add.s32 	%r968, %r938, -1;
	setp.lt.s32 	%p419, %r1474, %r938;
	setp.lt.s32 	%p420, %r1474, 1;
	selp.b32 	%r969, 0, %r1474, %p419;
	selp.b32 	%r970, 0, %r969, %p420;
	selp.b32 	%r971, %r968, %r970, %p419;
	selp.b32 	%r972, %r971, %r970, %p418;
	setp.lt.s32 	%p421, %r721, 1;
	selp.b32 	%r944, %r1474, %r972, %p421;
	mov.b32 	%r945, 2;
	// begin inline asm
	shfl.sync.up.b32 %r943, %r944, %r945, %r966, %r967;
	// end inline asm
	setp.gt.s32 	%p422, %r943, 1;
	add.s32 	%r973, %r943, -1;
	setp.lt.s32 	%p423, %r944, %r943;
	setp.lt.s32 	%p425, %r944, 1;
	selp.b32 	%r974, 0, %r944, %p423;
	selp.b32 	%r975, 0, %r974, %p425;
	selp.b32 	%r976, %r973, %r975, %p423;
	selp.b32 	%r977, %r976, %r975, %p422;
	setp.lt.s32 	%p426, %r721, 2;
	selp.b32 	%r949, %r944, %r977, %p426;
	mov.b32 	%r950, 4;
	// begin inline asm
	shfl.sync.up.b32 %r948, %r949, %r950, %r966, %r967;
	// end inline asm
	setp.gt.s32 	%p427, %r948, 1;
	add.s32 	%r978, %r948, -1;
	setp.lt.s32 	%p428, %r949, %r948;
	setp.lt.s32 	%p430, %r949, 1;
	selp.b32 	%r979, 0, %r949, %p428;
	selp.b32 	%r980, 0, %r979, %p430;
	selp.b32 	%r981, %r978, %r980, %p428;
	selp.b32 	%r982, %r981, %r980, %p427;
	setp.lt.s32 	%p431, %r721, 4;
	selp.b32 	%r954, %r949, %r982, %p431;
	mov.b32 	%r955, 8;
	// begin inline asm
	shfl.sync.up.b32 %r953, %r954, %r955, %r966, %r967;
	// end inline asm
	setp.gt.s32 	%p432, %r953, 1;
	add.s32 	%r983, %r953, -1;
	setp.lt.s32 	%p433, %r954, %r953;
	setp.lt.s32 	%p435, %r954, 1;
	selp.b32 	%r984, 0, %r954, %p433;
	selp.b32 	%r985, 0, %r984, %p435;
	selp.b32 	%r986, %r983, %r985, %p433;
	selp.b32 	%r987, %r986, %r985, %p432;
	setp.lt.s32 	%p436, %r721, 8;
	selp.b32 	%r959, %r954, %r987, %p436;
	mov.b32 	%r960, 16;
	// begin inline asm
	shfl.sync.up.b32 %r958, %r959, %r960, %r966, %r967;
	// end inline asm
	setp.gt.s32 	%p437, %r958, 1;
	add.s32 	%r988, %r958, -1;
	setp.lt.s32 	%p438, %r959, %r958;
	setp.lt.s32 	%p440, %r959, 1;
	selp.b32 	%r989, 0, %r959, %p438;
	selp.b32 	%r990, 0, %r989, %p440;
	selp.b32 	%r991, %r988, %r990, %p438;
	selp.b32 	%r440, %r991, %r990, %p437;
	setp.lt.s32 	%p441, %r721, 16;
	selp.b32 	%r964, %r959, %r440, %p441;
	// begin inline asm
	shfl.sync.up.b32 %r1478, %r964, %r965, %r966, %r967;
	// end inline asm
	setp.ne.s32 	%p442, %r721, 31;
	@%p442 bra 	$L__BB13_431;
	shl.b32 	%r992, %r380, 2;
	add.s32 	%r994, %r724, %r992;
	st.shared.u32 	[%r994+16], %r440;
$L__BB13_431:
	bar.sync 	0;
	ld.shared.v2.u32 	{%r995, %r996}, [_ZZN3cub18CUB_300001_SM_10006detail4scan16DeviceScanKernelINS2_10policy_hubIiiij5atribE10Policy1000EN6thrust24THRUST_300001_SM_1000_NS6detail15normal_iteratorINS9_10device_ptrIiEEEESE_NS0_13ScanTileStateIiLb1EEES5_NS0_8NullTypeEjiLb0ESH_EEvT0_T1_T2_iT3_T4_T5_E12temp_storage+16];
	setp.gt.s32 	%p443, %r995, 1;
	add.s32 	%r1475, %r995, -1;
	setp.gt.s32 	%p444, %r1475, %r996;
	and.pred  	%p445, %p443, %p444;
	@%p445 bra 	$L__BB13_434;
	setp.eq.s32 	%p447, %r996, %r1475;
	and.pred  	%p448, %p443, %p447;
	mov.u32 	%r1475, %r996;
	@%p448 bra 	$L__BB13_434;
	setp.lt.s32 	%p449, %r996, 1;
	setp.lt.s32 	%p450, %r996, %r995;
	selp.b32 	%r997, 0, %r996, %p450;
	selp.b32 	%r1475, 0, %r997, %p449;
$L__BB13_434:
	ld.shared.u32 	%r998, [_ZZN3cub18CUB_300001_SM_10006detail4scan16DeviceScanKernelINS2_10policy_hubIiiij5atribE10Policy1000EN6thrust24THRUST_300001_SM_1000_NS6detail15normal_iteratorINS9_10device_ptrIiEEEESE_NS0_13ScanTileStateIiLb1EEES5_NS0_8NullTypeEjiLb0ESH_EEvT0_T1_T2_iT3_T4_T5_E12temp_storage+24];
	setp.gt.s32 	%p451, %r1475, 1;
	add.s32 	%r1476, %r1475, -1;
	setp.gt.s32 	%p452, %r1476, %r998;
	and.pred  	%p453, %p451, %p452;
	@%p453 bra 	$L__BB13_437;
	setp.eq.s32 	%p455, %r998, %r1476;
	and.pred  	%p456, %p451, %p455;
	mov.u32 	%r1476, %r998;
	@%p456 bra 	$L__BB13_437;
	setp.lt.s32 	%p457, %r998, 1;
	setp.lt.s32 	%p458, %r998, %r1475;
	selp.b32 	%r999, 0, %r998, %p458;
	selp.b32 	%r1476, 0, %r999, %p457;
$L__BB13_437:
	setp.eq.s32 	%p459, %r380, 3;
	setp.eq.s32 	%p460, %r380, 2;
	selp.b32 	%r1000, %r1475, %r995, %p460;
	selp.b32 	%r451, %r1476, %r1000, %p459;
	setp.lt.u32 	%p461, %r332, 32;
	@%p461 bra 	$L__BB13_442;
	setp.gt.s32 	%p462, %r451, 1;
	add.s32 	%r1477, %r451, -1;
	setp.gt.s32 	%p463, %r1477, %r1478;
	and.pred  	%p464, %p462, %p463;
	@%p464 bra 	$L__BB13_441;
	setp.eq.s32 	%p466, %r1478, %r1477;
	and.pred  	%p467, %p462, %p466;
	mov.u32 	%r1477, %r1478;
	@%p467 bra 	$L__BB13_441;
	setp.lt.s32 	%p468, %r1478, 1;
	setp.lt.s32 	%p469, %r1478, %r451;
	selp.b32 	%r1001, 0, %r1478, %p469;
	selp.b32 	%r1477, 0, %r1001, %p468;
$L__BB13_441:
	setp.eq.s32 	%p470, %r721, 0;
	selp.b32 	%r1478, %r451, %r1477, %p470;
$L__BB13_442:
	setp.eq.s32 	%p471, %r332, 0;
	mov.u32 	%r1559, %r383;
	@%p471 bra 	$L__BB13_446;
	setp.gt.s32 	%p472, %r1478, 1;
	add.s32 	%r1559, %r1478, -1;
	setp.gt.s32 	%p473, %r1559, %r383;
	and.pred  	%p474, %p472, %p473;
	@%p474 bra 	$L__BB13_446;
	setp.eq.s32 	%p476, %r383, %r1559;
	and.pred  	%p477, %p472, %p476;
	mov.u32 	%r1559, %r383;
	@%p477 bra 	$L__BB13_446;
	max.s32 	%r1002, %r1478, 1;
	setp.gt.s32 	%p478, %r1002, %r383;
	selp.b32 	%r1559, 0, %r383, %p478;
$L__BB13_446:
	setp.lt.s32 	%p479, %r1559, 2;
	@%p479 bra 	$L__BB13_449;
	add.s32 	%r1558, %r1559, -1;
	setp.gt.s32 	%p480, %r1558, %r384;
	@%p480 bra 	$L__BB13_450;
	setp.eq.s32 	%p481, %r384, %r1558;
	mov.u32 	%r1558, %r384;
	@%p481 bra 	$L__BB13_450;
$L__BB13_449:
	setp.lt.s32 	%p482, %r384, 1;
	setp.lt.s32 	%p483, %r384, %r1559;
	selp.b32 	%r1003, 0, %r384, %p483;
	selp.b32 	%r1558, 0, %r1003, %p482;
$L__BB13_450:
	setp.lt.s32 	%p484, %r1558, 2;
	@%p484 bra 	$L__BB13_453;
	add.s32 	%r1557, %r1558, -1;
	setp.gt.s32 	%p485, %r1557, %r385;
	@%p485 bra 	$L__BB13_454;
	setp.eq.s32 	%p486, %r385, %r1557;
	mov.u32 	%r1557, %r385;
	@%p486 bra 	$L__BB13_454;
$L__BB13_453:
	setp.lt.s32 	%p487, %r385, 1;
	setp.lt.s32 	%p488, %r385, %r1558;
	selp.b32 	%r1004, 0, %r385, %p488;
	selp.b32 	%r1557, 0, %r1004, %p487;
$L__BB13_454:
	setp.lt.s32 	%p489, %r1557, 2;
	@%p489 bra 	$L__BB13_457;
	add.s32 	%r1556, %r1557, -1;
	setp.gt.s32 	%p490, %r1556, %r386;
	@%p490 bra 	$L__BB13_458;
	setp.eq.s32 	%p491, %r386, %r1556;
	mov.u32 	%r1556, %r386;
	@%p491 bra 	$L__BB13_458;
$L__BB13_457:
	setp.lt.s32 	%p492, %r386, 1;
	setp.lt.s32 	%p493, %r386, %r1557;
	selp.b32 	%r1005, 0, %r386, %p493;
	selp.b32 	%r1556, 0, %r1005, %p492;
$L__BB13_458:
	setp.lt.s32 	%p494, %r1556, 2;
	@%p494 bra 	$L__BB13_461;
	add.s32 	%r1555, %r1556, -1;
	setp.gt.s32 	%p495, %r1555, %r387;
	@%p495 bra 	$L__BB13_462;
	setp.eq.s32 	%p496, %r387, %r1555;
	mov.u32 	%r1555, %r387;
	@%p496 bra 	$L__BB13_462;
$L__BB13_461:
	setp.lt.s32 	%p497, %r387, 1;
	setp.lt.s32 	%p498, %r387, %r1556;
	selp.b32 	%r1006, 0, %r387, %p498;
	selp.b32 	%r1555, 0, %r1006, %p497;
$L__BB13_462:
	setp.lt.s32 	%p499, %r1555, 2;
	@%p499 bra 	$L__BB13_465;
	add.s32 	%r1554, %r1555, -1;
	setp.gt.s32 	%p500, %r1554, %r388;
	@%p500 bra 	$L__BB13_466;
	setp.eq.s32 	%p501, %r388, %r1554;
	mov.u32 	%r1554, %r388;
	@%p501 bra 	$L__BB13_466;
$L__BB13_465:
	setp.lt.s32 	%p502, %r388, 1;
	setp.lt.s32 	%p503, %r388, %r1555;
	selp.b32 	%r1007, 0, %r388, %p503;
	selp.b32 	%r1554, 0, %r1007, %p502;
$L__BB13_466:
	setp.lt.s32 	%p504, %r1554, 2;
	@%p504 bra 	$L__BB13_469;
	add.s32 	%r1553, %r1554, -1;
	setp.gt.s32 	%p505, %r1553, %r389;
	@%p505 bra 	$L__BB13_470;
	setp.eq.s32 	%p506, %r389, %r1553;
	mov.u32 	%r1553, %r389;
	@%p506 bra 	$L__BB13_470;
$L__BB13_469:
	setp.lt.s32 	%p507, %r389, 1;
	setp.lt.s32 	%p508, %r389, %r1554;
	selp.b32 	%r1008, 0, %r389, %p508;
	selp.b32 	%r1553, 0, %r1008, %p507;
$L__BB13_470:
	setp.lt.s32 	%p509, %r1553, 2;
	@%p509 bra 	$L__BB13_473;
	add.s32 	%r1552, %r1553, -1;
	setp.gt.s32 	%p510, %r1552, %r390;
	@%p510 bra 	$L__BB13_474;
	setp.eq.s32 	%p511, %r390, %r1552;
	mov.u32 	%r1552, %r390;
	@%p511 bra 	$L__BB13_474;
$L__BB13_473:
	setp.lt.s32 	%p512, %r390, 1;
	setp.lt.s32 	%p513, %r390, %r1553;
	selp.b32 	%r1009, 0, %r390, %p513;
	selp.b32 	%r1552, 0, %r1009, %p512;
$L__BB13_474:
	setp.lt.s32 	%p514, %r1552, 2;
	@%p514 bra 	$L__BB13_477;
	add.s32 	%r1551, %r1552, -1;
	setp.gt.s32 	%p515, %r1551, %r391;
	@%p515 bra 	$L__BB13_478;
	setp.eq.s32 	%p516, %r391, %r1551;
	mov.u32 	%r1551, %r391;
	@%p516 bra 	$L__BB13_478;
$L__BB13_477:
	setp.lt.s32 	%p517, %r391, 1;
	setp.lt.s32 	%p518, %r391, %r1552;
	selp.b32 	%r1010, 0, %r391, %p518;
	selp.b32 	%r1551, 0, %r1010, %p517;
$L__BB13_478:
	setp.lt.s32 	%p519, %r1551, 2;
	@%p519 bra 	$L__BB13_481;
	add.s32 	%r1550, %r1551, -1;
	setp.gt.s32 	%p520, %r1550, %r392;
	@%p520 bra 	$L__BB13_482;
	setp.eq.s32 	%p521, %r392, %r1550;
	mov.u32 	%r1550, %r392;
	@%p521 bra 	$L__BB13_482;
$L__BB13_481:
	setp.lt.s32 	%p522, %r392, 1;
	setp.lt.s32 	%p523, %r392, %r1551;
	selp.b32 	%r1011, 0, %r392, %p523;
	selp.b32 	%r1550, 0, %r1011, %p522;
$L__BB13_482:
	setp.lt.s32 	%p524, %r1550, 2;
	@%p524 bra 	$L__BB13_485;
	add.s32 	%r1549, %r1550, -1;
	setp.gt.s32 	%p525, %r1549, %r393;
	@%p525 bra 	$L__BB13_486;
	setp.eq.s32 	%p526, %r393, %r1549;
	mov.u32 	%r1549, %r393;
	@%p526 bra 	$L__BB13_486;
$L__BB13_485:
	setp.lt.s32 	%p527, %r393, 1;
	setp.lt.s32 	%p528, %r393, %r1550;
	selp.b32 	%r1012, 0, %r393, %p528;
	selp.b32 	%r1549, 0, %r1012, %p527;
$L__BB13_486:
	setp.lt.s32 	%p529, %r1549, 2;
	@%p529 bra 	$L__BB13_489;
	add.s32 	%r1548, %r1549, -1;
	setp.gt.s32 	%p530, %r1548, %r394;
	@%p530 bra 	$L__BB13_490;
	setp.eq.s32 	%p531, %r394, %r1548;
	mov.u32 	%r1548, %r394;
	@%p531 bra 	$L__BB13_490;
$L__BB13_489:
	setp.lt.s32 	%p532, %r394, 1;
	setp.lt.s32 	%p533, %r394, %r1549;
	selp.b32 	%r1013, 0, %r394, %p533;
	selp.b32 	%r1548, 0, %r1013, %p532;
$L__BB13_490:
	setp.lt.s32 	%p534, %r1548, 2;
	@%p534 bra 	$L__BB13_493;
	add.s32 	%r1547, %r1548, -1;
	setp.gt.s32 	%p535, %r1547, %r395;
	@%p535 bra 	$L__BB13_494;
	setp.eq.s32 	%p536, %r395, %r1547;
	mov.u32 	%r1547, %r395;
	@%p536 bra 	$L__BB13_494;
$L__BB13_493:
	setp.lt.s32 	%p537, %r395, 1;
	setp.lt.s32 	%p538, %r395, %r1548;
	selp.b32 	%r1014, 0, %r395, %p538;
	selp.b32 	%r1547, 0, %r1014, %p537;
$L__BB13_494:
	setp.lt.s32 	%p539, %r1547, 2;
	@%p539 bra 	$L__BB13_497;
	add.s32 	%r1546, %r1547, -1;
	setp.gt.s32 	%p540, %r1546, %r396;
	@%p540 bra 	$L__BB13_498;
	setp.eq.s32 	%p541, %r396, %r1546;
	mov.u32 	%r1546, %r396;
	@%p541 bra 	$L__BB13_498;
$L__BB13_497:
	setp.lt.s32 	%p542, %r396, 1;
	setp.lt.s32 	%p543, %r396, %r1547;
	selp.b32 	%r1015, 0, %r396, %p543;
	selp.b32 	%r1546, 0, %r1015, %p542;
$L__BB13_498:
	setp.lt.s32 	%p544, %r1546, 2;
	@%p544 bra 	$L__BB13_501;
	add.s32 	%r1545, %r1546, -1;
	setp.gt.s32 	%p545, %r1545, %r397;
	@%p545 bra 	$L__BB13_706;
	setp.eq.s32 	%p546, %r397, %r1545;
	mov.u32 	%r1545, %r397;
	@%p546 bra 	$L__BB13_706;
$L__BB13_501:
	setp.lt.s32 	%p547, %r397, 1;
	setp.lt.s32 	%p548, %r397, %r1546;
	selp.b32 	%r1016, 0, %r397, %p548;
	selp.b32 	%r1545, 0, %r1016, %p547;
	bra.uni 	$L__BB13_706;
$L__BB13_502:
	setp.lt.s32 	%p19, %r383, 2;
	@%p19 bra 	$L__BB13_505;
	add.s32 	%r1493, %r383, -1;
	setp.gt.s32 	%p20, %r1493, %r384;
	@%p20 bra 	$L__BB13_506;
	setp.eq.s32 	%p21, %r384, %r1493;
	mov.u32 	%r1493, %r384;
	@%p21 bra 	$L__BB13_506;
$L__BB13_505:
	max.s32 	%r725, %r383, 1;
	setp.gt.s32 	%p22, %r725, %r384;
	selp.b32 	%r1493, 0, %r384, %p22;
$L__BB13_506:
	setp.lt.s32 	%p23, %r1493, 2;
	@%p23 bra 	$L__BB13_509;
	add.s32 	%r1494, %r1493, -1;
	setp.gt.s32 	%p24, %r1494, %r385;
	@%p24 bra 	$L__BB13_510;
	setp.eq.s32 	%p25, %r385, %r1494;
	mov.u32 	%r1494, %r385;
	@%p25 bra 	$L__BB13_510;
$L__BB13_509:
	setp.lt.s32 	%p26, %r385, 1;
	setp.lt.s32 	%p27, %r385, %r1493;
	selp.b32 	%r726, 0, %r385, %p27;
	selp.b32 	%r1494, 0, %r726, %p26;
$L__BB13_510:
	setp.lt.s32 	%p28, %r1494, 2;
	@%p28 bra 	$L__BB13_513;
	add.s32 	%r1495, %r1494, -1;
	setp.gt.s32 	%p29, %r1495, %r386;
	@%p29 bra 	$L__BB13_514;
	setp.eq.s32 	%p30, %r386, %r1495;
	mov.u32 	%r1495, %r386;
	@%p30 bra 	$L__BB13_514;
$L__BB13_513:
	setp.lt.s32 	%p31, %r386, 1;
	setp.lt.s32 	%p32, %r386, %r1494;
	selp.b32 	%r727, 0, %r386, %p32;
	selp.b32 	%r1495, 0, %r727, %p31;
$L__BB13_514:
	setp.lt.s32 	%p33, %r1495, 2;
	@%p33 bra 	$L__BB13_517;
	add.s32 	%r1496, %r1495, -1;
	setp.gt.s32 	%p34, %r1496, %r387;
	@%p34 bra 	$L__BB13_518;
	setp.eq.s32 	%p35, %r387, %r1496;
	mov.u32 	%r1496, %r387;
	@%p35 bra 	$L__BB13_518;
$L__BB13_517:
	setp.lt.s32 	%p36, %r387, 1;
	setp.lt.s32 	%p37, %r387, %r1495;
	selp.b32 	%r728, 0, %r387, %p37;
	selp.b32 	%r1496, 0, %r728, %p36;
$L__BB13_518:
	setp.lt.s32 	%p38, %r1496, 2;
	@%p38 bra 	$L__BB13_521;
	add.s32 	%r1497, %r1496, -1;
	setp.gt.s32 	%p39, %r1497, %r388;
	@%p39 bra 	$L__BB13_522;
	setp.eq.s32 	%p40, %r388, %r1497;
	mov.u32 	%r1497, %r388;
	@%p40 bra 	$L__BB13_522;
$L__BB13_521:
	setp.lt.s32 	%p41, %r388, 1;
	setp.lt.s32 	%p42, %r388, %r1496;
	selp.b32 	%r729, 0, %r388, %p42;
	selp.b32 	%r1497, 0, %r729, %p41;
$L__BB13_522:
	setp.lt.s32 	%p43, %r1497, 2;
	@%p43 bra 	$L__BB13_525;
	add.s32 	%r1498, %r1497, -1;
	setp.gt.s32 	%p44, %r1498, %r389;
	@%p44 bra 	$L__BB13_526;
	setp.eq.s32 	%p45, %r389, %r1498;
	mov.u32 	%r1498, %r389;
	@%p45 bra 	$L__BB13_526;
$L__BB13_525:
	setp.lt.s32 	%p46, %r389, 1;
	setp.lt.s32 	%p47, %r389, %r1497;
	selp.b32 	%r730, 0, %r389, %p47;
	selp.b32 	%r1498, 0, %r730, %p46;
$L__BB13_526:
	setp.lt.s32 	%p48, %r1498, 2;
	@%p48 bra 	$L__BB13_529;
	add.s32 	%r1499, %r1498, -1;
	setp.gt.s32 	%p49, %r1499, %r390;
	@%p49 bra 	$L__BB13_530;
	setp.eq.s32 	%p50, %r390, %r1499;
	mov.u32 	%r1499, %r390;
	@%p50 bra 	$L__BB13_530;
$L__BB13_529:
	setp.lt.s32 	%p51, %r390, 1;
	setp.lt.s32 	%p52, %r390, %r1498;
	selp.b32 	%r731, 0, %r390, %p52;
	selp.b32 	%r1499, 0, %r731, %p51;
$L__BB13_530:
	setp.lt.s32 	%p53, %r1499, 2;
	@%p53 bra 	$L__BB13_533;
	add.s32 	%r1500, %r1499, -1;
	setp.gt.s32 	%p54, %r1500, %r391;
	@%p54 bra 	$L__BB13_534;
	setp.eq.s32 	%p55, %r391, %r1500;
	mov.u32 	%r1500, %r391;
	@%p55 bra 	$L__BB13_534;
$L__BB13_533:
	setp.lt.s32 	%p56, %r391, 1;
	setp.lt.s32 	%p57, %r391, %r1499;
	selp.b32 	%r732, 0, %r391, %p57;
	selp.b32 	%r1500, 0, %r732, %p56;
$L__BB13_534:
	setp.lt.s32 	%p58, %r1500, 2;
	@%p58 bra 	$L__BB13_537;
	add.s32 	%r1501, %r1500, -1;
	setp.gt.s32 	%p59, %r1501, %r392;
	@%p59 bra 	$L__BB13_538;
	setp.eq.s32 	%p60, %r392, %r1501;
	mov.u32 	%r1501, %r392;
	@%p60 bra 	$L__BB13_538;
$L__BB13_537:
	setp.lt.s32 	%p61, %r392, 1;
	setp.lt.s32 	%p62, %r392, %r1500;
	selp.b32 	%r733, 0, %r392, %p62;
	selp.b32 	%r1501, 0, %r733, %p61;
$L__BB13_538:
	setp.lt.s32 	%p63, %r1501, 2;
	@%p63 bra 	$L__BB13_541;
	add.s32 	%r1502, %r1501, -1;
	setp.gt.s32 	%p64, %r1502, %r393;
	@%p64 bra 	$L__BB13_542;
	setp.eq.s32 	%p65, %r393, %r1502;
	mov.u32 	%r1502, %r393;
	@%p65 bra 	$L__BB13_542;
$L__BB13_541:
	setp.lt.s32 	%p66, %r393, 1;
	setp.lt.s32 	%p67, %r393, %r1501;
	selp.b32 	%r734, 0, %r393, %p67;
	selp.b32 	%r1502, 0, %r734, %p66;
$L__BB13_542:
	setp.lt.s32 	%p68, %r1502, 2;
	@%p68 bra 	$L__BB13_545;
	add.s32 	%r1503, %r1502, -1;
	setp.gt.s32 	%p69, %r1503, %r394;
	@%p69 bra 	$L__BB13_546;
	setp.eq.s32 	%p70, %r394, %r1503;
	mov.u32 	%r1503, %r394;
	@%p70 bra 	$L__BB13_546;
$L__BB13_545:
	setp.lt.s32 	%p71, %r394, 1;
	setp.lt.s32 	%p72, %r394, %r1502;
	selp.b32 	%r735, 0, %r394, %p72;
	selp.b32 	%r1503, 0, %r735, %p71;
$L__BB13_546:
	setp.lt.s32 	%p73, %r1503, 2;
	@%p73 bra 	$L__BB13_549;
	add.s32 	%r1504, %r1503, -1;
	setp.gt.s32 	%p74, %r1504, %r395;
	@%p74 bra 	$L__BB13_550;
	setp.eq.s32 	%p75, %r395, %r1504;
	mov.u32 	%r1504, %r395;
	@%p75 bra 	$L__BB13_550;
$L__BB13_549:
	setp.lt.s32 	%p76, %r395, 1;
	setp.lt.s32 	%p77, %r395, %r1503;
	selp.b32 	%r736, 0, %r395, %p77;
	selp.b32 	%r1504, 0, %r736, %p76;
$L__BB13_550:
	setp.lt.s32 	%p78, %r1504, 2;
	@%p78 bra 	$L__BB13_553;
	add.s32 	%r1505, %r1504, -1;
	setp.gt.s32 	%p79, %r1505, %r396;
	@%p79 bra 	$L__BB13_554;
	setp.eq.s32 	%p80, %r396, %r1505;
	mov.u32 	%r1505, %r396;
	@%p80 bra 	$L__BB13_554;
$L__BB13_553:
	setp.lt.s32 	%p81, %r396, 1;
	setp.lt.s32 	%p82, %r396, %r1504;
	selp.b32 	%r737, 0, %r396, %p82;
	selp.b32 	%r1505, 0, %r737, %p81;
$L__BB13_554:
	setp.lt.s32 	%p83, %r1505, 2;
	@%p83 bra 	$L__BB13_557;
	add.s32 	%r1506, %r1505, -1;
	setp.gt.s32 	%p84, %r1506, %r397;
	@%p84 bra 	$L__BB13_558;
	setp.eq.s32 	%p85, %r397, %r1506;
	mov.u32 	%r1506, %r397;
	@%p85 bra 	$L__BB13_558;
$L__BB13_557:
	setp.lt.s32 	%p86, %r397, 1;
	setp.lt.s32 	%p87, %r397, %r1505;
	selp.b32 	%r738, 0, %r397, %p87;
	selp.b32 	%r1506, 0, %r738, %p86;
$L__BB13_558:
	mov.b32 	%r766, 1;
	mov.b32 	%r767, 0;
	mov.b32 	%r768, -1;
	// begin inline asm
	shfl.sync.up.b32 %r739, %r1506, %r766, %r767, %r768;
	// end inline asm
	setp.gt.s32 	%p88, %r739, 1;
	add.s32 	%r769, %r739, -1;
	setp.lt.s32 	%p89, %r1506, %r739;
	setp.lt.s32 	%p90, %r1506, 1;
	selp.b32 	%r770, 0, %r1506, %p89;
	selp.b32 	%r771, 0, %r770, %p90;
	selp.b32 	%r772, %r769, %r771, %p89;
	selp.b32 	%r773, %r772, %r771, %p88;
	setp.lt.s32 	%p91, %r721, 1;
	selp.b32 	%r745, %r1506, %r773, %p91;
	mov.b32 	%r746, 2;
	// begin inline asm
	shfl.sync.up.b32 %r744, %r745, %r746, %r767, %r768;
	// end inline asm
	setp.gt.s32 	%p92, %r744, 1;
	add.s32 	%r774, %r744, -1;
	setp.lt.s32 	%p93, %r745, %r744;
	setp.lt.s32 	%p95, %r745, 1;
	selp.b32 	%r775, 0, %r745, %p93;
	selp.b32 	%r776, 0, %r775, %p95;
	selp.b32 	%r777, %r774, %r776, %p93;
	selp.b32 	%r778, %r777, %r776, %p92;
	setp.lt.s32 	%p96, %r721, 2;
	selp.b32 	%r750, %r745, %r778, %p96;
	mov.b32 	%r751, 4;
	// begin inline asm
	shfl.sync.up.b32 %r749, %r750, %r751, %r767, %r768;
	// end inline asm
	setp.gt.s32 	%p97, %r749, 1;
	add.s32 	%r779, %r749, -1;
	setp.lt.s32 	%p98, %r750, %r749;
	setp.lt.s32 	%p100, %r750, 1;
	selp.b32 	%r780, 0, %r750, %p98;
	selp.b32 	%r781, 0, %r780, %p100;
	selp.b32 	%r782, %r779, %r781, %p98;
	selp.b32 	%r783, %r782, %r781, %p97;
	setp.lt.s32 	%p101, %r721, 4;
	selp.b32 	%r755, %r750, %r783, %p101;
	mov.b32 	%r756, 8;
	// begin inline asm
	shfl.sync.up.b32 %r754, %r755, %r756, %r767, %r768;
	// end inline asm
	setp.gt.s32 	%p102, %r754, 1;
	add.s32 	%r784, %r754, -1;
	setp.lt.s32 	%p103, %r755, %r754;
	setp.lt.s32 	%p105, %r755, 1;
	selp.b32 	%r785, 0, %r755, %p103;
	selp.b32 	%r786, 0, %r785, %p105;
	selp.b32 	%r787, %r784, %r786, %p103;
	selp.b32 	%r788, %r787, %r786, %p102;
	setp.lt.s32 	%p106, %r721, 8;
	selp.b32 	%r760, %r755, %r788, %p106;
	mov.b32 	%r761, 16;
	// begin inline asm
	shfl.sync.up.b32 %r759, %r760, %r761, %r767, %r768;
	// end inline asm
	setp.gt.s32 	%p107, %r759, 1;
	add.s32 	%r789, %r759, -1;
	setp.lt.s32 	%p108, %r760, %r759;
	setp.lt.s32 	%p110, %r760, 1;
	selp.b32 	%r790, 0, %r760, %p108;
	selp.b32 	%r791, 0, %r790, %p110;
	selp.b32 	%r792, %r789, %r791, %p108;
	selp.b32 	%r543, %r792, %r791, %p107;
	setp.lt.s32 	%p111, %r721, 16;
	selp.b32 	%r765, %r760, %r543, %p111;
	// begin inline asm
	shfl.sync.up.b32 %r1529, %r765, %r766, %r767, %r768;
	// end inline asm
	setp.ne.s32 	%p112, %r721, 31;
	@%p112 bra 	$L__BB13_560;
	shl.b32 	%r793, %r380, 2;
	mov.u32 	%r794, _ZZN3cub18CUB_300001_SM_10006detail4scan16DeviceScanKernelINS2_10policy_hubIiiij5atribE10Policy1000EN6thrust24THRUST_300001_SM_1000_NS6detail15normal_iteratorINS9_10device_ptrIiEEEESE_NS0_13ScanTileStateIiLb1EEES5_NS0_8NullTypeEjiLb0ESH_EEvT0_T1_T2_iT3_T4_T5_E12temp_storage;
	add.s32 	%r795, %r794, %r793;
	st.shared.u32 	[%r795+16], %r543;
$L__BB13_560:
	bar.sync 	0;
	ld.shared.v2.u32 	{%r796, %r797}, [_ZZN3cub18CUB_300001_SM_10006detail4scan16DeviceScanKernelINS2_10policy_hubIiiij5atribE10Policy1000EN6thrust24THRUST_300001_SM_1000_NS6detail15normal_iteratorINS9_10device_ptrIiEEEESE_NS0_13ScanTileStateIiLb1EEES5_NS0_8NullTypeEjiLb0ESH_EEvT0_T1_T2_iT3_T4_T5_E12temp_storage+16];
	setp.gt.s32 	%p113, %r796, 1;
	add.s32 	%r1507, %r796, -1;
	setp.gt.s32 	%p114, %r1507, %r797;
	and.pred  	%p115, %p113, %p114;
	@%p115 bra 	$L__BB13_563;
	setp.eq.s32 	%p117, %r797, %r1507;
	and.pred  	%p118, %p113, %p117;
	mov.u32 	%r1507, %r797;
	@%p118 bra 	$L__BB13_563;
	setp.lt.s32 	%p119, %r797, 1;
	setp.lt.s32 	%p120, %r797, %r796;
	selp.b32 	%r798, 0, %r797, %p120;
	selp.b32 	%r1507, 0, %r798, %p119;
$L__BB13_563:
	ld.shared.u32 	%r799, [_ZZN3cub18CUB_300001_SM_10006detail4scan16DeviceScanKernelINS2_10policy_hubIiiij5atribE10Policy1000EN6thrust24THRUST_300001_SM_1000_NS6detail15normal_iteratorINS9_10device_ptrIiEEEESE_NS0_13ScanTileStateIiLb1EEES5_NS0_8NullTypeEjiLb0ESH_EEvT0_T1_T2_iT3_T4_T5_E12temp_storage+24];
	setp.gt.s32 	%p121, %r1507, 1;
	add.s32 	%r1508, %r1507, -1;
	setp.gt.s32 	%p122, %r1508, %r799;
	and.pred  	%p123, %p121, %p122;
	@%p123 bra 	$L__BB13_566;
	setp.eq.s32 	%p125, %r799, %r1508;
	and.pred  	%p126, %p121, %p125;
	mov.u32 	%r1508, %r799;
	@%p126 bra 	$L__BB13_566;
	setp.lt.s32 	%p127, %r799, 1;
	setp.lt.s32 	%p128, %r799, %r1507;
	selp.b32 	%r800, 0, %r799, %p128;
	selp.b32 	%r1508, 0, %r800, %p127;
$L__BB13_566:
	setp.eq.s32 	%p129, %r380, 3;
	setp.eq.s32 	%p130, %r380, 2;
	selp.b32 	%r801, %r1507, %r796, %p130;
	selp.b32 	%r554, %r1508, %r801, %p129;
	ld.shared.u32 	%r802, [_ZZN3cub18CUB_300001_SM_10006detail4scan16DeviceScanKernelINS2_10policy_hubIiiij5atribE10Policy1000EN6thrust24THRUST_300001_SM_1000_NS6detail15normal_iteratorINS9_10device_ptrIiEEEESE_NS0_13ScanTileStateIiLb1EEES5_NS0_8NullTypeEjiLb0ESH_EEvT0_T1_T2_iT3_T4_T5_E12temp_storage+28];
	setp.gt.s32 	%p131, %r1508, 1;
	add.s32 	%r1509, %r1508, -1;
	setp.gt.s32 	%p132, %r1509, %r802;
	and.pred  	%p133, %p131, %p132;
	@%p133 bra 	$L__BB13_569;
	setp.eq.s32 	%p135, %r802, %r1509;
	and.pred  	%p136, %p131, %p135;
	mov.u32 	%r1509, %r802;
	@%p136 bra 	$L__BB13_569;
	setp.lt.s32 	%p137, %r802, 1;
	setp.lt.s32 	%p138, %r802, %r1508;
	selp.b32 	%r803, 0, %r802, %p138;
	selp.b32 	%r1509, 0, %r803, %p137;
$L__BB13_569:
	setp.lt.u32 	%p139, %r332, 32;
	@%p139 bra 	$L__BB13_574;
	setp.gt.s32 	%p140, %r554, 1;
	add.s32 	%r1510, %r554, -1;
	setp.gt.s32 	%p141, %r1510, %r1529;
	and.pred  	%p142, %p140, %p141;
	@%p142 bra 	$L__BB13_573;
	setp.eq.s32 	%p144, %r1529, %r1510;
	and.pred  	%p145, %p140, %p144;
	mov.u32 	%r1510, %r1529;
	@%p145 bra 	$L__BB13_573;
	setp.lt.s32 	%p146, %r1529, 1;
	setp.lt.s32 	%p147, %r1529, %r554;
	selp.b32 	%r804, 0, %r1529, %p147;
	selp.b32 	%r1510, 0, %r804, %p146;
$L__BB13_573:
	setp.eq.s32 	%p148, %r721, 0;
	selp.b32 	%r1529, %r554, %r1510, %p148;
	bra.uni 	$L__BB13_643;
$L__BB13_574:
	setp.ne.s32 	%p149, %r332, 0;
	mul.wide.s32 	%rd21, %r1, 8;
	add.s64 	%rd11, %rd1, %rd21;
	@%p149 bra 	$L__BB13_576;
	st.shared.u32 	[_ZZN3cub18CUB_300001_SM_10006detail4scan16DeviceScanKernelINS2_10policy_hubIiiij5atribE10Policy1000EN6thrust24THRUST_300001_SM_1000_NS6detail15normal_iteratorINS9_10device_ptrIiEEEESE_NS0_13ScanTileStateIiLb1EEES5_NS0_8NullTypeEjiLb0ESH_EEvT0_T1_T2_iT3_T4_T5_E12temp_storage+12], %r1509;
	add.s64 	%rd22, %rd11, 256;
	mov.b32 	%r805, 100;
	// begin inline asm
	st.relaxed.gpu.v2.u32 [%rd22], {%r805, %r1509};
	// end inline asm
$L__BB13_576:
	not.b32 	%r807, %r332;
	add.s32 	%r1519, %r1, %r807;
	mov.u32 	%r564, %nctaid.x;
	setp.gt.u32 	%p150, %r564, 499;
	@%p150 bra 	$L__BB13_578;
	membar.cta;
	bra.uni 	$L__BB13_579;
$L__BB13_578:
	mov.b32 	%r808, 450;
	// begin inline asm
	nanosleep.u32 %r808;
	// end inline asm
$L__BB13_579:
	mul.wide.s32 	%rd24, %r1519, 8;
	add.s64 	%rd25, %rd1, %rd24;
	add.s64 	%rd23, %rd25, 256;
	// begin inline asm
	ld.relaxed.gpu.v2.u32 {%r1518, %r1512}, [%rd23];
	// end inline asm
$L__BB13_580:
	setp.eq.s32 	%p151, %r1518, 99;
	mov.b32 	%r811, -1;
	vote.sync.any.pred 	%p152, %p151, %r811;
	not.pred 	%p153, %p152;
	@%p153 bra 	$L__BB13_585;
	@%p150 bra 	$L__BB13_583;
	membar.cta;
	bra.uni 	$L__BB13_584;
$L__BB13_583:
	mov.b32 	%r921, 350;
	// begin inline asm
	nanosleep.u32 %r921;
	// end inline asm
$L__BB13_584:
	// begin inline asm
	ld.relaxed.gpu.v2.u32 {%r1518, %r1512}, [%rd23];
	// end inline asm
	bra.uni 	$L__BB13_580;
$L__BB13_585:
	setp.eq.s32 	%p154, %r1518, 101;
	mov.b32 	%r818, -1;
	vote.sync.ballot.b32 	%r819, %p154, %r818;
	// begin inline asm
	mov.u32 %r813, %lanemask_ge;
	// end inline asm
	and.b32  	%r820, %r819, %r813;
	or.b32  	%r821, %r820, -2147483648;
	add.s32 	%r822, %r821, -1;
	not.b32 	%r823, %r821;
	and.b32  	%r824, %r823, %r822;
	popc.b32 	%r574, %r824;
	mov.b32 	%r816, 1;
	// begin inline asm
	shfl.sync.down.b32 %r814, %r1512, %r816, %r574, %r818;
	// end inline asm
	setp.ge.s32 	%p156, %r721, %r574;
	mov.u32 	%r1513, %r1512;
	@%p156 bra 	$L__BB13_589;
	setp.gt.s32 	%p157, %r814, 1;
	add.s32 	%r1513, %r814, -1;
	setp.gt.s32 	%p158, %r1513, %r1512;
	and.pred  	%p159, %p157, %p158;
	@%p159 bra 	$L__BB13_589;
	setp.eq.s32 	%p161, %r1512, %r1513;
	and.pred  	%p162, %p157, %p161;
	mov.u32 	%r1513, %r1512;
	@%p162 bra 	$L__BB13_589;
	max.s32 	%r825, %r814, 1;
	setp.gt.s32 	%p163, %r825, %r1512;
	selp.b32 	%r1513, 0, %r1512, %p163;
$L__BB13_589:
	mov.b32 	%r828, 2;
	mov.b32 	%r830, -1;
	// begin inline asm
	shfl.sync.down.b32 %r826, %r1513, %r828, %r574, %r830;
	// end inline asm
	add.s32 	%r831, %r721, 2;
	setp.gt.s32 	%p164, %r831, %r574;
	mov.u32 	%r1514, %r1513;
	@%p164 bra 	$L__BB13_593;
	setp.gt.s32 	%p165, %r826, 1;
	add.s32 	%r1514, %r826, -1;
	setp.gt.s32 	%p166, %r1514, %r1513;
	and.pred  	%p167, %p165, %p166;
	@%p167 bra 	$L__BB13_593;
	setp.eq.s32 	%p169, %r1513, %r1514;
	and.pred  	%p170, %p165, %p169;
	mov.u32 	%r1514, %r1513;
	@%p170 bra 	$L__BB13_593;
	max.s32 	%r832, %r826, 1;
	setp.gt.s32 	%p171, %r832, %r1513;
	selp.b32 	%r1514, 0, %r1513, %p171;
$L__BB13_593:
	mov.b32 	%r835, 4;
	mov.b32 	%r837, -1;
	// begin inline asm
	shfl.sync.down.b32 %r833, %r1514, %r835, %r574, %r837;
	// end inline asm
	add.s32 	%r584, %r721, 4;
	setp.gt.s32 	%p172, %r584, %r574;
	mov.u32 	%r1515, %r1514;
	@%p172 bra 	$L__BB13_597;
	setp.gt.s32 	%p173, %r833, 1;
	add.s32 	%r1515, %r833, -1;
	setp.gt.s32 	%p174, %r1515, %r1514;
	and.pred  	%p175, %p173, %p174;
	@%p175 bra 	$L__BB13_597;
	setp.eq.s32 	%p177, %r1514, %r1515;
	and.pred  	%p178, %p173, %p177;
	mov.u32 	%r1515, %r1514;
	@%p178 bra 	$L__BB13_597;
	max.s32 	%r838, %r833, 1;
	setp.gt.s32 	%p179, %r838, %r1514;
	selp.b32 	%r1515, 0, %r1514, %p179;
$L__BB13_597:
	mov.b32 	%r841, 8;
	mov.b32 	%r843, -1;
	// begin inline asm
	shfl.sync.down.b32 %r839, %r1515, %r841, %r574, %r843;
	// end inline asm
	add.s32 	%r844, %r721, 8;
	setp.gt.s32 	%p180, %r844, %r574;
	mov.u32 	%r1516, %r1515;
	@%p180 bra 	$L__BB13_601;
	setp.gt.s32 	%p181, %r839, 1;
	add.s32 	%r1516, %r839, -1;
	setp.gt.s32 	%p182, %r1516, %r1515;
	and.pred  	%p183, %p181, %p182;
	@%p183 bra 	$L__BB13_601;
	setp.eq.s32 	%p185, %r1515, %r1516;
	and.pred  	%p186, %p181, %p185;
	mov.u32 	%r1516, %r1515;
	@%p186 bra 	$L__BB13_601;
	max.s32 	%r845, %r839, 1;
	setp.gt.s32 	%p187, %r845, %r1515;
	selp.b32 	%r1516, 0, %r1515, %p187;
$L__BB13_601:
	mov.b32 	%r848, 16;
	mov.b32 	%r850, -1;
	// begin inline asm
	shfl.sync.down.b32 %r846, %r1516, %r848, %r574, %r850;
	// end inline asm
	add.s32 	%r851, %r721, 16;
	setp.gt.s32 	%p188, %r851, %r574;
	mov.u32 	%r1520, %r1516;
	@%p188 bra 	$L__BB13_605;
	setp.gt.s32 	%p189, %r846, 1;
	add.s32 	%r1520, %r846, -1;
	setp.gt.s32 	%p190, %r1520, %r1516;
	and.pred  	%p191, %p189, %p190;
	@%p191 bra 	$L__BB13_605;
	setp.eq.s32 	%p193, %r1516, %r1520;
	and.pred  	%p194, %p189, %p193;
	mov.u32 	%r1520, %r1516;
	@%p194 bra 	$L__BB13_605;
	max.s32 	%r852, %r846, 1;
	setp.gt.s32 	%p195, %r852, %r1516;
	selp.b32 	%r1520, 0, %r1516, %p195;
$L__BB13_605:
	add.s64 	%rd13, %rd1, 256;
$L__BB13_606:
	mov.u32 	%r596, %r1520;
	setp.ne.s32 	%p196, %r1518, 101;
	mov.b32 	%r853, -1;
	vote.sync.all.pred 	%p197, %p196, %r853;
	not.pred 	%p198, %p197;
	@%p198 bra 	$L__BB13_636;
	mul.wide.s32 	%rd28, %r1519, 8;
	add.s64 	%rd29, %rd13, %rd28;
	add.s64 	%rd27, %rd29, -256;
	// begin inline asm
	ld.relaxed.gpu.v2.u32 {%r1518, %r1522}, [%rd27];
	// end inline asm
$L__BB13_608:
	setp.eq.s32 	%p294, %r1518, 99;
	mov.b32 	%r876, -1;
	vote.sync.any.pred 	%p295, %p294, %r876;
	not.pred 	%p296, %p295;
	@%p296 bra 	$L__BB13_613;
	@%p150 bra 	$L__BB13_611;
	membar.cta;
	bra.uni 	$L__BB13_612;
$L__BB13_611:
	mov.b32 	%r918, 350;
	// begin inline asm
	nanosleep.u32 %r918;
	// end inline asm
$L__BB13_612:
	// begin inline asm
	ld.relaxed.gpu.v2.u32 {%r1518, %r1522}, [%rd27];
	// end inline asm
	bra.uni 	$L__BB13_608;
$L__BB13_613:
	setp.eq.s32 	%p297, %r1518, 101;
	mov.b32 	%r882, -1;
	vote.sync.ballot.b32 	%r883, %p297, %r882;
	and.b32  	%r884, %r883, %r813;
	or.b32  	%r885, %r884, -2147483648;
	add.s32 	%r886, %r885, -1;
	not.b32 	%r887, %r885;
	and.b32  	%r888, %r887, %r886;
	popc.b32 	%r607, %r888;
	mov.b32 	%r880, 1;
	// begin inline asm
	shfl.sync.down.b32 %r878, %r1522, %r880, %r607, %r882;
	// end inline asm
	setp.ge.s32 	%p299, %r721, %r607;
	mov.u32 	%r1523, %r1522;
	@%p299 bra 	$L__BB13_617;
	setp.gt.s32 	%p300, %r878, 1;
	add.s32 	%r1523, %r878, -1;
	setp.gt.s32 	%p301, %r1523, %r1522;
	and.pred  	%p302, %p300, %p301;
	@%p302 bra 	$L__BB13_617;
	setp.eq.s32 	%p304, %r1522, %r1523;
	and.pred  	%p305, %p300, %p304;
	mov.u32 	%r1523, %r1522;
	@%p305 bra 	$L__BB13_617;
	max.s32 	%r889, %r878, 1;
	setp.gt.s32 	%p306, %r889, %r1522;
	selp.b32 	%r1523, 0, %r1522, %p306;
$L__BB13_617:
	mov.b32 	%r892, 2;
	mov.b32 	%r894, -1;
	// begin inline asm
	shfl.sync.down.b32 %r890, %r1523, %r892, %r607, %r894;
	// end inline asm
	add.s32 	%r895, %r721, 2;
	setp.gt.s32 	%p307, %r895, %r607;
	mov.u32 	%r1524, %r1523;
	@%p307 bra 	$L__BB13_621;
	setp.gt.s32 	%p308, %r890, 1;
	add.s32 	%r1524, %r890, -1;
	setp.gt.s32 	%p309, %r1524, %r1523;
	and.pred  	%p310, %p308, %p309;
	@%p310 bra 	$L__BB13_621;
	setp.eq.s32 	%p312, %r1523, %r1524;
	and.pred  	%p313, %p308, %p312;
	mov.u32 	%r1524, %r1523;
	@%p313 bra 	$L__BB13_621;
	max.s32 	%r896, %r890, 1;
	setp.gt.s32 	%p314, %r896, %r1523;
	selp.b32 	%r1524, 0, %r1523, %p314;
$L__BB13_621:
	mov.b32 	%r899, 4;
	mov.b32 	%r901, -1;
	// begin inline asm
	shfl.sync.down.b32 %r897, %r1524, %r899, %r607, %r901;
	// end inline asm
	setp.gt.s32 	%p315, %r584, %r607;
	mov.u32 	%r1525, %r1524;
	@%p315 bra 	$L__BB13_625;
	setp.gt.s32 	%p316, %r897, 1;
	add.s32 	%r1525, %r897, -1;
	setp.gt.s32 	%p317, %r1525, %r1524;
	and.pred  	%p318, %p316, %p317;
	@%p318 bra 	$L__BB13_625;
	setp.eq.s32 	%p320, %r1524, %r1525;
	and.pred  	%p321, %p316, %p320;
	mov.u32 	%r1525, %r1524;
	@%p321 bra 	$L__BB13_625;
	max.s32 	%r902, %r897, 1;
	setp.gt.s32 	%p322, %r902, %r1524;
	selp.b32 	%r1525, 0, %r1524, %p322;
$L__BB13_625:
	mov.b32 	%r905, 8;
	mov.b32 	%r907, -1;
	// begin inline asm
	shfl.sync.down.b32 %r903, %r1525, %r905, %r607, %r907;
	// end inline asm
	add.s32 	%r908, %r721, 8;
	setp.gt.s32 	%p323, %r908, %r607;
	mov.u32 	%r1526, %r1525;
	@%p323 bra 	$L__BB13_629;
	setp.gt.s32 	%p324, %r903, 1;
	add.s32 	%r1526, %r903, -1;
	setp.gt.s32 	%p325, %r1526, %r1525;
	and.pred  	%p326, %p324, %p325;
	@%p326 bra 	$L__BB13_629;
	setp.eq.s32 	%p328, %r1525, %r1526;
	and.pred  	%p329, %p324, %p328;
	mov.u32 	%r1526, %r1525;
	@%p329 bra 	$L__BB13_629;
	max.s32 	%r909, %r903, 1;
	setp.gt.s32 	%p330, %r909, %r1525;
	selp.b32 	%r1526, 0, %r1525, %p330;
$L__BB13_629:
	mov.b32 	%r912, 16;
	mov.b32 	%r914, -1;
	// begin inline asm
	shfl.sync.down.b32 %r910, %r1526, %r912, %r607, %r914;
	// end inline asm
	add.s32 	%r915, %r721, 16;
	setp.gt.s32 	%p331, %r915, %r607;
	mov.u32 	%r1527, %r1526;
	@%p331 bra 	$L__BB13_633;
	setp.gt.s32 	%p332, %r910, 1;
	add.s32 	%r1527, %r910, -1;
	setp.gt.s32 	%p333, %r1527, %r1526;
	and.pred  	%p334, %p332, %p333;
	@%p334 bra 	$L__BB13_633;
	setp.eq.s32 	%p336, %r1526, %r1527;
	and.pred  	%p337, %p332, %p336;
	mov.u32 	%r1527, %r1526;
	@%p337 bra 	$L__BB13_633;
	max.s32 	%r916, %r910, 1;
	setp.gt.s32 	%p338, %r916, %r1526;
	selp.b32 	%r1527, 0, %r1526, %p338;
$L__BB13_633:
	add.s32 	%r1519, %r1519, -32;
	setp.gt.s32 	%p339, %r1527, 1;
	add.s32 	%r1520, %r1527, -1;
	setp.gt.s32 	%p340, %r1520, %r596;
	and.pred  	%p341, %p339, %p340;
	@%p341 bra 	$L__BB13_606;
	setp.eq.s32 	%p343, %r596, %r1520;
	and.pred  	%p344, %p339, %p343;
	mov.u32 	%r1520, %r596;
	@%p344 bra 	$L__BB13_606;
	setp.lt.s32 	%p345, %r596, 1;
	setp.lt.s32 	%p346, %r596, %r1527;
	selp.b32 	%r917, 0, %r596, %p346;
	selp.b32 	%r1520, 0, %r917, %p345;
	bra.uni 	$L__BB13_606;
$L__BB13_636:
	@%p149 bra 	$L__BB13_641;
	setp.gt.s32 	%p200, %r596, 1;
	add.s32 	%r1528, %r596, -1;
	setp.gt.s32 	%p201, %r1528, %r1509;
	and.pred  	%p202, %p200, %p201;
	@%p202 bra 	$L__BB13_640;
	setp.eq.s32 	%p204, %r1509, %r1528;
	and.pred  	%p205, %p200, %p204;
	mov.u32 	%r1528, %r1509;
	@%p205 bra 	$L__BB13_640;
	max.s32 	%r855, %r596, 1;
	setp.gt.s32 	%p206, %r855, %r1509;
	selp.b32 	%r1528, 0, %r1509, %p206;
$L__BB13_640:
	add.s64 	%rd26, %rd11, 256;
	mov.b32 	%r856, 101;
	// begin inline asm
	st.relaxed.gpu.v2.u32 [%rd26], {%r856, %r1528};
	// end inline asm
	st.shared.u32 	[_ZZN3cub18CUB_300001_SM_10006detail4scan16DeviceScanKernelINS2_10policy_hubIiiij5atribE10Policy1000EN6thrust24THRUST_300001_SM_1000_NS6detail15normal_iteratorINS9_10device_ptrIiEEEESE_NS0_13ScanTileStateIiLb1EEES5_NS0_8NullTypeEjiLb0ESH_EEvT0_T1_T2_iT3_T4_T5_E12temp_storage+4], %r596;
	st.shared.u32 	[_ZZN3cub18CUB_300001_SM_10006detail4scan16DeviceScanKernelINS2_10policy_hubIiiij5atribE10Policy1000EN6thrust24THRUST_300001_SM_1000_NS6detail15normal_iteratorINS9_10device_ptrIiEEEESE_NS0_13ScanTileStateIiLb1EEES5_NS0_8NullTypeEjiLb0ESH_EEvT0_T1_T2_iT3_T4_T5_E12temp_storage+8], %r1528;
$L__BB13_641:
	setp.ne.s32 	%p207, %r721, 0;
	@%p207 bra 	$L__BB13_643;
	st.shared.u32 	[_ZZN3cub18CUB_300001_SM_10006detail4scan16DeviceScanKernelINS2_10policy_hubIiiij5atribE10Policy1000EN6thrust24THRUST_300001_SM_1000_NS6detail15normal_iteratorINS9_10device_ptrIiEEEESE_NS0_13ScanTileStateIiLb1EEES5_NS0_8NullTypeEjiLb0ESH_EEvT0_T1_T2_iT3_T4_T5_E12temp_storage+36], %r596;
	mov.u32 	%r1529, %r596;
$L__BB13_643:
	bar.sync 	0;
	ld.shared.u32 	%r635, [_ZZN3cub18CUB_300001_SM_10006detail4scan16DeviceScanKernelINS2_10policy_hubIiiij5atribE10Policy1000EN6thrust24THRUST_300001_SM_1000_NS6detail15normal_iteratorINS9_10device_ptrIiEEEESE_NS0_13ScanTileStateIiLb1EEES5_NS0_8NullTypeEjiLb0ESH_EEvT0_T1_T2_iT3_T4_T5_E12temp_storage+36];
	setp.eq.s32 	%p208, %r332, 0;
	mov.u32 	%r1530, %r1529;
	@%p208 bra 	$L__BB13_647;
	setp.gt.s32 	%p209, %r635, 1;
	add.s32 	%r1530, %r635, -1;
	setp.gt.s32 	%p210, %r1530, %r1529;
	and.pred  	%p211, %p209, %p210;
	@%p211 bra 	$L__BB13_647;
	setp.eq.s32 	%p213, %r1529, %r1530;
	and.pred  	%p214, %p209, %p213;
	mov.u32 	%r1530, %r1529;
	@%p214 bra 	$L__BB13_647;
	max.s32 	%r858, %r635, 1;
	setp.gt.s32 	%p215, %r858, %r1529;
	selp.b32 	%r1530, 0, %r1529, %p215;
$L__BB13_647:
	setp.gt.s32 	%p216, %r1530, 1;
	add.s32 	%r1559, %r1530, -1;
	setp.gt.s32 	%p217, %r1559, %r383;
	and.pred  	%p218, %p216, %p217;
	@%p218 bra 	$L__BB13_650;
	setp.eq.s32 	%p220, %r383, %r1559;
	and.pred  	%p221, %p216, %p220;
	mov.u32 	%r1559, %r383;
	@%p221 bra 	$L__BB13_650;
	setp.lt.s32 	%p222, %r383, 1;
	setp.lt.s32 	%p223, %r383, %r1530;
	selp.b32 	%r859, 0, %r383, %p223;
	selp.b32 	%r1559, 0, %r859, %p222;
$L__BB13_650:
	setp.lt.s32 	%p224, %r1559, 2;
	@%p224 bra 	$L__BB13_653;
	add.s32 	%r1558, %r1559, -1;
	setp.gt.s32 	%p225, %r1558, %r384;
	@%p225 bra 	$L__BB13_654;
	setp.eq.s32 	%p226, %r384, %r1558;
	mov.u32 	%r1558, %r384;
	@%p226 bra 	$L__BB13_654;
$L__BB13_653:
	setp.lt.s32 	%p227, %r384, 1;
	setp.lt.s32 	%p228, %r384, %r1559;
	selp.b32 	%r860, 0, %r384, %p228;
	selp.b32 	%r1558, 0, %r860, %p227;
$L__BB13_654:
	setp.lt.s32 	%p229, %r1558, 2;
	@%p229 bra 	$L__BB13_657;
	add.s32 	%r1557, %r1558, -1;
	setp.gt.s32 	%p230, %r1557, %r385;
	@%p230 bra 	$L__BB13_658;
	setp.eq.s32 	%p231, %r385, %r1557;
	mov.u32 	%r1557, %r385;
	@%p231 bra 	$L__BB13_658;
$L__BB13_657:
	setp.lt.s32 	%p232, %r385, 1;
	setp.lt.s32 	%p233, %r385, %r1558;
	selp.b32 	%r861, 0, %r385, %p233;
	selp.b32 	%r1557, 0, %r861, %p232;
$L__BB13_658:
	setp.lt.s32 	%p234, %r1557, 2;
	@%p234 bra 	$L__BB13_661;
	add.s32 	%r1556, %r1557, -1;
	setp.gt.s32 	%p235, %r1556, %r386;
	@%p235 bra 	$L__BB13_662;
	setp.eq.s32 	%p236, %r386, %r1556;
	mov.u32 	%r1556, %r386;
	@%p236 bra 	$L__BB13_662;
$L__BB13_661:
	setp.lt.s32 	%p237, %r386, 1;
	setp.lt.s32 	%p238, %r386, %r1557;
	selp.b32 	%r862, 0, %r386, %p238;
	selp.b32 	%r1556, 0, %r862, %p237;
$L__BB13_662:
	setp.lt.s32 	%p239, %r1556, 2;
	@%p239 bra 	$L__BB13_665;
	add.s32 	%r1555, %r1556, -1;
	setp.gt.s32 	%p240, %r1555, %r387;
	@%p240 bra 	$L__BB13_666;
	setp.eq.s32 	%p241, %r387, %r1555;
	mov.u32 	%r1555, %r387;
	@%p241 bra 	$L__BB13_666;
$L__BB13_665:
	setp.lt.s32 	%p242, %r387, 1;
	setp.lt.s32 	%p243, %r387, %r1556;
	selp.b32 	%r863, 0, %r387, %p243;
	selp.b32 	%r1555, 0, %r863, %p242;
$L__BB13_666:
	setp.lt.s32 	%p244, %r1555, 2;
	@%p244 bra 	$L__BB13_669;
	add.s32 	%r1554, %r1555, -1;
	setp.gt.s32 	%p245, %r1554, %r388;
	@%p245 bra 	$L__BB13_670;
	setp.eq.s32 	%p246, %r388, %r1554;
	mov.u32 	%r1554, %r388;
	@%p246 bra 	$L__BB13_670;
$L__BB13_669:
	setp.lt.s32 	%p247, %r388, 1;
	setp.lt.s32 	%p248, %r388, %r1555;
	selp.b32 	%r864, 0, %r388, %p248;
	selp.b32 	%r1554, 0, %r864, %p247;
$L__BB13_670:
	setp.lt.s32 	%p249, %r1554, 2;
	@%p249 bra 	$L__BB13_673;
	add.s32 	%r1553, %r1554, -1;
	setp.gt.s32 	%p250, %r1553, %r389;
	@%p250 bra 	$L__BB13_674;
	setp.eq.s32 	%p251, %r389, %r1553;
	mov.u32 	%r1553, %r389;
	@%p251 bra 	$L__BB13_674;
$L__BB13_673:
	setp.lt.s32 	%p252, %r389, 1;
	setp.lt.s32 	%p253, %r389, %r1554;
	selp.b32 	%r865, 0, %r389, %p253;
	selp.b32 	%r1553, 0, %r865, %p252;
$L__BB13_674:
	setp.lt.s32 	%p254, %r1553, 2;
	@%p254 bra 	$L__BB13_677;
	add.s32 	%r1552, %r1553, -1;
	setp.gt.s32 	%p255, %r1552, %r390;
	@%p255 bra 	$L__BB13_678;
	setp.eq.s32 	%p256, %r390, %r1552;
	mov.u32 	%r1552, %r390;
	@%p256 bra 	$L__BB13_678;
$L__BB13_677:
	setp.lt.s32 	%p257, %r390, 1;
	setp.lt.s32 	%p258, %r390, %r1553;
	selp.b32 	%r866, 0, %r390, %p258;
	selp.b32 	%r1552, 0, %r866, %p257;
$L__BB13_678:
	setp.lt.s32 	%p259, %r1552, 2;
	@%p259 bra 	$L__BB13_681;
	add.s32 	%r1551, %r1552, -1;
	setp.gt.s32 	%p260, %r1551, %r391;
	@%p260 bra 	$L__BB13_682;
	setp.eq.s32 	%p261, %r391, %r1551;
	mov.u32 	%r1551, %r391;
	@%p261 bra 	$L__BB13_682;
$L__BB13_681:
	setp.lt.s32 	%p262, %r391, 1;
	setp.lt.s32 	%p263, %r391, %r1552;
	selp.b32 	%r867, 0, %r391, %p263;
	selp.b32 	%r1551, 0, %r867, %p262;
$L__BB13_682:
	setp.lt.s32 	%p264, %r1551, 2;
	@%p264 bra 	$L__BB13_685;
	add.s32 	%r1550, %r1551, -1;
	setp.gt.s32 	%p265, %r1550, %r392;
	@%p265 bra 	$L__BB13_686;
	setp.eq.s32 	%p266, %r392, %r1550;
	mov.u32 	%r1550, %r392;
	@%p266 bra 	$L__BB13_686;
$L__BB13_685:
	setp.lt.s32 	%p267, %r392, 1;
	setp.lt.s32 	%p268, %r392, %r1551;
	selp.b32 	%r868, 0, %r392, %p268;
	selp.b32 	%r1550, 0, %r868, %p267;
$L__BB13_686:
	setp.lt.s32 	%p269, %r1550, 2;
	@%p269 bra 	$L__BB13_689;
	add.s32 	%r1549, %r1550, -1;
	setp.gt.s32 	%p270, %r1549, %r393;
	@%p270 bra 	$L__BB13_690;
	setp.eq.s32 	%p271, %r393, %r1549;
	mov.u32 	%r1549, %r393;
	@%p271 bra 	$L__BB13_690;
$L__BB13_689:
	setp.lt.s32 	%p272, %r393, 1;
	setp.lt.s32 	%p273, %r393, %r1550;
	selp.b32 	%r869, 0, %r393, %p273;
	selp.b32 	%r1549, 0, %r869, %p272;
$L__BB13_690:
	setp.lt.s32 	%p274, %r1549, 2;
	@%p274 bra 	$L__BB13_693;
	add.s32 	%r1548, %r1549, -1;
	setp.gt.s32 	%p275, %r1548, %r394;
	@%p275 bra 	$L__BB13_694;
	setp.eq.s32 	%p276, %r394, %r1548;
	mov.u32 	%r1548, %r394;
	@%p276 bra 	$L__BB13_694;
$L__BB13_693:
	setp.lt.s32 	%p277, %r394, 1;
	setp.lt.s32 	%p278, %r394, %r1549;
	selp.b32 	%r870, 0, %r394, %p278;
	selp.b32 	%r1548, 0, %r870, %p277;
$L__BB13_694:
	setp.lt.s32 	%p279, %r1548, 2;
	@%p279 bra 	$L__BB13_697;
	add.s32 	%r1547, %r1548, -1;
	setp.gt.s32 	%p280, %r1547, %r395;
	@%p280 bra 	$L__BB13_698;
	setp.eq.s32 	%p281, %r395, %r1547;
	mov.u32 	%r1547, %r395;
	@%p281 bra 	$L__BB13_698;
$L__BB13_697:
	setp.lt.s32 	%p282, %r395, 1;
	setp.lt.s32 	%p283, %r395, %r1548;
	selp.b32 	%r871, 0, %r395, %p283;
	selp.b32 	%r1547, 0, %r871, %p282;
$L__BB13_698:
	setp.lt.s32 	%p284, %r1547, 2;
	@%p284 bra 	$L__BB13_701;
	add.s32 	%r1546, %r1547, -1;
	setp.gt.s32 	%p285, %r1546, %r396;
	@%p285 bra 	$L__BB13_702;
	setp.eq.s32 	%p286, %r396, %r1546;
	mov.u32 	%r1546, %r396;
	@%p286 bra 	$L__BB13_702;
$L__BB13_701:
	setp.lt.s32 	%p287, %r396, 1;
	setp.lt.s32 	%p288, %r396, %r1547;
	selp.b32 	%r872, 0, %r396, %p288;
	selp.b32 	%r1546, 0, %r872, %p287;
$L__BB13_702:
	setp.lt.s32 	%p289, %r1546, 2;
	@%p289 bra 	$L__BB13_705;
	add.s32 	%r1545, %r1546, -1;
	setp.gt.s32 	%p290, %r1545, %r397;
	@%p290 bra 	$L__BB13_706;
	setp.eq.s32 	%p291, %r397, %r1545;
	mov.u32 	%r1545, %r397;
	@%p291 bra 	$L__BB13_706;
$L__BB13_705:
	setp.lt.s32 	%p292, %r397, 1;
	setp.lt.s32 	%p293, %r397, %r1546;
	selp.b32 	%r873, 0, %r397, %p293;
	selp.b32 	%r1545, 0, %r873, %p292;
$L__BB13_706:
	bar.sync 	0;
	st.shared.u32 	[%r382], %r1559;
	st.shared.u32 	[%r382+4], %r1558;
	st.shared.u32 	[%r382+8], %r1557;
	st.shared.u32 	[%r382+12], %r1556;
	st.shared.u32 	[%r382+16], %r1555;
	st.shared.u32 	[%r382+20], %r1554;
	st.shared.u32 	[%r382+24], %r1553;
	st.shared.u32 	[%r382+28], %r1552;
	st.shared.u32 	[%r382+32], %r1551;
	st.shared.u32 	[%r382+36], %r1550;
	st.shared.u32 	[%r382+40], %r1549;
	st.shared.u32 	[%r382+44], %r1548;
	st.shared.u32 	[%r382+48], %r1547;
	st.shared.u32 	[%r382+52], %r1546;
	st.shared.u32 	[%r382+56], %r1545;
	bar.warp.sync 	-1;
	ld.shared.u32 	%r698, [%r381];
	ld.shared.u32 	%r699, [%r381+128];
	ld.shared.u32 	%r700, [%r381+256];
	ld.shared.u32 	%r701, [%r381+384];
	ld.shared.u32 	%r702, [%r381+512];
	ld.shared.u32 	%r703, [%r381+640];
	ld.shared.u32 	%r704, [%r381+768];
	ld.shared.u32 	%r705, [%r381+896];
	ld.shared.u32 	%r706, [%r381+1024];
	ld.shared.u32 	%r707, [%r381+1152];
	ld.shared.u32 	%r708, [%r381+1280];
	ld.shared.u32 	%r709, [%r381+1408];
	ld.shared.u32 	%r710, [%r381+1536];
	ld.shared.u32 	%r711, [%r381+1664];
	ld.shared.u32 	%r712, [%r381+1792];
	setp.ne.s32 	%p549, %r332, 0;
	@%p549 bra 	$L__BB13_708;
	st.volatile.shared.u32 	[_ZZN3cub18CUB_300001_SM_10006detail4scan16DeviceScanKernelINS2_10policy_hubIiiij5atribE10Policy1000EN6thrust24THRUST_300001_SM_1000_NS6detail15normal_iteratorINS9_10device_ptrIiEEEESE_NS0_13ScanTileStateIiLb1EEES5_NS0_8NullTypeEjiLb0ESH_EEvT0_T1_T2_iT3_T4_T5_E12temp_storage+7680], %r3;
$L__BB13_708:
	bar.sync 	0;
	ld.volatile.shared.u32 	%r713, [_ZZN3cub18CUB_300001_SM_10006detail4scan16DeviceScanKernelINS2_10policy_hubIiiij5atribE10Policy1000EN6thrust24THRUST_300001_SM_1000_NS6detail15normal_iteratorINS9_10device_ptrIiEEEESE_NS0_13ScanTileStateIiLb1EEES5_NS0_8NullTypeEjiLb0ESH_EEvT0_T1_T2_iT3_T4_T5_E12temp_storage+7680];
	cvt.u64.u32 	%rd32, %r334;
	add.s64 	%rd33, %rd32, %rd9;
	setp.ge.s32 	%p550, %r334, %r713;
	shl.b64 	%rd34, %rd33, 2;
	add.s64 	%rd15, %rd3, %rd34;
	@%p550 bra 	$L__BB13_710;
	st.global.u32 	[%rd15], %r698;
$L__BB13_710:
	setp.ge.s32 	%p551, %r337, %r713;
	@%p551 bra 	$L__BB13_712;
	st.global.u32 	[%rd15+128], %r699;
$L__BB13_712:
	setp.ge.s32 	%p552, %r340, %r713;
	@%p552 bra 	$L__BB13_714;
	st.global.u32 	[%rd15+256], %r700;
$L__BB13_714:
	setp.ge.s32 	%p553, %r343, %r713;
	@%p553 bra 	$L__BB13_716;
	st.global.u32 	[%rd15+384], %r701;
$L__BB13_716:
	setp.ge.s32 	%p554, %r346, %r713;
	@%p554 bra 	$L__BB13_718;
	st.global.u32 	[%rd15+512], %r702;
$L__BB13_718:
	setp.ge.s32 	%p555, %r349, %r713;
	@%p555 bra 	$L__BB13_720;
	st.global.u32 	[%rd15+640], %r703;
$L__BB13_720:
	setp.ge.s32 	%p556, %r352, %r713;
	@%p556 bra 	$L__BB13_722;
	st.global.u32 	[%rd15+768], %r704;
$L__BB13_722:
	setp.ge.s32 	%p557, %r355, %r713;
	@%p557 bra 	$L__BB13_724;
	st.global.u32 	[%rd15+896], %r705;
$L__BB13_724:
	setp.ge.s32 	%p558, %r358, %r713;
	@%p558 bra 	$L__BB13_726;
	st.global.u32 	[%rd15+1024], %r706;
$L__BB13_726:
	setp.ge.s32 	%p559, %r361, %r713;
	@%p559 bra 	$L__BB13_728;
	st.global.u32 	[%rd15+1152], %r707;
$L__BB13_728:
	setp.ge.s32 	%p560, %r364, %r713;
	@%p560 bra 	$L__BB13_730;
	st.global.u32 	[%rd15+1280], %r708;
$L__BB13_730:
	setp.ge.s32 	%p561, %r367, %r713;
	@%p561 bra 	$L__BB13_732;
	st.global.u32 	[%rd15+1408], %r709;
$L__BB13_732:
	setp.ge.s32 	%p562, %r370, %r713;
	@%p562 bra 	$L__BB13_734;
	st.global.u32 	[%rd15+1536], %r710;
$L__BB13_734:
	setp.ge.s32 	%p563, %r373, %r713;
	@%p563 bra 	$L__BB13_736;
	st.global.u32 	[%rd15+1664], %r711;
$L__BB13_736:
	setp.ge.s32 	%p564, %r376, %r713;
	@%p564 bra 	$L__BB13_738;
	st.global.u32 	[%rd15+1792], %r712;
$L__BB13_738:
	ret;

}
	// .globl	_ZN3cub18CUB_300001_SM_10006detail4scan16DeviceScanKernelINS2_10policy_hubIiiim5atribE10Policy1000EN6thrust24THRUST_300001_SM_1000_NS6detail15normal_iteratorINS9_10device_ptrIiEEEESE_NS0_13ScanTileStateIiLb1EEES5_NS0_8NullTypeEmiLb0ESH_EEvT0_T1_T2_iT3_T4_T5_
.visible .entry _ZN3cub18CUB_300001_SM_10006detail4scan16DeviceScanKernelINS2_10policy_hubIiiim5atribE10Policy1000EN6thrust24THRUST_300001_SM_1000_NS6detail15normal_iteratorINS9_10device_ptrIiEEEESE_NS0_13ScanTileStateIiLb1EEES5_NS0_8NullTypeEmiLb0ESH_EEvT0_T1_T2_iT3_T4_T5_(
	.param .align 8 .b8 _ZN3cub18CUB_300001_SM_10006detail4scan16DeviceScanKernelINS2_10policy_hubIiiim5atribE10Policy1000EN6thrust24THRUST_300001_SM_1000_NS6detail15normal_iteratorINS9_10device_ptrIiEEEESE_NS0_13ScanTileStateIiLb1EEES5_NS0_8NullTypeEmiLb0ESH_EEvT0_T1_T2_iT3_T4_T5__param_0[8],
	.param .align 8 .b8 _ZN3cub18CUB_300001_SM_10006detail4scan16DeviceScanKernelINS2_10policy_hubIiiim5atribE10Policy1000EN6thrust24THRUST_300001_SM_1000_NS6detail15normal_iteratorINS9_10device_ptrIiEEEESE_NS0_13ScanTileStateIiLb1EEES5_NS0_8NullTypeEmiLb0ESH_EEvT0_T1_T2_iT3_T4_T5__param_1[8],
	.param .align 8 .b8 _ZN3cub18CUB_300001_SM_10006detail4scan16DeviceScanKernelINS2_10policy_hubIiiim5atribE10Policy1000EN6thrust24THRUST_300001_SM_1000_NS6detail15normal_iteratorINS9_10device_ptrIiEEEESE_NS0_13ScanTileStateIiLb1EEES5_NS0_8NullTypeEmiLb0ESH_EEvT0_T1_T2_iT3_T4_T5__param_2[8],
	.param .u32 _ZN3cub18CUB_300001_SM_10006detail4scan16DeviceScanKernelINS2_10policy_hubIiiim5atribE10Policy1000EN6thrust24THRUST_300001_SM_1000_NS6detail15normal_iteratorINS9_10device_ptrIiEEEESE_NS0_13ScanTileStateIiLb1EEES5_NS0_8NullTypeEmiLb0ESH_EEvT0_T1_T2_iT3_T4_T5__param_3,
	.param .align 1 .b8 _ZN3cub18CUB_300001_SM_10006detail4scan16DeviceScanKernelINS2_10policy_hubIiiim5atribE10Policy1000EN6thrust24THRUST_300001_SM_1000_NS6detail15normal_iteratorINS9_10device_ptrIiEEEESE_NS0_13ScanTileStateIiLb1EEES5_NS0_8NullTypeEmiLb0ESH_EEvT0_T1_T2_iT3_T4_T5__param_4[1],
	.param .align 1 .b8 _ZN3cub18CUB_300001_SM_10006detail4scan16DeviceScanKernelINS2_10policy_hubIiiim5atribE10Policy1000EN6thrust24THRUST_300001_SM_1000_NS6detail15normal_iteratorINS9_10device_ptrIiEEEESE_NS0_13ScanTileStateIiLb1EEES5_NS0_8NullTypeEmiLb0ESH_EEvT0_T1_T2_iT3_T4_T5__param_5[1],
	.param .u64 _ZN3cub18CUB_300001_SM_10006detail4scan16DeviceScanKernelINS2_10policy_hubIiiim5atribE10Policy1000EN6thrust24THRUST_300001_SM_1000_NS6detail15normal_iteratorINS9_10device_ptrIiEEEESE_NS0_13ScanTileStateIiLb1EEES5_NS0_8NullTypeEmiLb0ESH_EEvT0_T1_T2_iT3_T4_T5__param_6
)
.maxntid 128
{
	.reg .pred 	%p<1105>;
	.reg .b32 	%r<1558>;
	.reg .b64 	%rd<54>;
	// demoted variable
	.shared .align 16 .b8 _ZZN3cub18CUB_300001_SM_10006detail4scan16DeviceScanKernelINS2_10policy_hubIiiim5atribE10Policy1000EN6thrust24THRUST_300001_SM_1000_NS6detail15normal_iteratorINS9_10device_ptrIiEEEESE_NS0_13ScanTileStateIiLb1EEES5_NS0_8NullTypeEmiLb0ESH_EEvT0_T1_T2_iT3_T4_T5_E12temp_storage[7696];
	ld.param.u64 	%rd1, [_ZN3cub18CUB_300001_SM_10006detail4scan16DeviceScanKernelINS2_10policy_hubIiiim5atribE10Policy1000EN6thrust24THRUST_300001_SM_1000_NS6detail15normal_iteratorINS9_10device_ptrIiEEEESE_NS0_13ScanTileStateIiLb1EEES5_NS0_8NullTypeEmiLb0ESH_EEvT0_T1_T2_iT3_T4_T5__param_2];
	ld.param.u64 	%rd17, [_ZN3cub18CUB_300001_SM_10006detail4scan16DeviceScanKernelINS2_10policy_hubIiiim5atribE10Policy1000EN6thrust24THRUST_300001_SM_1000_NS6detail15normal_iteratorINS9_10device_ptrIiEEEESE_NS0_13ScanTileStateIiLb1EEES5_NS0_8NullTypeEmiLb0ESH_EEvT0_T1_T2_iT3_T4_T5__param_1];
	ld.param.u64 	%rd18, [_ZN3cub18CUB_300001_SM_10006detail4scan16DeviceScanKernelINS2_10policy_hubIiiim5atribE10Policy1000EN6thrust24THRUST_300001_SM_1000_NS6detail15normal_iteratorINS9_10device_ptrIiEEEESE_NS0_13ScanTileStateIiLb1EEES5_NS0_8NullTypeEmiLb0ESH_EEvT0_T1_T2_iT3_T4_T5__param_0];
	ld.param.u32 	%r713, [_ZN3cub18CUB_300001_SM_10006detail4scan16DeviceScanKernelINS2_10policy_hubIiiim5atribE10Policy1000EN6thrust24THRUST_300001_SM_1000_NS6detail15normal_iteratorINS9_10device_ptrIiEEEESE_NS0_13ScanTileStateIiLb1EEES5_NS0_8NullTypeEmiLb0ESH_EEvT0_T1_T2_iT3_T4_T5__param_3];
	ld.param.u64 	%rd19, [_ZN3cub18CUB_300001_SM_10006detail4scan16DeviceScanKernelINS2_10policy_hubIiiim5atribE10Policy1000EN6thrust24THRUST_300001_SM_1000_NS6detail15normal_iteratorINS9_10device_ptrIiEEEESE_NS0_13ScanTileStateIiLb1EEES5_NS0_8NullTypeEmiLb0ESH_EEvT0_T1_T2_iT3_T4_T5__param_6];
	cvta.to.global.u64 	%rd2, %rd18;
	cvta.to.global.u64 	%rd3, %rd17;
	mov.u32 	%r714, %ctaid.x;
	add.s32 	%r1, %r713, %r714;
	mul.wide.s32 	%rd4, %r1, 1920;
	sub.s64 	%rd5, %rd19, %rd4;
	setp.lt.u64 	%p1, %rd5, 1921;
	@%p1 bra 	$L__BB14_341;
	mov.u32 	%r2, %tid.x;
	and.b32  	%r1016, %r2, 31;
	and.b32  	%r1017, %r2, 992;
	mul.lo.s32 	%r1018, %r1017, 15;
	or.b32  	%r1019, %r1018, %r1016;
	cvt.u64.u32 	%rd37, %r1019;
	add.s64 	%rd6, %rd4, %rd37;
	shl.b64 	%rd38, %rd6, 2;
	add.s64 	%rd39, %rd2, %rd38;
	ld.global.u32 	%r1020, [%rd39];
	ld.global.u32 	%r1021, [%rd39+128];
	ld.global.u32 	%r1022, [%rd39+256];
	ld.global.u32 	%r1023, [%rd39+384];
	ld.global.u32 	%r1024, [%rd39+512];
	ld.global.u32 	%r1025, [%rd39+640];
	ld.global.u32 	%r1026, [%rd39+768];
	ld.global.u32 	%r1027, [%rd39+896];
	ld.global.u32 	%r1028, [%rd39+1024];
	ld.global.u32 	%r1029, [%rd39+1152];
	ld.global.u32 	%r1030, [%rd39+1280];
	ld.global.u32 	%r1031, [%rd39+1408];
	ld.global.u32 	%r1032, [%rd39+1536];
	ld.global.u32 	%r1033, [%rd39+1664];
	ld.global.u32 	%r1034, [%rd39+1792];
	// begin inline asm
	mov.u32 %r1015, %laneid;
	// end inline asm
	shr.u32 	%r4, %r2, 5;
	mad.lo.s32 	%r1035, %r4, 480, %r1015;
	shl.b32 	%r1036, %r1035, 2;
	mov.u32 	%r1037, _ZZN3cub18CUB_300001_SM_10006detail4scan16DeviceScanKernelINS2_10policy_hubIiiim5atribE10Policy1000EN6thrust24THRUST_300001_SM_1000_NS6detail15normal_iteratorINS9_10device_ptrIiEEEESE_NS0_13ScanTileStateIiLb1EEES5_NS0_8NullTypeEmiLb0ESH_EEvT0_T1_T2_iT3_T4_T5_E12temp_storage;
	add.s32 	%r5, %r1037, %r1036;
	st.shared.u32 	[%r5], %r1020;
	st.shared.u32 	[%r5+128], %r1021;
	st.shared.u32 	[%r5+256], %r1022;
	st.shared.u32 	[%r5+384], %r1023;
	st.shared.u32 	[%r5+512], %r1024;
	st.shared.u32 	[%r5+640], %r1025;
	st.shared.u32 	[%r5+768], %r1026;
	st.shared.u32 	[%r5+896], %r1027;
	st.shared.u32 	[%r5+1024], %r1028;
	st.shared.u32 	[%r5+1152], %r1029;
	st.shared.u32 	[%r5+1280], %r1030;
	st.shared.u32 	[%r5+1408], %r1031;
	st.shared.u32 	[%r5+1536], %r1032;
	st.shared.u32 	[%r5+1664], %r1033;
	st.shared.u32 	[%r5+1792], %r1034;
	bar.warp.sync 	-1;
	mad.lo.s32 	%r6, %r1015, 56, %r5;
	ld.shared.u32 	%r7, [%r6];
	ld.shared.u32 	%r8, [%r6+4];
	ld.shared.u32 	%r9, [%r6+8];
	ld.shared.u32 	%r10, [%r6+12];
	ld.shared.u32 	%r11, [%r6+16];
	ld.shared.u32 	%r12, [%r6+20];
	ld.shared.u32 	%r13, [%r6+24];
	ld.shared.u32 	%r14, [%r6+28];
	ld.shared.u32 	%r15, [%r6+32];
	ld.shared.u32 	%r16, [%r6+36];
	ld.shared.u32 	%r17, [%r6+40];
	ld.shared.u32 	%r18, [%r6+44];
	ld.shared.u32 	%r19, [%r6+48];
	ld.shared.u32 	%r20, [%r6+52];
	ld.shared.u32 	%r21, [%r6+56];
	bar.sync 	0;
	setp.ne.s32 	%p565, %r1, 0;
	@%p565 bra 	$L__BB14_136;
	setp.lt.s32 	%p896, %r7, 2;
	@%p896 bra 	$L__BB14_5;
	add.s32 	%r1343, %r7, -1;
	setp.gt.s32 	%p897, %r1343, %r8;
	@%p897 bra 	$L__BB14_6;
	setp.eq.s32 	%p898, %r8, %r1343;
	mov.u32 	%r1343, %r8;
	@%p898 bra 	$L__BB14_6;
$L__BB14_5:
	max.s32 	%r1231, %r7, 1;
	setp.gt.s32 	%p899, %r1231, %r8;
	selp.b32 	%r1343, 0, %r8, %p899;
$L__BB14_6:
	setp.lt.s32 	%p900, %r1343, 2;
	@%p900 bra 	$L__BB14_9;
	add.s32 	%r1344, %r1343, -1;
	setp.gt.s32 	%p901, %r1344, %r9;
	@%p901 bra 	$L__BB14_10;
	setp.eq.s32 	%p902, %r9, %r1344;
	mov.u32 	%r1344, %r9;
	@%p902 bra 	$L__BB14_10;
$L__BB14_9:
	setp.lt.s32 	%p903, %r9, 1;
	setp.lt.s32 	%p904, %r9, %r1343;
	selp.b32 	%r1232, 0, %r9, %p904;
	selp.b32 	%r1344, 0, %r1232, %p903;
$L__BB14_10:
	setp.lt.s32 	%p905, %r1344, 2;
	@%p905 bra 	$L__BB14_13;
	add.s32 	%r1345, %r1344, -1;
	setp.gt.s32 	%p906, %r1345, %r10;
	@%p906 bra 	$L__BB14_14;
	setp.eq.s32 	%p907, %r10, %r1345;
	mov.u32 	%r1345, %r10;
	@%p907 bra 	$L__BB14_14;
$L__BB14_13:
	setp.lt.s32 	%p908, %r10, 1;
	setp.lt.s32 	%p909, %r10, %r1344;
	selp.b32 	%r1233, 0, %r10, %p909;
	selp.b32 	%r1345, 0, %r1233, %p908;
$L__BB14_14:
	setp.lt.s32 	%p910, %r1345, 2;
	@%p910 bra 	$L__BB14_17;
	add.s32 	%r1346, %r1345, -1;
	setp.gt.s32 	%p911, %r1346, %r11;
	@%p911 bra 	$L__BB14_18;
	setp.eq.s32 	%p912, %r11, %r1346;
	mov.u32 	%r1346, %r11;
	@%p912 bra 	$L__BB14_18;
$L__BB14_17:
	setp.lt.s32 	%p913, %r11, 1;
	setp.lt.s32 	%p914, %r11, %r1345;
	selp.b32 	%r1234, 0, %r11, %p914;
	selp.b32 	%r1346, 0, %r1234, %p913;
$L__BB14_18:
	setp.lt.s32 	%p915, %r1346, 2;
	@%p915 bra 	$L__BB14_21;
	add.s32 	%r1347, %r1346, -1;
	setp.gt.s32 	%p916, %r1347, %r12;
	@%p916 bra 	$L__BB14_22;
	setp.eq.s32 	%p917, %r12, %r1347;
	mov.u32 	%r1347, %r12;
	@%p917 bra 	$L__BB14_22;
$L__BB14_21:
	setp.lt.s32 	%p918, %r12, 1;
	setp.lt.s32 	%p919, %r12, %r1346;
	selp.b32 	%r1235, 0, %r12, %p919;
	selp.b32 	%r1347, 0, %r1235, %p918;
$L__BB14_22:
	setp.lt.s32 	%p920, %r1347, 2;
	@%p920 bra 	$L__BB14_25;
	add.s32 	%r1348, %r1347, -1;
	setp.gt.s32 	%p921, %r1348, %r13;
	@%p921 bra 	$L__BB14_26;
	setp.eq.s32 	%p922, %r13, %r1348;
	mov.u32 	%r1348, %r13;
	@%p922 bra 	$L__BB14_26;
$L__BB14_25:
	setp.lt.s32 	%p923, %r13, 1;
	setp.lt.s32 	%p924, %r13, %r1347;
	selp.b32 	%r1236, 0, %r13, %p924;
	selp.b32 	%r1348, 0, %r1236, %p923;
$L__BB14_26:
	setp.lt.s32 	%p925, %r1348, 2;
	@%p925 bra 	$L__BB14_29;
	add.s32 	%r1349, %r1348, -1;
	setp.gt.s32 	%p926, %r1349, %r14;
	@%p926 bra 	$L__BB14_30;
	setp.eq.s32 	%p927, %r14, %r1349;
	mov.u32 	%r1349, %r14;
	@%p927 bra 	$L__BB14_30;
$L__BB14_29:
	setp.lt.s32 	%p928, %r14, 1;
	setp.lt.s32 	%p929, %r14, %r1348;
	selp.b32 	%r1237, 0, %r14, %p929;
	selp.b32 	%r1349, 0, %r1237, %p928;
$L__BB14_30:
	setp.lt.s32 	%p930, %r1349, 2;
	@%p930 bra 	$L__BB14_33;
	add.s32 	%r1350, %r1349, -1;
	setp.gt.s32 	%p931, %r1350, %r15;
	@%p931 bra 	$L__BB14_34;
	setp.eq.s32 	%p932, %r15, %r1350;
	mov.u32 	%r1350, %r15;
	@%p932 bra 	$L__BB14_34;
$L__BB14_33:
	setp.lt.s32 	%p933, %r15, 1;
	setp.lt.s32 	%p934, %r15, %r1349;
	selp.b32 	%r1238, 0, %r15, %p934;
	selp.b32 	%r1350, 0, %r1238, %p933;
$L__BB14_34:
	setp.lt.s32 	%p935, %r1350, 2;
	@%p935 bra 	$L__BB14_37;
	add.s32 	%r1351, %r1350, -1;
	setp.gt.s32 	%p936, %r1351, %r16;
	@%p936 bra 	$L__BB14_38;
	setp.eq.s32 	%p937, %r16, %r1351;
	mov.u32 	%r1351, %r16;
	@%p937 bra 	$L__BB14_38;
$L__BB14_37:
	setp.lt.s32 	%p938, %r16, 1;
	setp.lt.s32 	%p939, %r16, %r1350;
	selp.b32 	%r1239, 0, %r16, %p939;
	selp.b32 	%r1351, 0, %r1239, %p938;
$L__BB14_38:
	setp.lt.s32 	%p940, %r1351, 2;
	@%p940 bra 	$L__BB14_41;
	add.s32 	%r1352, %r1351, -1;
	setp.gt.s32 	%p941, %r1352, %r17;
	@%p941 bra 	$L__BB14_42;
	setp.eq.s32 	%p942, %r17, %r1352;
	mov.u32 	%r1352, %r17;
	@%p942 bra 	$L__BB14_42;
$L__BB14_41:
	setp.lt.s32 	%p943, %r17, 1;
	setp.lt.s32 	%p944, %r17, %r1351;
	selp.b32 	%r1240, 0, %r17, %p944;
	selp.b32 	%r1352, 0, %r1240, %p943;
$L__BB14_42:
	setp.lt.s32 	%p945, %r1352, 2;
	@%p945 bra 	$L__BB14_45;
	add.s32 	%r1353, %r1352, -1;
	setp.gt.s32 	%p946, %r1353, %r18;
	@%p946 bra 	$L__BB14_46;
	setp.eq.s32 	%p947, %r18, %r1353;
	mov.u32 	%r1353, %r18;
	@%p947 bra 	$L__BB14_46;
$L__BB14_45:
	setp.lt.s32 	%p948, %r18, 1;
	setp.lt.s32 	%p949, %r18, %r1352;
	selp.b32 	%r1241, 0, %r18, %p949;
	selp.b32 	%r1353, 0, %r1241, %p948;
$L__BB14_46:
	setp.lt.s32 	%p950, %r1353, 2;
	@%p950 bra 	$L__BB14_49;
	add.s32 	%r1354, %r1353, -1;
	setp.gt.s32 	%p951, %r1354, %r19;
	@%p951 bra 	$L__BB14_50;
	setp.eq.s32 	%p952, %r19, %r1354;
	mov.u32 	%r1354, %r19;
	@%p952 bra 	$L__BB14_50;
$L__BB14_49:
	setp.lt.s32 	%p953, %r19, 1;
	setp.lt.s32 	%p954, %r19, %r1353;
	selp.b32 	%r1242, 0, %r19, %p954;
	selp.b32 	%r1354, 0, %r1242, %p953;
$L__BB14_50:
	setp.lt.s32 	%p955, %r1354, 2;
	@%p955 bra 	$L__BB14_53;
	add.s32 	%r1355, %r1354, -1;
	setp.gt.s32 	%p956, %r1355, %r20;
	@%p956 bra 	$L__BB14_54;
	setp.eq.s32 	%p957, %r20, %r1355;
	mov.u32 	%r1355, %r20;
	@%p957 bra 	$L__BB14_54;
$L__BB14_53:
	setp.lt.s32 	%p958, %r20, 1;
	setp.lt.s32 	%p959, %r20, %r1354;
	selp.b32 	%r1243, 0, %r20, %p959;
	selp.b32 	%r1355, 0, %r1243, %p958;
$L__BB14_54:
	setp.lt.s32 	%p960, %r1355, 2;
	@%p960 bra 	$L__BB14_57;
	add.s32 	%r1356, %r1355, -1;
	setp.gt.s32 	%p961, %r1356, %r21;
	@%p961 bra 	$L__BB14_58;
	setp.eq.s32 	%p962, %r21, %r1356;
	mov.u32 	%r1356, %r21;
	@%p962 bra 	$L__BB14_58;
$L__BB14_57:
	setp.lt.s32 	%p963, %r21, 1;
	setp.lt.s32 	%p964, %r21, %r1355;
	selp.b32 	%r1244, 0, %r21, %p964;
	selp.b32 	%r1356, 0, %r1244, %p963;
$L__BB14_58:
	mov.b32 	%r1272, 1;
	mov.b32 	%r1273, 0;
	mov.b32 	%r1274, -1;
	// begin inline asm
	shfl.sync.up.b32 %r1245, %r1356, %r1272, %r1273, %r1274;
	// end inline asm
	setp.gt.s32 	%p965, %r1245, 1;
	add.s32 	%r1275, %r1245, -1;
	setp.lt.s32 	%p966, %r1356, %r1245;
	setp.lt.s32 	%p967, %r1356, 1;
	selp.b32 	%r1276, 0, %r1356, %p966;
	selp.b32 	%r1277, 0, %r1276, %p967;
	selp.b32 	%r1278, %r1275, %r1277, %p966;
	selp.b32 	%r1279, %r1278, %r1277, %p965;
	setp.lt.s32 	%p968, %r1015, 1;
	selp.b32 	%r1251, %r1356, %r1279, %p968;
	mov.b32 	%r1252, 2;
	// begin inline asm
	shfl.sync.up.b32 %r1250, %r1251, %r1252, %r1273, %r1274;
	// end inline asm
	setp.gt.s32 	%p969, %r1250, 1;
	add.s32 	%r1280, %r1250, -1;
	setp.lt.s32 	%p970, %r1251, %r1250;
	setp.lt.s32 	%p972, %r1251, 1;
	selp.b32 	%r1281, 0, %r1251, %p970;
	selp.b32 	%r1282, 0, %r1281, %p972;
	selp.b32 	%r1283, %r1280, %r1282, %p970;
	selp.b32 	%r1284, %r1283, %r1282, %p969;
	setp.lt.s32 	%p973, %r1015, 2;
	selp.b32 	%r1256, %r1251, %r1284, %p973;
	mov.b32 	%r1257, 4;
	// begin inline asm
	shfl.sync.up.b32 %r1255, %r1256, %r1257, %r1273, %r1274;
	// end inline asm
	setp.gt.s32 	%p974, %r1255, 1;
	add.s32 	%r1285, %r1255, -1;
	setp.lt.s32 	%p975, %r1256, %r1255;
	setp.lt.s32 	%p977, %r1256, 1;
	selp.b32 	%r1286, 0, %r1256, %p975;
	selp.b32 	%r1287, 0, %r1286, %p977;
	selp.b32 	%r1288, %r1285, %r1287, %p975;
	selp.b32 	%r1289, %r1288, %r1287, %p974;
	setp.lt.s32 	%p978, %r1015, 4;
	selp.b32 	%r1261, %r1256, %r1289, %p978;
	mov.b32 	%r1262, 8;
	// begin inline asm
	shfl.sync.up.b32 %r1260, %r1261, %r1262, %r1273, %r1274;
	// end inline asm
	setp.gt.s32 	%p979, %r1260, 1;
	add.s32 	%r1290, %r1260, -1;
	setp.lt.s32 	%p980, %r1261, %r1260;
	setp.lt.s32 	%p982, %r1261, 1;
	selp.b32 	%r1291, 0, %r1261, %p980;
	selp.b32 	%r1292, 0, %r1291, %p982;
	selp.b32 	%r1293, %r1290, %r1292, %p980;
	selp.b32 	%r1294, %r1293, %r1292, %p979;
	setp.lt.s32 	%p983, %r1015, 8;
	selp.b32 	%r1266, %r1261, %r1294, %p983;
	mov.b32 	%r1267, 16;
	// begin inline asm
	shfl.sync.up.b32 %r1265, %r1266, %r1267, %r1273, %r1274;
	// end inline asm
	setp.gt.s32 	%p984, %r1265, 1;
	add.s32 	%r1295, %r1265, -1;
	setp.lt.s32 	%p985, %r1266, %r1265;
	setp.lt.s32 	%p987, %r1266, 1;
	selp.b32 	%r1296, 0, %r1266, %p985;
	selp.b32 	%r1297, 0, %r1296, %p987;
	selp.b32 	%r1298, %r1295, %r1297, %p985;
	selp.b32 	%r64, %r1298, %r1297, %p984;
	setp.lt.s32 	%p988, %r1015, 16;
	selp.b32 	%r1271, %r1266, %r64, %p988;
	// begin inline asm
	shfl.sync.up.b32 %r1361, %r1271, %r1272, %r1273, %r1274;
	// end inline asm
	setp.ne.s32 	%p989, %r1015, 31;
	@%p989 bra 	$L__BB14_60;
	shl.b32 	%r1299, %r4, 2;
	add.s32 	%r1301, %r1037, %r1299;
	st.shared.u32 	[%r1301+16], %r64;
$L__BB14_60:
	bar.sync 	0;
	ld.shared.v2.u32 	{%r1302, %r1303}, [_ZZN3cub18CUB_300001_SM_10006detail4scan16DeviceScanKernelINS2_10policy_hubIiiim5atribE10Policy1000EN6thrust24THRUST_300001_SM_1000_NS6detail15normal_iteratorINS9_10device_ptrIiEEEESE_NS0_13ScanTileStateIiLb1EEES5_NS0_8NullTypeEmiLb0ESH_EEvT0_T1_T2_iT3_T4_T5_E12temp_storage+16];
	setp.gt.s32 	%p990, %r1302, 1;
	add.s32 	%r1357, %r1302, -1;
	setp.gt.s32 	%p991, %r1357, %r1303;
	and.pred  	%p992, %p990, %p991;
	@%p992 bra 	$L__BB14_63;
	setp.gt.s32 	%p993, %r1302, 1;
	setp.eq.s32 	%p994, %r1303, %r1357;
	and.pred  	%p995, %p993, %p994;
	mov.u32 	%r1357, %r1303;
	@%p995 bra 	$L__BB14_63;
	setp.lt.s32 	%p996, %r1303, 1;
	setp.lt.s32 	%p997, %r1303, %r1302;
	selp.b32 	%r1304, 0, %r1303, %p997;
	selp.b32 	%r1357, 0, %r1304, %p996;
$L__BB14_63:
	ld.shared.u32 	%r1305, [_ZZN3cub18CUB_300001_SM_10006detail4scan16DeviceScanKernelINS2_10policy_hubIiiim5atribE10Policy1000EN6thrust24THRUST_300001_SM_1000_NS6detail15normal_iteratorINS9_10device_ptrIiEEEESE_NS0_13ScanTileStateIiLb1EEES5_NS0_8NullTypeEmiLb0ESH_EEvT0_T1_T2_iT3_T4_T5_E12temp_storage+24];
	setp.gt.s32 	%p998, %r1357, 1;
	add.s32 	%r1358, %r1357, -1;
	setp.gt.s32 	%p999, %r1358, %r1305;
	and.pred  	%p1000, %p998, %p999;
	@%p1000 bra 	$L__BB14_66;
	setp.gt.s32 	%p1001, %r1357, 1;
	setp.eq.s32 	%p1002, %r1305, %r1358;
	and.pred  	%p1003, %p1001, %p1002;
	mov.u32 	%r1358, %r1305;
	@%p1003 bra 	$L__BB14_66;
	setp.lt.s32 	%p1004, %r1305, 1;
	setp.lt.s32 	%p1005, %r1305, %r1357;
	selp.b32 	%r1306, 0, %r1305, %p1005;
	selp.b32 	%r1358, 0, %r1306, %p1004;
$L__BB14_66:
	setp.eq.s32 	%p1006, %r4, 3;
	setp.eq.s32 	%p1007, %r4, 2;
	selp.b32 	%r1307, %r1357, %r1302, %p1007;
	selp.b32 	%r75, %r1358, %r1307, %p1006;
	ld.shared.u32 	%r1308, [_ZZN3cub18CUB_300001_SM_10006detail4scan16DeviceScanKernelINS2_10policy_hubIiiim5atribE10Policy1000EN6thrust24THRUST_300001_SM_1000_NS6detail15normal_iteratorINS9_10device_ptrIiEEEESE_NS0_13ScanTileStateIiLb1EEES5_NS0_8NullTypeEmiLb0ESH_EEvT0_T1_T2_iT3_T4_T5_E12temp_storage+28];
	setp.gt.s32 	%p1008, %r1358, 1;
	add.s32 	%r1359, %r1358, -1;
	setp.gt.s32 	%p1009, %r1359, %r1308;
	and.pred  	%p1010, %p1008, %p1009;
	@%p1010 bra 	$L__BB14_69;
	setp.gt.s32 	%p1011, %r1358, 1;
	setp.eq.s32 	%p1012, %r1308, %r1359;
	and.pred  	%p1013, %p1011, %p1012;
	mov.u32 	%r1359, %r1308;
	@%p1013 bra 	$L__BB14_69;
	setp.lt.s32 	%p1014, %r1308, 1;
	setp.lt.s32 	%p1015, %r1308, %r1358;
	selp.b32 	%r1309, 0, %r1308, %p1015;
	selp.b32 	%r1359, 0, %r1309, %p1014;
$L__BB14_69:
	setp.lt.u32 	%p1016, %r2, 32;
	@%p1016 bra 	$L__BB14_74;
	setp.gt.s32 	%p1017, %r75, 1;
	add.s32 	%r1360, %r75, -1;
	setp.gt.s32 	%p1018, %r1360, %r1361;
	and.pred  	%p1019, %p1017, %p1018;
	@%p1019 bra 	$L__BB14_73;
	setp.gt.s32 	%p1020, %r75, 1;
	setp.eq.s32 	%p1021, %r1361, %r1360;
	and.pred  	%p1022, %p1020, %p1021;
	mov.u32 	%r1360, %r1361;
	@%p1022 bra 	$L__BB14_73;
	setp.lt.s32 	%p1023, %r1361, 1;
	setp.lt.s32 	%p1024, %r1361, %r75;
	selp.b32 	%r1310, 0, %r1361, %p1024;
	selp.b32 	%r1360, 0, %r1310, %p1023;
$L__BB14_73:
	setp.eq.s32 	%p1025, %r1015, 0;
	selp.b32 	%r1361, %r75, %r1360, %p1025;
$L__BB14_74:
	setp.eq.s32 	%p1026, %r2, 0;
	mov.u32 	%r1443, %r7;
	@%p1026 bra 	$L__BB14_78;
	setp.gt.s32 	%p1027, %r1361, 1;
	add.s32 	%r1443, %r1361, -1;
	setp.gt.s32 	%p1028, %r1443, %r7;
	and.pred  	%p1029, %p1027, %p1028;
	@%p1029 bra 	$L__BB14_78;
	setp.gt.s32 	%p1030, %r1361, 1;
	setp.eq.s32 	%p1031, %r7, %r1443;
	and.pred  	%p1032, %p1030, %p1031;
	mov.u32 	%r1443, %r7;
	@%p1032 bra 	$L__BB14_78;
	max.s32 	%r1311, %r1361, 1;
	setp.gt.s32 	%p1033, %r1311, %r7;
	selp.b32 	%r1443, 0, %r7, %p1033;
$L__BB14_78:
	setp.lt.s32 	%p1034, %r1443, 2;
	@%p1034 bra 	$L__BB14_81;
	add.s32 	%r1442, %r1443, -1;
	setp.gt.s32 	%p1035, %r1442, %r8;
	@%p1035 bra 	$L__BB14_82;
	setp.eq.s32 	%p1036, %r8, %r1442;
	mov.u32 	%r1442, %r8;
	@%p1036 bra 	$L__BB14_82;
$L__BB14_81:
	setp.lt.s32 	%p1037, %r8, 1;
	setp.lt.s32 	%p1038, %r8, %r1443;
	selp.b32 	%r1312, 0, %r8, %p1038;
	selp.b32 	%r1442, 0, %r1312, %p1037;
$L__BB14_82:
	setp.lt.s32 	%p1039, %r1442, 2;
	@%p1039 bra 	$L__BB14_85;
	add.s32 	%r1441, %r1442, -1;
	setp.gt.s32 	%p1040, %r1441, %r9;
	@%p1040 bra 	$L__BB14_86;
	setp.eq.s32 	%p1041, %r9, %r1441;
	mov.u32 	%r1441, %r9;
	@%p1041 bra 	$L__BB14_86;
$L__BB14_85:
	setp.lt.s32 	%p1042, %r9, 1;
	setp.lt.s32 	%p1043, %r9, %r1442;
	selp.b32 	%r1313, 0, %r9, %p1043;
	selp.b32 	%r1441, 0, %r1313, %p1042;
$L__BB14_86:
	setp.lt.s32 	%p1044, %r1441, 2;
	@%p1044 bra 	$L__BB14_89;
	add.s32 	%r1440, %r1441, -1;
	setp.gt.s32 	%p1045, %r1440, %r10;
	@%p1045 bra 	$L__BB14_90;
	setp.eq.s32 	%p1046, %r10, %r1440;
	mov.u32 	%r1440, %r10;
	@%p1046 bra 	$L__BB14_90;
$L__BB14_89:
	setp.lt.s32 	%p1047, %r10, 1;
	setp.lt.s32 	%p1048, %r10, %r1441;
	selp.b32 	%r1314, 0, %r10, %p1048;
	selp.b32 	%r1440, 0, %r1314, %p1047;
$L__BB14_90:
	setp.lt.s32 	%p1049, %r1440, 2;
	@%p1049 bra 	$L__BB14_93;
	add.s32 	%r1439, %r1440, -1;
	setp.gt.s32 	%p1050, %r1439, %r11;
	@%p1050 bra 	$L__BB14_94;
	setp.eq.s32 	%p1051, %r11, %r1439;
	mov.u32 	%r1439, %r11;
	@%p1051 bra 	$L__BB14_94;
$L__BB14_93:
	setp.lt.s32 	%p1052, %r11, 1;
	setp.lt.s32 	%p1053, %r11, %r1440;
	selp.b32 	%r1315, 0, %r11, %p1053;
	selp.b32 	%r1439, 0, %r1315, %p1052;
$L__BB14_94:
	setp.lt.s32 	%p1054, %r1439, 2;
	@%p1054 bra 	$L__BB14_97;
	add.s32 	%r1438, %r1439, -1;
	setp.gt.s32 	%p1055, %r1438, %r12;
	@%p1055 bra 	$L__BB14_98;
	setp.eq.s32 	%p1056, %r12, %r1438;
	mov.u32 	%r1438, %r12;
	@%p1056 bra 	$L__BB14_98;
$L__BB14_97:
	setp.lt.s32 	%p1057, %r12, 1;
	setp.lt.s32 	%p1058, %r12, %r1439;
	selp.b32 	%r1316, 0, %r12, %p1058;
	selp.b32 	%r1438, 0, %r1316, %p1057;
$L__BB14_98:
	setp.lt.s32 	%p1059, %r1438, 2;
	@%p1059 bra 	$L__BB14_101;
	add.s32 	%r1437, %r1438, -1;
	setp.gt.s32 	%p1060, %r1437, %r13;
	@%p1060 bra 	$L__BB14_102;
	setp.eq.s32 	%p1061, %r13, %r1437;
	mov.u32 	%r1437, %r13;
	@%p1061 bra 	$L__BB14_102;
$L__BB14_101:
	setp.lt.s32 	%p1062, %r13, 1;
	setp.lt.s32 	%p1063, %r13, %r1438;
	selp.b32 	%r1317, 0, %r13, %p1063;
	selp.b32 	%r1437, 0, %r1317, %p1062;
$L__BB14_102:
	setp.lt.s32 	%p1064, %r1437, 2;
	@%p1064 bra 	$L__BB14_105;
	add.s32 	%r1436, %r1437, -1;
	setp.gt.s32 	%p1065, %r1436, %r14;
	@%p1065 bra 	$L__BB14_106;
	setp.eq.s32 	%p1066, %r14, %r1436;
	mov.u32 	%r1436, %r14;
	@%p1066 bra 	$L__BB14_106;
$L__BB14_105:
	setp.lt.s32 	%p1067, %r14, 1;
	setp.lt.s32 	%p1068, %r14, %r1437;
	selp.b32 	%r1318, 0, %r14, %p1068;
	selp.b32 	%r1436, 0, %r1318, %p1067;
$L__BB14_106:
	setp.lt.s32 	%p1069, %r1436, 2;
	@%p1069 bra 	$L__BB14_109;
	add.s32 	%r1435, %r1436, -1;
	setp.gt.s32 	%p1070, %r1435, %r15;
	@%p1070 bra 	$L__BB14_110;
	setp.eq.s32 	%p1071, %r15, %r1435;
	mov.u32 	%r1435, %r15;
	@%p1071 bra 	$L__BB14_110;
$L__BB14_109:
	setp.lt.s32 	%p1072, %r15, 1;
	setp.lt.s32 	%p1073, %r15, %r1436;
	selp.b32 	%r1319, 0, %r15, %p1073;
	selp.b32 	%r1435, 0, %r1319, %p1072;
$L__BB14_110:
	setp.lt.s32 	%p1074, %r1435, 2;
	@%p1074 bra 	$L__BB14_113;
	add.s32 	%r1434, %r1435, -1;
	setp.gt.s32 	%p1075, %r1434, %r16;
	@%p1075 bra 	$L__BB14_114;
	setp.eq.s32 	%p1076, %r16, %r1434;
	mov.u32 	%r1434, %r16;
	@%p1076 bra 	$L__BB14_114;
$L__BB14_113:
	setp.lt.s32 	%p1077, %r16, 1;
	setp.lt.s32 	%p1078, %r16, %r1435;
	selp.b32 	%r1320, 0, %r16, %p1078;
	selp.b32 	%r1434, 0, %r1320, %p1077;
$L__BB14_114:
	setp.lt.s32 	%p1079, %r1434, 2;
	@%p1079 bra 	$L__BB14_117;
	add.s32 	%r1433, %r1434, -1;
	setp.gt.s32 	%p1080, %r1433, %r17;
	@%p1080 bra 	$L__BB14_118;
	setp.eq.s32 	%p1081, %r17, %r1433;
	mov.u32 	%r1433, %r17;
	@%p1081 bra 	$L__BB14_118;
$L__BB14_117:
	setp.lt.s32 	%p1082, %r17, 1;
	setp.lt.s32 	%p1083, %r17, %r1434;
	selp.b32 	%r1321, 0, %r17, %p1083;
	selp.b32 	%r1433, 0, %r1321, %p1082;
$L__BB14_118:
	setp.lt.s32 	%p1084, %r1433, 2;
	@%p1084 bra 	$L__BB14_121;
	add.s32 	%r1432, %r1433, -1;
	setp.gt.s32 	%p1085, %r1432, %r18;
	@%p1085 bra 	$L__BB14_122;
	setp.eq.s32 	%p1086, %r18, %r1432;
	mov.u32 	%r1432, %r18;
	@%p1086 bra 	$L__BB14_122;
$L__BB14_121:
	setp.lt.s32 	%p1087, %r18, 1;
	setp.lt.s32 	%p1088, %r18, %r1433;
	selp.b32 	%r1322, 0, %r18, %p1088;
	selp.b32 	%r1432, 0, %r1322, %p1087;
$L__BB14_122:
	setp.lt.s32 	%p1089, %r1432, 2;
	@%p1089 bra 	$L__BB14_125;
	add.s32 	%r1431, %r1432, -1;
	setp.gt.s32 	%p1090, %r1431, %r19;
	@%p1090 bra 	$L__BB14_126;
	setp.eq.s32 	%p1091, %r19, %r1431;
	mov.u32 	%r1431, %r19;
	@%p1091 bra 	$L__BB14_126;
$L__BB14_125:
	setp.lt.s32 	%p1092, %r19, 1;
	setp.lt.s32 	%p1093, %r19, %r1432;
	selp.b32 	%r1323, 0, %r19, %p1093;
	selp.b32 	%r1431, 0, %r1323, %p1092;
$L__BB14_126:
	setp.lt.s32 	%p1094, %r1431, 2;
	@%p1094 bra 	$L__BB14_129;
	add.s32 	%r1430, %r1431, -1;
	setp.gt.s32 	%p1095, %r1430, %r20;
	@%p1095 bra 	$L__BB14_130;
	setp.eq.s32 	%p1096, %r20, %r1430;
	mov.u32 	%r1430, %r20;
	@%p1096 bra 	$L__BB14_130;
$L__BB14_129:
	setp.lt.s32 	%p1097, %r20, 1;
	setp.lt.s32 	%p1098, %r20, %r1431;
	selp.b32 	%r1324, 0, %r20, %p1098;
	selp.b32 	%r1430, 0, %r1324, %p1097;
$L__BB14_130:
	setp.lt.s32 	%p1099, %r1430, 2;
	@%p1099 bra 	$L__BB14_133;
	add.s32 	%r1429, %r1430, -1;
	setp.gt.s32 	%p1100, %r1429, %r21;
	@%p1100 bra 	$L__BB14_134;
	setp.eq.s32 	%p1101, %r21, %r1429;
	mov.u32 	%r1429, %r21;
	@%p1101 bra 	$L__BB14_134;
$L__BB14_133:
	setp.lt.s32 	%p1102, %r21, 1;
	setp.lt.s32 	%p1103, %r21, %r1430;
	selp.b32 	%r1325, 0, %r21, %p1103;
	selp.b32 	%r1429, 0, %r1325, %p1102;
$L__BB14_134:
	setp.ne.s32 	%p1104, %r2, 0;
	@%p1104 bra 	$L__BB14_340;
	add.s64 	%rd51, %rd1, 256;
	mov.b32 	%r1326, 101;
	// begin inline asm
	st.relaxed.gpu.v2.u32 [%rd51], {%r1326, %r1359};
	// end inline asm
	bra.uni 	$L__BB14_340;
$L__BB14_136:
	setp.lt.s32 	%p566, %r7, 2;
	@%p566 bra 	$L__BB14_139;
	add.s32 	%r1377, %r7, -1;
	setp.gt.s32 	%p567, %r1377, %r8;
	@%p567 bra 	$L__BB14_140;
	setp.eq.s32 	%p568, %r8, %r1377;
	mov.u32 	%r1377, %r8;
	@%p568 bra 	$L__BB14_140;
$L__BB14_139:
	max.s32 	%r1038, %r7, 1;
	setp.gt.s32 	%p569, %r1038, %r8;
	selp.b32 	%r1377, 0, %r8, %p569;
$L__BB14_140:
	setp.lt.s32 	%p570, %r1377, 2;
	@%p570 bra 	$L__BB14_143;
	add.s32 	%r1378, %r1377, -1;
	setp.gt.s32 	%p571, %r1378, %r9;
	@%p571 bra 	$L__BB14_144;
	setp.eq.s32 	%p572, %r9, %r1378;
	mov.u32 	%r1378, %r9;
	@%p572 bra 	$L__BB14_144;
$L__BB14_143:
	setp.lt.s32 	%p573, %r9, 1;
	setp.lt.s32 	%p574, %r9, %r1377;
	selp.b32 	%r1039, 0, %r9, %p574;
	selp.b32 	%r1378, 0, %r1039, %p573;
$L__BB14_144:
	setp.lt.s32 	%p575, %r1378, 2;
	@%p575 bra 	$L__BB14_147;
	add.s32 	%r1379, %r1378, -1;
	setp.gt.s32 	%p576, %r1379, %r10;
	@%p576 bra 	$L__BB14_148;
	setp.eq.s32 	%p577, %r10, %r1379;
	mov.u32 	%r1379, %r10;
	@%p577 bra 	$L__BB14_148;
$L__BB14_147:
	setp.lt.s32 	%p578, %r10, 1;
	setp.lt.s32 	%p579, %r10, %r1378;
	selp.b32 	%r1040, 0, %r10, %p579;
	selp.b32 	%r1379, 0, %r1040, %p578;
$L__BB14_148:
	setp.lt.s32 	%p580, %r1379, 2;
	@%p580 bra 	$L__BB14_151;
	add.s32 	%r1380, %r1379, -1;
	setp.gt.s32 	%p581, %r1380, %r11;
	@%p581 bra 	$L__BB14_152;
	setp.eq.s32 	%p582, %r11, %r1380;
	mov.u32 	%r1380, %r11;
	@%p582 bra 	$L__BB14_152;
$L__BB14_151:
	setp.lt.s32 	%p583, %r11, 1;
	setp.lt.s32 	%p584, %r11, %r1379;
	selp.b32 	%r1041, 0, %r11, %p584;
	selp.b32 	%r1380, 0, %r1041, %p583;
$L__BB14_152:
	setp.lt.s32 	%p585, %r1380, 2;
	@%p585 bra 	$L__BB14_155;
	add.s32 	%r1381, %r1380, -1;
	setp.gt.s32 	%p586, %r1381, %r12;
	@%p586 bra 	$L__BB14_156;
	setp.eq.s32 	%p587, %r12, %r1381;
	mov.u32 	%r1381, %r12;
	@%p587 bra 	$L__BB14_156;
$L__BB14_155:
	setp.lt.s32 	%p588, %r12, 1;
	setp.lt.s32 	%p589, %r12, %r1380;
	selp.b32 	%r1042, 0, %r12, %p589;
	selp.b32 	%r1381, 0, %r1042, %p588;
$L__BB14_156:
	setp.lt.s32 	%p590, %r1381, 2;
	@%p590 bra 	$L__BB14_159;
	add.s32 	%r1382, %r1381, -1;
	setp.gt.s32 	%p591, %r1382, %r13;
	@%p591 bra 	$L__BB14_160;
	setp.eq.s32 	%p592, %r13, %r1382;
	mov.u32 	%r1382, %r13;
	@%p592 bra 	$L__BB14_160;
$L__BB14_159:
	setp.lt.s32 	%p593, %r13, 1;
	setp.lt.s32 	%p594, %r13, %r1381;
	selp.b32 	%r1043, 0, %r13, %p594;
	selp.b32 	%r1382, 0, %r1043, %p593;
$L__BB14_160:
	setp.lt.s32 	%p595, %r1382, 2;
	@%p595 bra 	$L__BB14_163;
	add.s32 	%r1383, %r1382, -1;
	setp.gt.s32 	%p596, %r1383, %r14;
	@%p596 bra 	$L__BB14_164;
	setp.eq.s32 	%p597, %r14, %r1383;
	mov.u32 	%r1383, %r14;
	@%p597 bra 	$L__BB14_164;
$L__BB14_163:
	setp.lt.s32 	%p598, %r14, 1;
	setp.lt.s32 	%p599, %r14, %r1382;
	selp.b32 	%r1044, 0, %r14, %p599;
	selp.b32 	%r1383, 0, %r1044, %p598;
$L__BB14_164:
	setp.lt.s32 	%p600, %r1383, 2;
	@%p600 bra 	$L__BB14_167;
	add.s32 	%r1384, %r1383, -1;
	setp.gt.s32 	%p601, %r1384, %r15;
	@%p601 bra 	$L__BB14_168;
	setp.eq.s32 	%p602, %r15, %r1384;
	mov.u32 	%r1384, %r15;
	@%p602 bra 	$L__BB14_168;
$L__BB14_167:
	setp.lt.s32 	%p603, %r15, 1;
	setp.lt.s32 	%p604, %r15, %r1383;
	selp.b32 	%r1045, 0, %r15, %p604;
	selp.b32 	%r1384, 0, %r1045, %p603;
$L__BB14_168:
	setp.lt.s32 	%p605, %r1384, 2;
	@%p605 bra 	$L__BB14_171;
	add.s32 	%r1385, %r1384, -1;
	setp.gt.s32 	%p606, %r1385, %r16;
	@%p606 bra 	$L__BB14_172;
	setp.eq.s32 	%p607, %r16, %r1385;
	mov.u32 	%r1385, %r16;
	@%p607 bra 	$L__BB14_172;
$L__BB14_171:
	setp.lt.s32 	%p608, %r16, 1;
	setp.lt.s32 	%p609, %r16, %r1384;
	selp.b32 	%r1046, 0, %r16, %p609;
	selp.b32 	%r1385, 0, %r1046, %p608;
$L__BB14_172:
	setp.lt.s32 	%p610, %r1385, 2;
	@%p610 bra 	$L__BB14_175;
	add.s32 	%r1386, %r1385, -1;
	setp.gt.s32 	%p611, %r1386, %r17;
	@%p611 bra 	$L__BB14_176;
	setp.eq.s32 	%p612, %r17, %r1386;
	mov.u32 	%r1386, %r17;
	@%p612 bra 	$L__BB14_176;
$L__BB14_175:
	setp.lt.s32 	%p613, %r17, 1;
	setp.lt.s32 	%p614, %r17, %r1385;
	selp.b32 	%r1047, 0, %r17, %p614;
	selp.b32 	%r1386, 0, %r1047, %p613;
$L__BB14_176:
	setp.lt.s32 	%p615, %r1386, 2;
	@%p615 bra 	$L__BB14_179;
	add.s32 	%r1387, %r1386, -1;
	setp.gt.s32 	%p616, %r1387, %r18;
	@%p616 bra 	$L__BB14_180;
	setp.eq.s32 	%p617, %r18, %r1387;
	mov.u32 	%r1387, %r18;
	@%p617 bra 	$L__BB14_180;
$L__BB14_179:
	setp.lt.s32 	%p618, %r18, 1;
	setp.lt.s32 	%p619, %r18, %r1386;
	selp.b32 	%r1048, 0, %r18, %p619;
	selp.b32 	%r1387, 0, %r1048, %p618;
$L__BB14_180:
	setp.lt.s32 	%p620, %r1387, 2;
	@%p620 bra 	$L__BB14_183;
	add.s32 	%r1388, %r1387, -1;
	setp.gt.s32 	%p621, %r1388, %r19;
	@%p621 bra 	$L__BB14_184;
	setp.eq.s32 	%p622, %r19, %r1388;
	mov.u32 	%r1388, %r19;
	@%p622 bra 	$L__BB14_184;
$L__BB14_183:
	setp.lt.s32 	%p623, %r19, 1;
	setp.lt.s32 	%p624, %r19, %r1387;
	selp.b32 	%r1049, 0, %r19, %p624;
	selp.b32 	%r1388, 0, %r1049, %p623;
$L__BB14_184:
	setp.lt.s32 	%p625, %r1388, 2;
	@%p625 bra 	$L__BB14_187;
	add.s32 	%r1389, %r1388, -1;
	setp.gt.s32 	%p626, %r1389, %r20;
	@%p626 bra 	$L__BB14_188;
	setp.eq.s32 	%p627, %r20, %r1389;
	mov.u32 	%r1389, %r20;
	@%p627 bra 	$L__BB14_188;
$L__BB14_187:
	setp.lt.s32 	%p628, %r20, 1;
	setp.lt.s32 	%p629, %r20, %r1388;
	selp.b32 	%r1050, 0, %r20, %p629;
	selp.b32 	%r1389, 0, %r1050, %p628;
$L__BB14_188:
	setp.lt.s32 	%p630, %r1389, 2;
	@%p630 bra 	$L__BB14_191;
	add.s32 	%r1390, %r1389, -1;
	setp.gt.s32 	%p631, %r1390, %r21;
	@%p631 bra 	$L__BB14_192;
	setp.eq.s32 	%p632, %r21, %r1390;
	mov.u32 	%r1390, %r21;
	@%p632 bra 	$L__BB14_192;
$L__BB14_191:
	setp.lt.s32 	%p633, %r21, 1;
	setp.lt.s32 	%p634, %r21, %r1389;
	selp.b32 	%r1051, 0, %r21, %p634;
	selp.b32 	%r1390, 0, %r1051, %p633;
$L__BB14_192:
	mov.b32 	%r1079, 1;
	mov.b32 	%r1080, 0;
	mov.b32 	%r1081, -1;
	// begin inline asm
	shfl.sync.up.b32 %r1052, %r1390, %r1079, %r1080, %r1081;
	// end inline asm
	setp.gt.s32 	%p635, %r1052, 1;
	add.s32 	%r1082, %r1052, -1;
	setp.lt.s32 	%p636, %r1390, %r1052;
	setp.lt.s32 	%p637, %r1390, 1;
	selp.b32 	%r1083, 0, %r1390, %p636;
	selp.b32 	%r1084, 0, %r1083, %p637;
	selp.b32 	%r1085, %r1082, %r1084, %p636;
	selp.b32 	%r1086, %r1085, %r1084, %p635;
	setp.lt.s32 	%p638, %r1015, 1;
	selp.b32 	%r1058, %r1390, %r1086, %p638;
	mov.b32 	%r1059, 2;
	// begin inline asm
	shfl.sync.up.b32 %r1057, %r1058, %r1059, %r1080, %r1081;
	// end inline asm
	setp.gt.s32 	%p639, %r1057, 1;
	add.s32 	%r1087, %r1057, -1;
	setp.lt.s32 	%p640, %r1058, %r1057;
	setp.lt.s32 	%p642, %r1058, 1;
	selp.b32 	%r1088, 0, %r1058, %p640;
	selp.b32 	%r1089, 0, %r1088, %p642;
	selp.b32 	%r1090, %r1087, %r1089, %p640;
	selp.b32 	%r1091, %r1090, %r1089, %p639;
	setp.lt.s32 	%p643, %r1015, 2;
	selp.b32 	%r1063, %r1058, %r1091, %p643;
	mov.b32 	%r1064, 4;
	// begin inline asm
	shfl.sync.up.b32 %r1062, %r1063, %r1064, %r1080, %r1081;
	// end inline asm
	setp.gt.s32 	%p644, %r1062, 1;
	add.s32 	%r1092, %r1062, -1;
	setp.lt.s32 	%p645, %r1063, %r1062;
	setp.lt.s32 	%p647, %r1063, 1;
	selp.b32 	%r1093, 0, %r1063, %p645;
	selp.b32 	%r1094, 0, %r1093, %p647;
	selp.b32 	%r1095, %r1092, %r1094, %p645;
	selp.b32 	%r1096, %r1095, %r1094, %p644;
	setp.lt.s32 	%p648, %r1015, 4;
	selp.b32 	%r1068, %r1063, %r1096, %p648;
	mov.b32 	%r1069, 8;
	// begin inline asm
	shfl.sync.up.b32 %r1067, %r1068, %r1069, %r1080, %r1081;
	// end inline asm
	setp.gt.s32 	%p649, %r1067, 1;
	add.s32 	%r1097, %r1067, -1;
	setp.lt.s32 	%p650, %r1068, %r1067;
	setp.lt.s32 	%p652, %r1068, 1;
	selp.b32 	%r1098, 0, %r1068, %p650;
	selp.b32 	%r1099, 0, %r1098, %p652;
	selp.b32 	%r1100, %r1097, %r1099, %p650;
	selp.b32 	%r1101, %r1100, %r1099, %p649;
	setp.lt.s32 	%p653, %r1015, 8;
	selp.b32 	%r1073, %r1068, %r1101, %p653;
	mov.b32 	%r1074, 16;
	// begin inline asm
	shfl.sync.up.b32 %r1072, %r1073, %r1074, %r1080, %r1081;
	// end inline asm
	setp.gt.s32 	%p654, %r1072, 1;
	add.s32 	%r1102, %r1072, -1;
	setp.lt.s32 	%p655, %r1073, %r1072;
	setp.lt.s32 	%p657, %r1073, 1;
	selp.b32 	%r1103, 0, %r1073, %p655;
	selp.b32 	%r1104, 0, %r1103, %p657;
	selp.b32 	%r1105, %r1102, %r1104, %p655;
	selp.b32 	%r172, %r1105, %r1104, %p654;
	setp.lt.s32 	%p658, %r1015, 16;
	selp.b32 	%r1078, %r1073, %r172, %p658;
	// begin inline asm
	shfl.sync.up.b32 %r1413, %r1078, %r1079, %r1080, %r1081;
	// end inline asm
	setp.ne.s32 	%p659, %r1015, 31;
	@%p659 bra 	$L__BB14_194;
	shl.b32 	%r1106, %r4, 2;
	add.s32 	%r1108, %r1037, %r1106;
	st.shared.u32 	[%r1108+16], %r172;
$L__BB14_194:
	bar.sync 	0;
	ld.shared.v2.u32 	{%r1109, %r1110}, [_ZZN3cub18CUB_300001_SM_10006detail4scan16DeviceScanKernelINS2_10policy_hubIiiim5atribE10Policy1000EN6thrust24THRUST_300001_SM_1000_NS6detail15normal_iteratorINS9_10device_ptrIiEEEESE_NS0_13ScanTileStateIiLb1EEES5_NS0_8NullTypeEmiLb0ESH_EEvT0_T1_T2_iT3_T4_T5_E12temp_storage+16];
	setp.gt.s32 	%p660, %r1109, 1;
	add.s32 	%r1391, %r1109, -1;
	setp.gt.s32 	%p661, %r1391, %r1110;
	and.pred  	%p662, %p660, %p661;
	@%p662 bra 	$L__BB14_197;
	setp.gt.s32 	%p663, %r1109, 1;
	setp.eq.s32 	%p664, %r1110, %r1391;
	and.pred  	%p665, %p663, %p664;
	mov.u32 	%r1391, %r1110;
	@%p665 bra 	$L__BB14_197;
	setp.lt.s32 	%p666, %r1110, 1;
	setp.lt.s32 	%p667, %r1110, %r1109;
	selp.b32 	%r1111, 0, %r1110, %p667;
	selp.b32 	%r1391, 0, %r1111, %p666;
$L__BB14_197:
	ld.shared.u32 	%r1112, [_ZZN3cub18CUB_300001_SM_10006detail4scan16DeviceScanKernelINS2_10policy_hubIiiim5atribE10Policy1000EN6thrust24THRUST_300001_SM_1000_NS6detail15normal_iteratorINS9_10device_ptrIiEEEESE_NS0_13ScanTileStateIiLb1EEES5_NS0_8NullTypeEmiLb0ESH_EEvT0_T1_T2_iT3_T4_T5_E12temp_storage+24];
	setp.gt.s32 	%p668, %r1391, 1;
	add.s32 	%r1392, %r1391, -1;
	setp.gt.s32 	%p669, %r1392, %r1112;
	and.pred  	%p670, %p668, %p669;
	@%p670 bra 	$L__BB14_200;
	setp.gt.s32 	%p671, %r1391, 1;
	setp.eq.s32 	%p672, %r1112, %r1392;
	and.pred  	%p673, %p671, %p672;
	mov.u32 	%r1392, %r1112;
	@%p673 bra 	$L__BB14_200;
	setp.lt.s32 	%p674, %r1112, 1;
	setp.lt.s32 	%p675, %r1112, %r1391;
	selp.b32 	%r1113, 0, %r1112, %p675;
	selp.b32 	%r1392, 0, %r1113, %p674;
$L__BB14_200:
	setp.eq.s32 	%p676, %r4, 3;
	setp.eq.s32 	%p677, %r4, 2;
	selp.b32 	%r1114, %r1391, %r1109, %p677;
	selp.b32 	%r183, %r1392, %r1114, %p676;
	ld.shared.u32 	%r1115, [_ZZN3cub18CUB_300001_SM_10006detail4scan16DeviceScanKernelINS2_10policy_hubIiiim5atribE10Policy1000EN6thrust24THRUST_300001_SM_1000_NS6detail15normal_iteratorINS9_10device_ptrIiEEEESE_NS0_13ScanTileStateIiLb1EEES5_NS0_8NullTypeEmiLb0ESH_EEvT0_T1_T2_iT3_T4_T5_E12temp_storage+28];
	setp.gt.s32 	%p678, %r1392, 1;
	add.s32 	%r1393, %r1392, -1;
	setp.gt.s32 	%p679, %r1393, %r1115;
	and.pred  	%p680, %p678, %p679;
	@%p680 bra 	$L__BB14_203;
	setp.gt.s32 	%p681, %r1392, 1;
	setp.eq.s32 	%p682, %r1115, %r1393;
	and.pred  	%p683, %p681, %p682;
	mov.u32 	%r1393, %r1115;
	@%p683 bra 	$L__BB14_203;
	setp.lt.s32 	%p684, %r1115, 1;
	setp.lt.s32 	%p685, %r1115, %r1392;
	selp.b32 	%r1116, 0, %r1115, %p685;
	selp.b32 	%r1393, 0, %r1116, %p684;
$L__BB14_203:
	setp.lt.u32 	%p686, %r2, 32;
	@%p686 bra 	$L__BB14_208;
	setp.gt.s32 	%p687, %r183, 1;
	add.s32 	%r1394, %r183, -1;
	setp.gt.s32 	%p688, %r1394, %r1413;
	and.pred  	%p689, %p687, %p688;
	@%p689 bra 	$L__BB14_207;
	setp.gt.s32 	%p690, %r183, 1;
	setp.eq.s32 	%p691, %r1413, %r1394;
	and.pred  	%p692, %p690, %p691;
	mov.u32 	%r1394, %r1413;
	@%p692 bra 	$L__BB14_207;
	setp.lt.s32 	%p693, %r1413, 1;
	setp.lt.s32 	%p694, %r1413, %r183;
	selp.b32 	%r1117, 0, %r1413, %p694;
	selp.b32 	%r1394, 0, %r1117, %p693;
$L__BB14_207:
	setp.eq.s32 	%p695, %r1015, 0;
	selp.b32 	%r1413, %r183, %r1394, %p695;
	bra.uni 	$L__BB14_277;
$L__BB14_208:
	setp.ne.s32 	%p696, %r2, 0;
	mul.wide.s32 	%rd40, %r1, 8;
	add.s64 	%rd7, %rd1, %rd40;
	@%p696 bra 	$L__BB14_210;
	st.shared.u32 	[_ZZN3cub18CUB_300001_SM_10006detail4scan16DeviceScanKernelINS2_10policy_hubIiiim5atribE10Policy1000EN6thrust24THRUST_300001_SM_1000_NS6detail15normal_iteratorINS9_10device_ptrIiEEEESE_NS0_13ScanTileStateIiLb1EEES5_NS0_8NullTypeEmiLb0ESH_EEvT0_T1_T2_iT3_T4_T5_E12temp_storage+12], %r1393;
	add.s64 	%rd41, %rd7, 256;
	mov.b32 	%r1118, 100;
	// begin inline asm
	st.relaxed.gpu.v2.u32 [%rd41], {%r1118, %r1393};
	// end inline asm
$L__BB14_210:
	not.b32 	%r1120, %r2;
	add.s32 	%r1403, %r1, %r1120;
	mov.u32 	%r193, %nctaid.x;
	setp.gt.u32 	%p697, %r193, 499;
	@%p697 bra 	$L__BB14_212;
	membar.cta;
	bra.uni 	$L__BB14_213;
$L__BB14_212:
	mov.b32 	%r1121, 450;
	// begin inline asm
	nanosleep.u32 %r1121;
	// end inline asm
$L__BB14_213:
	mul.wide.s32 	%rd43, %r1403, 8;
	add.s64 	%rd44, %rd1, %rd43;
	add.s64 	%rd42, %rd44, 256;
	// begin inline asm
	ld.relaxed.gpu.v2.u32 {%r1402, %r1396}, [%rd42];
	// end inline asm
$L__BB14_214:
	setp.eq.s32 	%p698, %r1402, 99;
	mov.b32 	%r1124, -1;
	vote.sync.any.pred 	%p699, %p698, %r1124;
	not.pred 	%p700, %p699;
	@%p700 bra 	$L__BB14_219;
	setp.gt.u32 	%p895, %r193, 499;
	@%p895 bra 	$L__BB14_217;
	membar.cta;
	bra.uni 	$L__BB14_218;
$L__BB14_217:
	mov.b32 	%r1228, 350;
	// begin inline asm
	nanosleep.u32 %r1228;
	// end inline asm
$L__BB14_218:
	// begin inline asm
	ld.relaxed.gpu.v2.u32 {%r1402, %r1396}, [%rd42];
	// end inline asm
	bra.uni 	$L__BB14_214;
$L__BB14_219:
	setp.eq.s32 	%p701, %r1402, 101;
	mov.b32 	%r1131, -1;
	vote.sync.ballot.b32 	%r1132, %p701, %r1131;
	// begin inline asm
	mov.u32 %r1126, %lanemask_ge;
	// end inline asm
	and.b32  	%r1133, %r1132, %r1126;
	or.b32  	%r1134, %r1133, -2147483648;
	add.s32 	%r1135, %r1134, -1;
	not.b32 	%r1136, %r1134;
	and.b32  	%r1137, %r1136, %r1135;
	popc.b32 	%r203, %r1137;
	mov.b32 	%r1129, 1;
	// begin inline asm
	shfl.sync.down.b32 %r1127, %r1396, %r1129, %r203, %r1131;
	// end inline asm
	setp.ge.s32 	%p703, %r1015, %r203;
	mov.u32 	%r1397, %r1396;
	@%p703 bra 	$L__BB14_223;
	setp.gt.s32 	%p704, %r1127, 1;
	add.s32 	%r1397, %r1127, -1;
	setp.gt.s32 	%p705, %r1397, %r1396;
	and.pred  	%p706, %p704, %p705;
	@%p706 bra 	$L__BB14_223;
	setp.gt.s32 	%p707, %r1127, 1;
	setp.eq.s32 	%p708, %r1396, %r1397;
	and.pred  	%p709, %p707, %p708;
	mov.u32 	%r1397, %r1396;
	@%p709 bra 	$L__BB14_223;
	max.s32 	%r1138, %r1127, 1;
	setp.gt.s32 	%p710, %r1138, %r1396;
	selp.b32 	%r1397, 0, %r1396, %p710;
$L__BB14_223:
	mov.b32 	%r1141, 2;
	mov.b32 	%r1143, -1;
	// begin inline asm
	shfl.sync.down.b32 %r1139, %r1397, %r1141, %r203, %r1143;
	// end inline asm
	add.s32 	%r209, %r1015, 2;
	setp.gt.s32 	%p711, %r209, %r203;
	mov.u32 	%r1398, %r1397;
	@%p711 bra 	$L__BB14_227;
	setp.gt.s32 	%p712, %r1139, 1;
	add.s32 	%r1398, %r1139, -1;
	setp.gt.s32 	%p713, %r1398, %r1397;
	and.pred  	%p714, %p712, %p713;
	@%p714 bra 	$L__BB14_227;
	setp.gt.s32 	%p715, %r1139, 1;
	setp.eq.s32 	%p716, %r1397, %r1398;
	and.pred  	%p717, %p715, %p716;
	mov.u32 	%r1398, %r1397;
	@%p717 bra 	$L__BB14_227;
	max.s32 	%r1144, %r1139, 1;
	setp.gt.s32 	%p718, %r1144, %r1397;
	selp.b32 	%r1398, 0, %r1397, %p718;
$L__BB14_227:
	mov.b32 	%r1147, 4;
	mov.b32 	%r1149, -1;
	// begin inline asm
	shfl.sync.down.b32 %r1145, %r1398, %r1147, %r203, %r1149;
	// end inline asm
	add.s32 	%r214, %r1015, 4;
	setp.gt.s32 	%p719, %r214, %r203;
	mov.u32 	%r1399, %r1398;
	@%p719 bra 	$L__BB14_231;
	setp.gt.s32 	%p720, %r1145, 1;
	add.s32 	%r1399, %r1145, -1;
	setp.gt.s32 	%p721, %r1399, %r1398;
	and.pred  	%p722, %p720, %p721;
	@%p722 bra 	$L__BB14_231;
	setp.eq.s32 	%p724, %r1398, %r1399;
	and.pred  	%p725, %p720, %p724;
	mov.u32 	%r1399, %r1398;
	@%p725 bra 	$L__BB14_231;
	max.s32 	%r1150, %r1145, 1;
	setp.gt.s32 	%p726, %r1150, %r1398;
	selp.b32 	%r1399, 0, %r1398, %p726;
$L__BB14_231:
	mov.b32 	%r1153, 8;
	mov.b32 	%r1155, -1;
	// begin inline asm
	shfl.sync.down.b32 %r1151, %r1399, %r1153, %r203, %r1155;
	// end inline asm
	add.s32 	%r219, %r1015, 8;
	setp.gt.s32 	%p727, %r219, %r203;
	mov.u32 	%r1400, %r1399;
	@%p727 bra 	$L__BB14_235;
	setp.gt.s32 	%p728, %r1151, 1;
	add.s32 	%r1400, %r1151, -1;
	setp.gt.s32 	%p729, %r1400, %r1399;
	and.pred  	%p730, %p728, %p729;
	@%p730 bra 	$L__BB14_235;
	setp.eq.s32 	%p732, %r1399, %r1400;
	and.pred  	%p733, %p728, %p732;
	mov.u32 	%r1400, %r1399;
	@%p733 bra 	$L__BB14_235;
	max.s32 	%r1156, %r1151, 1;
	setp.gt.s32 	%p734, %r1156, %r1399;
	selp.b32 	%r1400, 0, %r1399, %p734;
$L__BB14_235:
	mov.b32 	%r1159, 16;
	mov.b32 	%r1161, -1;
	// begin inline asm
	shfl.sync.down.b32 %r1157, %r1400, %r1159, %r203, %r1161;
	// end inline asm
	add.s32 	%r224, %r1015, 16;
	setp.gt.s32 	%p735, %r224, %r203;
	mov.u32 	%r1404, %r1400;
	@%p735 bra 	$L__BB14_239;
	setp.gt.s32 	%p736, %r1157, 1;
	add.s32 	%r1404, %r1157, -1;
	setp.gt.s32 	%p737, %r1404, %r1400;
	and.pred  	%p738, %p736, %p737;
	@%p738 bra 	$L__BB14_239;
	setp.eq.s32 	%p740, %r1400, %r1404;
	and.pred  	%p741, %p736, %p740;
	mov.u32 	%r1404, %r1400;
	@%p741 bra 	$L__BB14_239;
	max.s32 	%r1162, %r1157, 1;
	setp.gt.s32 	%p742, %r1162, %r1400;
	selp.b32 	%r1404, 0, %r1400, %p742;
$L__BB14_239:
	add.s64 	%rd9, %rd1, 256;
$L__BB14_240:
	mov.u32 	%r229, %r1404;
	setp.ne.s32 	%p743, %r1402, 101;
	mov.b32 	%r1163, -1;
	vote.sync.all.pred 	%p744, %p743, %r1163;
	not.pred 	%p745, %p744;
	@%p745 bra 	$L__BB14_270;
	mul.wide.s32 	%rd47, %r1403, 8;
	add.s64 	%rd48, %rd9, %rd47;
	add.s64 	%rd46, %rd48, -256;
	// begin inline asm
	ld.relaxed.gpu.v2.u32 {%r1402, %r1406}, [%rd46];
	// end inline asm
$L__BB14_242:
	setp.eq.s32 	%p841, %r1402, 99;
	mov.b32 	%r1186, -1;
	vote.sync.any.pred 	%p842, %p841, %r1186;
	not.pred 	%p843, %p842;
	@%p843 bra 	$L__BB14_247;
	setp.gt.u32 	%p894, %r193, 499;
	@%p894 bra 	$L__BB14_245;
	membar.cta;
	bra.uni 	$L__BB14_246;
$L__BB14_245:
	mov.b32 	%r1225, 350;
	// begin inline asm
	nanosleep.u32 %r1225;
	// end inline asm
$L__BB14_246:
	// begin inline asm
	ld.relaxed.gpu.v2.u32 {%r1402, %r1406}, [%rd46];
	// end inline asm
	bra.uni 	$L__BB14_242;
$L__BB14_247:
	setp.eq.s32 	%p844, %r1402, 101;
	mov.b32 	%r1192, -1;
	vote.sync.ballot.b32 	%r1193, %p844, %r1192;
	and.b32  	%r1194, %r1193, %r1126;
	or.b32  	%r1195, %r1194, -2147483648;
	add.s32 	%r1196, %r1195, -1;
	not.b32 	%r1197, %r1195;
	and.b32  	%r1198, %r1197, %r1196;
	popc.b32 	%r239, %r1198;
	mov.b32 	%r1190, 1;
	// begin inline asm
	shfl.sync.down.b32 %r1188, %r1406, %r1190, %r239, %r1192;
	// end inline asm
	setp.ge.s32 	%p846, %r1015, %r239;
	mov.u32 	%r1407, %r1406;
	@%p846 bra 	$L__BB14_251;
	setp.gt.s32 	%p847, %r1188, 1;
	add.s32 	%r1407, %r1188, -1;
	setp.gt.s32 	%p848, %r1407, %r1406;
	and.pred  	%p849, %p847, %p848;
	@%p849 bra 	$L__BB14_251;
	setp.eq.s32 	%p851, %r1406, %r1407;
	and.pred  	%p852, %p847, %p851;
	mov.u32 	%r1407, %r1406;
	@%p852 bra 	$L__BB14_251;
	max.s32 	%r1199, %r1188, 1;
	setp.gt.s32 	%p853, %r1199, %r1406;
	selp.b32 	%r1407, 0, %r1406, %p853;
$L__BB14_251:
	mov.b32 	%r1202, 2;
	mov.b32 	%r1204, -1;
	// begin inline asm
	shfl.sync.down.b32 %r1200, %r1407, %r1202, %r239, %r1204;
	// end inline asm
	setp.gt.s32 	%p854, %r209, %r239;
	mov.u32 	%r1408, %r1407;
	@%p854 bra 	$L__BB14_255;
	setp.gt.s32 	%p855, %r1200, 1;
	add.s32 	%r1408, %r1200, -1;
	setp.gt.s32 	%p856, %r1408, %r1407;
	and.pred  	%p857, %p855, %p856;
	@%p857 bra 	$L__BB14_255;
	setp.eq.s32 	%p859, %r1407, %r1408;
	and.pred  	%p860, %p855, %p859;
	mov.u32 	%r1408, %r1407;
	@%p860 bra 	$L__BB14_255;
	max.s32 	%r1205, %r1200, 1;
	setp.gt.s32 	%p861, %r1205, %r1407;
	selp.b32 	%r1408, 0, %r1407, %p861;
$L__BB14_255:
	mov.b32 	%r1208, 4;
	mov.b32 	%r1210, -1;
	// begin inline asm
	shfl.sync.down.b32 %r1206, %r1408, %r1208, %r239, %r1210;
	// end inline asm
	setp.gt.s32 	%p862, %r214, %r239;
	mov.u32 	%r1409, %r1408;
	@%p862 bra 	$L__BB14_259;
	setp.gt.s32 	%p863, %r1206, 1;
	add.s32 	%r1409, %r1206, -1;
	setp.gt.s32 	%p864, %r1409, %r1408;
	and.pred  	%p865, %p863, %p864;
	@%p865 bra 	$L__BB14_259;
	setp.eq.s32 	%p867, %r1408, %r1409;
	and.pred  	%p868, %p863, %p867;
	mov.u32 	%r1409, %r1408;
	@%p868 bra 	$L__BB14_259;
	max.s32 	%r1211, %r1206, 1;
	setp.gt.s32 	%p869, %r1211, %r1408;
	selp.b32 	%r1409, 0, %r1408, %p869;
$L__BB14_259:
	mov.b32 	%r1214, 8;
	mov.b32 	%r1216, -1;
	// begin inline asm
	shfl.sync.down.b32 %r1212, %r1409, %r1214, %r239, %r1216;
	// end inline asm
	setp.gt.s32 	%p870, %r219, %r239;
	mov.u32 	%r1410, %r1409;
	@%p870 bra 	$L__BB14_263;
	setp.gt.s32 	%p871, %r1212, 1;
	add.s32 	%r1410, %r1212, -1;
	setp.gt.s32 	%p872, %r1410, %r1409;
	and.pred  	%p873, %p871, %p872;
	@%p873 bra 	$L__BB14_263;
	setp.eq.s32 	%p875, %r1409, %r1410;
	and.pred  	%p876, %p871, %p875;
	mov.u32 	%r1410, %r1409;
	@%p876 bra 	$L__BB14_263;
	max.s32 	%r1217, %r1212, 1;
	setp.gt.s32 	%p877, %r1217, %r1409;
	selp.b32 	%r1410, 0, %r1409, %p877;
$L__BB14_263:
	mov.b32 	%r1220, 16;
	mov.b32 	%r1222, -1;
	// begin inline asm
	shfl.sync.down.b32 %r1218, %r1410, %r1220, %r239, %r1222;
	// end inline asm
	setp.gt.s32 	%p878, %r224, %r239;
	mov.u32 	%r1411, %r1410;
	@%p878 bra 	$L__BB14_267;
	setp.gt.s32 	%p879, %r1218, 1;
	add.s32 	%r1411, %r1218, -1;
	setp.gt.s32 	%p880, %r1411, %r1410;
	and.pred  	%p881, %p879, %p880;
	@%p881 bra 	$L__BB14_267;
	setp.eq.s32 	%p883, %r1410, %r1411;
	and.pred  	%p884, %p879, %p883;
	mov.u32 	%r1411, %r1410;
	@%p884 bra 	$L__BB14_267;
	max.s32 	%r1223, %r1218, 1;
	setp.gt.s32 	%p885, %r1223, %r1410;
	selp.b32 	%r1411, 0, %r1410, %p885;
$L__BB14_267:
	add.s32 	%r1403, %r1403, -32;
	setp.gt.s32 	%p886, %r1411, 1;
	add.s32 	%r1404, %r1411, -1;
	setp.gt.s32 	%p887, %r1404, %r229;
	and.pred  	%p888, %p886, %p887;
	@%p888 bra 	$L__BB14_240;
	setp.eq.s32 	%p890, %r229, %r1404;
	and.pred  	%p891, %p886, %p890;
	mov.u32 	%r1404, %r229;
	@%p891 bra 	$L__BB14_240;
	setp.lt.s32 	%p892, %r229, 1;
	setp.lt.s32 	%p893, %r229, %r1411;
	selp.b32 	%r1224, 0, %r229, %p893;
	selp.b32 	%r1404, 0, %r1224, %p892;
	bra.uni 	$L__BB14_240;
$L__BB14_270:
	setp.ne.s32 	%p746, %r2, 0;
	@%p746 bra 	$L__BB14_275;
	setp.gt.s32 	%p747, %r229, 1;
	add.s32 	%r1412, %r229, -1;
	setp.gt.s32 	%p748, %r1412, %r1393;
	and.pred  	%p749, %p747, %p748;
	@%p749 bra 	$L__BB14_274;
	setp.gt.s32 	%p750, %r229, 1;
	setp.eq.s32 	%p751, %r1393, %r1412;
	and.pred  	%p752, %p750, %p751;
	mov.u32 	%r1412, %r1393;
	@%p752 bra 	$L__BB14_274;
	max.s32 	%r1165, %r229, 1;
	setp.gt.s32 	%p753, %r1165, %r1393;
	selp.b32 	%r1412, 0, %r1393, %p753;
$L__BB14_274:
	add.s64 	%rd45, %rd7, 256;
	mov.b32 	%r1166, 101;
	// begin inline asm
	st.relaxed.gpu.v2.u32 [%rd45], {%r1166, %r1412};
	// end inline asm
	st.shared.u32 	[_ZZN3cub18CUB_300001_SM_10006detail4scan16DeviceScanKernelINS2_10policy_hubIiiim5atribE10Policy1000EN6thrust24THRUST_300001_SM_1000_NS6detail15normal_iteratorINS9_10device_ptrIiEEEESE_NS0_13ScanTileStateIiLb1EEES5_NS0_8NullTypeEmiLb0ESH_EEvT0_T1_T2_iT3_T4_T5_E12temp_storage+4], %r229;
	st.shared.u32 	[_ZZN3cub18CUB_300001_SM_10006detail4scan16DeviceScanKernelINS2_10policy_hubIiiim5atribE10Policy1000EN6thrust24THRUST_300001_SM_1000_NS6detail15normal_iteratorINS9_10device_ptrIiEEEESE_NS0_13ScanTileStateIiLb1EEES5_NS0_8NullTypeEmiLb0ESH_EEvT0_T1_T2_iT3_T4_T5_E12temp_storage+8], %r1412;
$L__BB14_275:
	setp.ne.s32 	%p754, %r1015, 0;
	@%p754 bra 	$L__BB14_277;
	st.shared.u32 	[_ZZN3cub18CUB_300001_SM_10006detail4scan16DeviceScanKernelINS2_10policy_hubIiiim5atribE10Policy1000EN6thrust24THRUST_300001_SM_1000_NS6detail15normal_iteratorINS9_10device_ptrIiEEEESE_NS0_13ScanTileStateIiLb1EEES5_NS0_8NullTypeEmiLb0ESH_EEvT0_T1_T2_iT3_T4_T5_E12temp_storage+36], %r229;
	mov.u32 	%r1413, %r229;
$L__BB14_277:
	bar.sync 	0;
	ld.shared.u32 	%r267, [_ZZN3cub18CUB_300001_SM_10006detail4scan16DeviceScanKernelINS2_10policy_hubIiiim5atribE10Policy1000EN6thrust24THRUST_300001_SM_1000_NS6detail15normal_iteratorINS9_10device_ptrIiEEEESE_NS0_13ScanTileStateIiLb1EEES5_NS0_8NullTypeEmiLb0ESH_EEvT0_T1_T2_iT3_T4_T5_E12temp_storage+36];
	setp.eq.s32 	%p755, %r2, 0;
	mov.u32 	%r1414, %r1413;
	@%p755 bra 	$L__BB14_281;
	setp.gt.s32 	%p756, %r267, 1;
	add.s32 	%r1414, %r267, -1;
	setp.gt.s32 	%p757, %r1414, %r1413;
	and.pred  	%p758, %p756, %p757;
	@%p758 bra 	$L__BB14_281;
	setp.gt.s32 	%p759, %r267, 1;
	setp.eq.s32 	%p760, %r1413, %r1414;
	and.pred  	%p761, %p759, %p760;
	mov.u32 	%r1414, %r1413;
	@%p761 bra 	$L__BB14_281;
	max.s32 	%r1168, %r267, 1;
	setp.gt.s32 	%p762, %r1168, %r1413;
	selp.b32 	%r1414, 0, %r1413, %p762;
$L__BB14_281:
	setp.gt.s32 	%p763, %r1414, 1;
	add.s32 	%r1443, %r1414, -1;
	setp.gt.s32 	%p764, %r1443, %r7;
	and.pred  	%p765, %p763, %p764;
	@%p765 bra 	$L__BB14_284;
	setp.gt.s32 	%p766, %r1414, 1;
	setp.eq.s32 	%p767, %r7, %r1443;
	and.pred  	%p768, %p766, %p767;
	mov.u32 	%r1443, %r7;
	@%p768 bra 	$L__BB14_284;
	setp.lt.s32 	%p769, %r7, 1;
	setp.lt.s32 	%p770, %r7, %r1414;
	selp.b32 	%r1169, 0, %r7, %p770;
	selp.b32 	%r1443, 0, %r1169, %p769;
$L__BB14_284:
	setp.lt.s32 	%p771, %r1443, 2;
	@%p771 bra 	$L__BB14_287;
	add.s32 	%r1442, %r1443, -1;
	setp.gt.s32 	%p772, %r1442, %r8;
	@%p772 bra 	$L__BB14_288;
	setp.eq.s32 	%p773, %r8, %r1442;
	mov.u32 	%r1442, %r8;
	@%p773 bra 	$L__BB14_288;
$L__BB14_287:
	setp.lt.s32 	%p774, %r8, 1;
	setp.lt.s32 	%p775, %r8, %r1443;
	selp.b32 	%r1170, 0, %r8, %p775;
	selp.b32 	%r1442, 0, %r1170, %p774;
$L__BB14_288:
	setp.lt.s32 	%p776, %r1442, 2;
	@%p776 bra 	$L__BB14_291;
	add.s32 	%r1441, %r1442, -1;
	setp.gt.s32 	%p777, %r1441, %r9;
	@%p777 bra 	$L__BB14_292;
	setp.eq.s32 	%p778, %r9, %r1441;
	mov.u32 	%r1441, %r9;
	@%p778 bra 	$L__BB14_292;
$L__BB14_291:
	setp.lt.s32 	%p779, %r9, 1;
	setp.lt.s32 	%p780, %r9, %r1442;
	selp.b32 	%r1171, 0, %r9, %p780;
	selp.b32 	%r1441, 0, %r1171, %p779;
$L__BB14_292:
	setp.lt.s32 	%p781, %r1441, 2;
	@%p781 bra 	$L__BB14_295;
	add.s32 	%r1440, %r1441, -1;
	setp.gt.s32 	%p782, %r1440, %r10;
	@%p782 bra 	$L__BB14_296;
	setp.eq.s32 	%p783, %r10, %r1440;
	mov.u32 	%r1440, %r10;
	@%p783 bra 	$L__BB14_296;
$L__BB14_295:
	setp.lt.s32 	%p784, %r10, 1;
	setp.lt.s32 	%p785, %r10, %r1441;
	selp.b32 	%r1172, 0, %r10, %p785;
	selp.b32 	%r1440, 0, %r1172, %p784;
$L__BB14_296:
	setp.lt.s32 	%p786, %r1440, 2;
	@%p786 bra 	$L__BB14_299;
	add.s32 	%r1439, %r1440, -1;
	setp.gt.s32 	%p787, %r1439, %r11;
	@%p787 bra 	$L__BB14_300;
	setp.eq.s32 	%p788, %r11, %r1439;
	mov.u32 	%r1439, %r11;
	@%p788 bra 	$L__BB14_300;
$L__BB14_299:
	setp.lt.s32 	%p789, %r11, 1;
	setp.lt.s32 	%p790, %r11, %r1440;
	selp.b32 	%r1173, 0, %r11, %p790;
	selp.b32 	%r1439, 0, %r1173, %p789;
$L__BB14_300:
	setp.lt.s32 	%p791, %r1439, 2;
	@%p791 bra 	$L__BB14_303;
	add.s32 	%r1438, %r1439, -1;
	setp.gt.s32 	%p792, %r1438, %r12;
	@%p792 bra 	$L__BB14_304;
	setp.eq.s32 	%p793, %r12, %r1438;
	mov.u32 	%r1438, %r12;
	@%p793 bra 	$L__BB14_304;
$L__BB14_303:
	setp.lt.s32 	%p794, %r12, 1;
	setp.lt.s32 	%p795, %r12, %r1439;
	selp.b32 	%r1174, 0, %r12, %p795;
	selp.b32 	%r1438, 0, %r1174, %p794;
$L__BB14_304:
	setp.lt.s32 	%p796, %r1438, 2;
	@%p796 bra 	$L__BB14_307;
	add.s32 	%r1437, %r1438, -1;
	setp.gt.s32 	%p797, %r1437, %r13;
	@%p797 bra 	$L__BB14_308;
	setp.eq.s32 	%p798, %r13, %r1437;
	mov.u32 	%r1437, %r13;
	@%p798 bra 	$L__BB14_308;
$L__BB14_307:
	setp.lt.s32 	%p799, %r13, 1;
	setp.lt.s32 	%p800, %r13, %r1438;
	selp.b32 	%r1175, 0, %r13, %p800;
	selp.b32 	%r1437, 0, %r1175, %p799;
$L__BB14_308:
	setp.lt.s32 	%p801, %r1437, 2;
	@%p801 bra 	$L__BB14_311;
	add.s32 	%r1436, %r1437, -1;
	setp.gt.s32 	%p802, %r1436, %r14;
	@%p802 bra 	$L__BB14_312;
	setp.eq.s32 	%p803, %r14, %r1436;
	mov.u32 	%r1436, %r14;
	@%p803 bra 	$L__BB14_312;
$L__BB14_311:
	setp.lt.s32 	%p804, %r14, 1;
	setp.lt.s32 	%p805, %r14, %r1437;
	selp.b32 	%r1176, 0, %r14, %p805;
	selp.b32 	%r1436, 0, %r1176, %p804;
$L__BB14_312:
	setp.lt.s32 	%p806, %r1436, 2;
	@%p806 bra 	$L__BB14_315;
	add.s32 	%r1435, %r1436, -1;
	setp.gt.s32 	%p807, %r1435, %r15;
	@%p807 bra 	$L__BB14_316;
	setp.eq.s32 	%p808, %r15, %r1435;
	mov.u32 	%r1435, %r15;
	@%p808 bra 	$L__BB14_316;
$L__BB14_315:
	setp.lt.s32 	%p809, %r15, 1;
	setp.lt.s32 	%p810, %r15, %r1436;
	selp.b32 	%r1177, 0, %r15, %p810;
	selp.b32 	%r1435, 0, %r1177, %p809;
$L__BB14_316:
	setp.lt.s32 	%p811, %r1435, 2;
	@%p811 bra 	$L__BB14_319;
	add.s32 	%r1434, %r1435, -1;
	setp.gt.s32 	%p812, %r1434, %r16;
	@%p812 bra 	$L__BB14_320;
	setp.eq.s32 	%p813, %r16, %r1434;
	mov.u32 	%r1434, %r16;
	@%p813 bra 	$L__BB14_320;
$L__BB14_319:
	setp.lt.s32 	%p814, %r16, 1;
	setp.lt.s32 	%p815, %r16, %r1435;
	selp.b32 	%r1178, 0, %r16, %p815;
	selp.b32 	%r1434, 0, %r1178, %p814;
$L__BB14_320:
	setp.lt.s32 	%p816, %r1434, 2;
	@%p816 bra 	$L__BB14_323;
	add.s32 	%r1433, %r1434, -1;
	setp.gt.s32 	%p817, %r1433, %r17;
	@%p817 bra 	$L__BB14_324;
	setp.eq.s32 	%p818, %r17, %r1433;
	mov.u32 	%r1433, %r17;
	@%p818 bra 	$L__BB14_324;
$L__BB14_323:
	setp.lt.s32 	%p819, %r17, 1;
	setp.lt.s32 	%p820, %r17, %r1434;
	selp.b32 	%r1179, 0, %r17, %p820;
	selp.b32 	%r1433, 0, %r1179, %p819;
$L__BB14_324:
	setp.lt.s32 	%p821, %r1433, 2;
	@%p821 bra 	$L__BB14_327;
	add.s32 	%r1432, %r1433, -1;
	setp.gt.s32 	%p822, %r1432, %r18;
	@%p822 bra 	$L__BB14_328;
	setp.eq.s32 	%p823, %r18, %r1432;
	mov.u32 	%r1432, %r18;
	@%p823 bra 	$L__BB14_328;
$L__BB14_327:
	setp.lt.s32 	%p824, %r18, 1;
	setp.lt.s32 	%p825, %r18, %r1433;
	selp.b32 	%r1180, 0, %r18, %p825;
	selp.b32 	%r1432, 0, %r1180, %p824;
$L__BB14_328:
	setp.lt.s32 	%p826, %r1432, 2;
	@%p826 bra 	$L__BB14_331;
	add.s32 	%r1431, %r1432, -1;
	setp.gt.s32 	%p827, %r1431, %r19;
	@%p827 bra 	$L__BB14_332;
	setp.eq.s32 	%p828, %r19, %r1431;
	mov.u32 	%r1431, %r19;
	@%p828 bra 	$L__BB14_332;
$L__BB14_331:
	setp.lt.s32 	%p829, %r19, 1;
	setp.lt.s32 	%p830, %r19, %r1432;
	selp.b32 	%r1181, 0, %r19, %p830;
	selp.b32 	%r1431, 0, %r1181, %p829;
$L__BB14_332:
	setp.lt.s32 	%p831, %r1431, 2;
	@%p831 bra 	$L__BB14_335;
	add.s32 	%r1430, %r1431, -1;
	setp.gt.s32 	%p832, %r1430, %r20;
	@%p832 bra 	$L__BB14_336;
	setp.eq.s32 	%p833, %r20, %r1430;
	mov.u32 	%r1430, %r20;
	@%p833 bra 	$L__BB14_336;
$L__BB14_335:
	setp.lt.s32 	%p834, %r20, 1;
	setp.lt.s32 	%p835, %r20, %r1431;
	selp.b32 	%r1182, 0, %r20, %p835;
	selp.b32 	%r1430, 0, %r1182, %p834;
$L__BB14_336:
	setp.lt.s32 	%p836, %r1430, 2;
	@%p836 bra 	$L__BB14_339;
	add.s32 	%r1429, %r1430, -1;
	setp.gt.s32 	%p837, %r1429, %r21;
	@%p837 bra 	$L__BB14_340;
	setp.eq.s32 	%p838, %r21, %r1429;
	mov.u32 	%r1429, %r21;
	@%p838 bra 	$L__BB14_340;
$L__BB14_339:
	setp.lt.s32 	%p839, %r21, 1;
	setp.lt.s32 	%p840, %r21, %r1430;
	selp.b32 	%r1183, 0, %r21, %p840;
	selp.b32 	%r1429, 0, %r1183, %p839;
$L__BB14_340:
	bar.sync 	0;
	st.shared.u32 	[%r6], %r1443;
	st.shared.u32 	[%r6+4], %r1442;
	st.shared.u32 	[%r6+8], %r1441;
	st.shared.u32 	[%r6+12], %r1440;
	st.shared.u32 	[%r6+16], %r1439;
	st.shared.u32 	[%r6+20], %r1438;
	st.shared.u32 	[%r6+24], %r1437;
	st.shared.u32 	[%r6+28], %r1436;
	st.shared.u32 	[%r6+32], %r1435;
	st.shared.u32 	[%r6+36], %r1434;
	st.shared.u32 	[%r6+40], %r1433;
	st.shared.u32 	[%r6+44], %r1432;
	st.shared.u32 	[%r6+48], %r1431;
	st.shared.u32 	[%r6+52], %r1430;
	st.shared.u32 	[%r6+56], %r1429;
	bar.warp.sync 	-1;
	ld.shared.u32 	%r1328, [%r5];
	ld.shared.u32 	%r1329, [%r5+128];
	ld.shared.u32 	%r1330, [%r5+256];
	ld.shared.u32 	%r1331, [%r5+384];
	ld.shared.u32 	%r1332, [%r5+512];
	ld.shared.u32 	%r1333, [%r5+640];
	ld.shared.u32 	%r1334, [%r5+768];
	ld.shared.u32 	%r1335, [%r5+896];
	ld.shared.u32 	%r1336, [%r5+1024];
	ld.shared.u32 	%r1337, [%r5+1152];
	ld.shared.u32 	%r1338, [%r5+1280];
	ld.shared.u32 	%r1339, [%r5+1408];
	ld.shared.u32 	%r1340, [%r5+1536];
	ld.shared.u32 	%r1341, [%r5+1664];
	ld.shared.u32 	%r1342, [%r5+1792];
	add.s64 	%rd53, %rd3, %rd38;
	st.global.u32 	[%rd53], %r1328;
	st.global.u32 	[%rd53+128], %r1329;
	st.global.u32 	[%rd53+256], %r1330;
	st.global.u32 	[%rd53+384], %r1331;
	st.global.u32 	[%rd53+512], %r1332;
	st.global.u32 	[%rd53+640], %r1333;
	st.global.u32 	[%rd53+768], %r1334;
	st.global.u32 	[%rd53+896], %r1335;
	st.global.u32 	[%rd53+1024], %r1336;
	st.global.u32 	[%rd53+1152], %r1337;
	st.global.u32 	[%rd53+1280], %r1338;
	st.global.u32 	[%rd53+1408], %r1339;
	st.global.u32 	[%rd53+1536], %r1340;
	st.global.u32 	[%rd53+1664], %r1341;
	st.global.u32 	[%rd53+1792], %r1342;
	bra.uni 	$L__BB14_738;
$L__BB14_341:
	setp.eq.s64 	%p2, %rd5, 0;
	@%p2 bra 	$L__BB14_738;
	cvt.u32.u64 	%r330, %rd5;
	shl.b64 	%rd20, %rd4, 2;
	add.s64 	%rd21, %rd2, %rd20;
	mov.u32 	%r331, %tid.x;
	ld.global.u32 	%r1458, [%rd21];
	and.b32  	%r715, %r331, 31;
	and.b32  	%r716, %r331, 992;
	mul.lo.s32 	%r717, %r716, 15;
	or.b32  	%r333, %r717, %r715;
	setp.ge.u32 	%p3, %r333, %r330;
	shl.b32 	%r718, %r333, 2;
	cvt.u64.u32 	%rd22, %r718;
	add.s64 	%rd11, %rd21, %rd22;
	mov.u32 	%r1444, %r1458;
	@%p3 bra 	$L__BB14_344;
	ld.global.u32 	%r1444, [%rd11];
$L__BB14_344:
	add.s32 	%r336, %r333, 32;
	setp.ge.u32 	%p4, %r336, %r330;
	mov.u32 	%r1445, %r1458;
	@%p4 bra 	$L__BB14_346;
	ld.global.u32 	%r1445, [%rd11+128];
$L__BB14_346:
	add.s32 	%r339, %r333, 64;
	setp.ge.u32 	%p5, %r339, %r330;
	mov.u32 	%r1446, %r1458;
	@%p5 bra 	$L__BB14_348;
	ld.global.u32 	%r1446, [%rd11+256];
$L__BB14_348:
	add.s32 	%r342, %r333, 96;
	setp.ge.u32 	%p6, %r342, %r330;
	mov.u32 	%r1447, %r1458;
	@%p6 bra 	$L__BB14_350;
	ld.global.u32 	%r1447, [%rd11+384];
$L__BB14_350:
	add.s32 	%r345, %r333, 128;
	setp.ge.u32 	%p7, %r345, %r330;
	mov.u32 	%r1448, %r1458;
	@%p7 bra 	$L__BB14_352;
	ld.global.u32 	%r1448, [%rd11+512];
$L__BB14_352:
	add.s32 	%r348, %r333, 160;
	setp.ge.u32 	%p8, %r348, %r330;
	mov.u32 	%r1449, %r1458;
	@%p8 bra 	$L__BB14_354;
	ld.global.u32 	%r1449, [%rd11+640];
$L__BB14_354:
	add.s32 	%r351, %r333, 192;
	setp.ge.u32 	%p9, %r351, %r330;
	mov.u32 	%r1450, %r1458;
	@%p9 bra 	$L__BB14_356;
	ld.global.u32 	%r1450, [%rd11+768];
$L__BB14_356:
	add.s32 	%r354, %r333, 224;
	setp.ge.u32 	%p10, %r354, %r330;
	mov.u32 	%r1451, %r1458;
	@%p10 bra 	$L__BB14_358;
	ld.global.u32 	%r1451, [%rd11+896];
$L__BB14_358:
	add.s32 	%r357, %r333, 256;
	setp.ge.u32 	%p11, %r357, %r330;
	mov.u32 	%r1452, %r1458;
	@%p11 bra 	$L__BB14_360;
	ld.global.u32 	%r1452, [%rd11+1024];
$L__BB14_360:
	add.s32 	%r360, %r333, 288;
	setp.ge.u32 	%p12, %r360, %r330;
	mov.u32 	%r1453, %r1458;
	@%p12 bra 	$L__BB14_362;
	ld.global.u32 	%r1453, [%rd11+1152];
$L__BB14_362:
	add.s32 	%r363, %r333, 320;
	setp.ge.u32 	%p13, %r363, %r330;
	mov.u32 	%r1454, %r1458;
	@%p13 bra 	$L__BB14_364;
	ld.global.u32 	%r1454, [%rd11+1280];
$L__BB14_364:
	add.s32 	%r366, %r333, 352;
	setp.ge.u32 	%p14, %r366, %r330;
	mov.u32 	%r1455, %r1458;
	@%p14 bra 	$L__BB14_366;
	ld.global.u32 	%r1455, [%rd11+1408];
$L__BB14_366:
	add.s32 	%r369, %r333, 384;
	setp.ge.u32 	%p15, %r369, %r330;
	mov.u32 	%r1456, %r1458;
	@%p15 bra 	$L__BB14_368;
	ld.global.u32 	%r1456, [%rd11+1536];
$L__BB14_368:
	add.s32 	%r372, %r333, 416;
	setp.ge.u32 	%p16, %r372, %r330;
	mov.u32 	%r1457, %r1458;
	@%p16 bra 	$L__BB14_370;
	ld.global.u32 	%r1457, [%rd11+1664];
$L__BB14_370:
	add.s32 	%r375, %r333, 448;
	setp.ge.u32 	%p17, %r375, %r330;
	@%p17 bra 	$L__BB14_372;
	ld.global.u32 	%r1458, [%rd11+1792];
$L__BB14_372:
	// begin inline asm
	mov.u32 %r719, %laneid;
	// end inline asm
	shr.u32 	%r379, %r331, 5;
	mad.lo.s32 	%r720, %r379, 480, %r719;
	shl.b32 	%r721, %r720, 2;
	mov.u32 	%r722, _ZZN3cub18CUB_300001_SM_10006detail4scan16DeviceScanKernelINS2_10policy_hubIiiim5atribE10Policy1000EN6thrust24THRUST_300001_SM_1000_NS6detail15normal_iteratorINS9_10device_ptrIiEEEESE_NS0_13ScanTileStateIiLb1EEES5_NS0_8NullTypeEmiLb0ESH_EEvT0_T1_T2_iT3_T4_T5_E12temp_storage;
	add.s32 	%r380, %r722, %r721;
	st.shared.u32 	[%r380], %r1444;
	st.shared.u32 	[%r380+128], %r1445;
	st.shared.u32 	[%r380+256], %r1446;
	st.shared.u32 	[%r380+384], %r1447;
	st.shared.u32 	[%r380+512], %r1448;
	st.shared.u32 	[%r380+640], %r1449;
	st.shared.u32 	[%r380+768], %r1450;
	st.shared.u32 	[%r380+896], %r1451;
	st.shared.u32 	[%r380+1024], %r1452;
	st.shared.u32 	[%r380+1152], %r1453;
	st.shared.u32 	[%r380+1280], %r1454;
	st.shared.u32 	[%r380+1408], %r1455;
	st.shared.u32 	[%r380+1536], %r1456;
	st.shared.u32 	[%r380+1664], %r1457;
	st.shared.u32 	[%r380+1792], %r1458;
	bar.warp.sync 	-1;
	mad.lo.s32 	%r381, %r719, 56, %r380;
	ld.shared.u32 	%r382, [%r381];
	ld.shared.u32 	%r383, [%r381+4];
	ld.shared.u32 	%r384, [%r381+8];
	ld.shared.u32 	%r385, [%r381+12];
	ld.shared.u32 	%r386, [%r381+16];
	ld.shared.u32 	%r387, [%r381+20];
	ld.shared.u32 	%r388, [%r381+24];
	ld.shared.u32 	%r389, [%r381+28];
	ld.shared.u32 	%r390, [%r381+32];
	ld.shared.u32 	%r391, [%r381+36];
	ld.shared.u32 	%r392, [%r381+40];
	ld.shared.u32 	%r393, [%r381+44];
	ld.shared.u32 	%r394, [%r381+48];
	ld.shared.u32 	%r395, [%r381+52];
	ld.shared.u32 	%r396, [%r381+56];
	bar.sync 	0;
	setp.ne.s32 	%p18, %r1, 0;
	@%p18 bra 	$L__BB14_502;
	setp.lt.s32 	%p349, %r382, 2;
	@%p349 bra 	$L__BB14_376;
	add.s32 	%r1459, %r382, -1;
	setp.gt.s32 	%p350, %r1459, %r383;
	@%p350 bra 	$L__BB14_377;
	setp.eq.s32 	%p351, %r383, %r1459;
	mov.u32 	%r1459, %r383;
	@%p351 bra 	$L__BB14_377;
$L__BB14_376:
	max.s32 	%r922, %r382, 1;
	setp.gt.s32 	%p352, %r922, %r383;
	selp.b32 	%r1459, 0, %r383, %p352;
$L__BB14_377:
	setp.lt.s32 	%p353, %r1459, 2;
	@%p353 bra 	$L__BB14_380;
	add.s32 	%r1460, %r1459, -1;
	setp.gt.s32 	%p354, %r1460, %r384;
	@%p354 bra 	$L__BB14_381;
	setp.eq.s32 	%p355, %r384, %r1460;
	mov.u32 	%r1460, %r384;
	@%p355 bra 	$L__BB14_381;
$L__BB14_380:
	setp.lt.s32 	%p356, %r384, 1;
	setp.lt.s32 	%p357, %r384, %r1459;
	selp.b32 	%r923, 0, %r384, %p357;
	selp.b32 	%r1460, 0, %r923, %p356;
$L__BB14_381:
	setp.lt.s32 	%p358, %r1460, 2;
	@%p358 bra 	$L__BB14_384;
	add.s32 	%r1461, %r1460, -1;
	setp.gt.s32 	%p359, %r1461, %r385;
	@%p359 bra 	$L__BB14_385;
	setp.eq.s32 	%p360, %r385, %r1461;
	mov.u32 	%r1461, %r385;
	@%p360 bra 	$L__BB14_385;
$L__BB14_384:
	setp.lt.s32 	%p361, %r385, 1;
	setp.lt.s32 	%p362, %r385, %r1460;
	selp.b32 	%r924, 0, %r385, %p362;
	selp.b32 	%r1461, 0, %r924, %p361;
$L__BB14_385:
	setp.lt.s32 	%p363, %r1461, 2;
	@%p363 bra 	$L__BB14_388;
	add.s32 	%r1462, %r1461, -1;
	setp.gt.s32 	%p364, %r1462, %r386;
	@%p364 bra 	$L__BB14_389;
	setp.eq.s32 	%p365, %r386, %r1462;
	mov.u32 	%r1462, %r386;
	@%p365 bra 	$L__BB14_389;
$L__BB14_388:
	setp.lt.s32 	%p366, %r386, 1;
	setp.lt.s32 	%p367, %r386, %r1461;
	selp.b32 	%r925, 0, %r386, %p367;
	selp.b32 	%r1462, 0, %r925, %p366;
$L__BB14_389:
	setp.lt.s32 	%p368, %r1462, 2;
	@%p368 bra 	$L__BB14_392;
	add.s32 	%r1463, %r1462, -1;
	setp.gt.s32 	%p369, %r1463, %r387;
	@%p369 bra 	$L__BB14_393;
	setp.eq.s32 	%p370, %r387, %r1463;
	mov.u32 	%r1463, %r387;
	@%p370 bra 	$L__BB14_393;
$L__BB14_392:
	setp.lt.s32 	%p371, %r387, 1;
	setp.lt.s32 	%p372, %r387, %r1462;
	selp.b32 	%r926, 0, %r387, %p372;
	selp.b32 	%r1463, 0, %r926, %p371;
$L__BB14_393:
	setp.lt.s32 	%p373, %r1463, 2;
	@%p373 bra 	$L__BB14_396;
	add.s32 	%r1464, %r1463, -1;
	setp.gt.s32 	%p374, %r1464, %r388;
	@%p374 bra 	$L__BB14_397;
	setp.eq.s32 	%p375, %r388, %r1464;
	mov.u32 	%r1464, %r388;
	@%p375 bra 	$L__BB14_397;
$L__BB14_396:
	setp.lt.s32 	%p376, %r388, 1;
	setp.lt.s32 	%p377, %r388, %r1463;
	selp.b32 	%r927, 0, %r388, %p377;
	selp.b32 	%r1464, 0, %r927, %p376;
$L__BB14_397:
	setp.lt.s32 	%p378, %r1464, 2;
	@%p378 bra 	$L__BB14_400;
	add.s32 	%r1465, %r1464, -1;
	setp.gt.s32 	%p379, %r1465, %r389;
	@%p379 bra 	$L__BB14_401;
	setp.eq.s32 	%p380, %r389, %r1465;
	mov.u32 	%r1465, %r389;
	@%p380 bra 	$L__BB14_401;
$L__BB14_400:
	setp.lt.s32 	%p381, %r389, 1;
	setp.lt.s32 	%p382, %r389, %r1464;
	selp.b32 	%r928, 0, %r389, %p382;
	selp.b32 	%r1465, 0, %r928, %p381;
$L__BB14_401:
	setp.lt.s32 	%p383, %r1465, 2;
	@%p383 bra 	$L__BB14_404;
	add.s32 	%r1466, %r1465, -1;
	setp.gt.s32 	%p384, %r1466, %r390;
	@%p384 bra 	$L__BB14_405;
	setp.eq.s32 	%p385, %r390, %r1466;
	mov.u32 	%r1466, %r390;
	@%p385 bra 	$L__BB14_405;
$L__BB14_404:
	setp.lt.s32 	%p386, %r390, 1;
	setp.lt.s32 	%p387, %r390, %r1465;
	selp.b32 	%r929, 0, %r390, %p387;
	selp.b32 	%r1466, 0, %r929, %p386;
$L__BB14_405:
	setp.lt.s32 	%p388, %r1466, 2;
	@%p388 bra 	$L__BB14_408;
	add.s32 	%r1467, %r1466, -1;
	setp.gt.s32 	%p389, %r1467, %r391;
	@%p389 bra 	$L__BB14_409;
	setp.eq.s32 	%p390, %r391, %r1467;
	mov.u32 	%r1467, %r391;
	@%p390 bra 	$L__BB14_409;
$L__BB14_408:
	setp.lt.s32 	%p391, %r391, 1;
	setp.lt.s32 	%p392, %r391, %r1466;
	selp.b32 	%r930, 0, %r391, %p392;
	selp.b32 	%r1467, 0, %r930, %p391;
$L__BB14_409:
	setp.lt.s32 	%p393, %r1467, 2;
	@%p393 bra 	$L__BB14_412;
	add.s32 	%r1468, %r1467, -1;
	setp.gt.s32 	%p394, %r1468, %r392;
	@%p394 bra 	$L__BB14_413;
	setp.eq.s32 	%p395, %r392, %r1468;
	mov.u32 	%r1468, %r392;
	@%p395 bra 	$L__BB14_413;
$L__BB14_412:
	setp.lt.s32 	%p396, %r392, 1;
	setp.lt.s32 	%p397, %r392, %r1467;
	selp.b32 	%r931, 0, %r392, %p397;
	selp.b32 	%r1468, 0, %r931, %p396;
$L__BB14_413:
	setp.lt.s32 	%p398, %r1468, 2;
	@%p398 bra 	$L__BB14_416;
	add.s32 	%r1469, %r1468, -1;
	setp.gt.s32 	%p399, %r1469, %r393;
	@%p399 bra 	$L__BB14_417;
	setp.eq.s32 	%p400, %r393, %r1469;
	mov.u32 	%r1469, %r393;
	@%p400 bra 	$L__BB14_417;
$L__BB14_416:
	setp.lt.s32 	%p401, %r393, 1;
	setp.lt.s32 	%p402, %r393, %r1468;
	selp.b32 	%r932, 0, %r393, %p402;
	selp.b32 	%r1469, 0, %r932, %p401;
$L__BB14_417:
	setp.lt.s32 	%p403, %r1469, 2;
	@%p403 bra 	$L__BB14_420;
	add.s32 	%r1470, %r1469, -1;
	setp.gt.s32 	%p404, %r1470, %r394;
	@%p404 bra 	$L__BB14_421;
	setp.eq.s32 	%p405, %r394, %r1470;
	mov.u32 	%r1470, %r394;
	@%p405 bra 	$L__BB14_421;
$L__BB14_420:
	setp.lt.s32 	%p406, %r394, 1;
	setp.lt.s32 	%p407, %r394, %r1469;
	selp.b32 	%r933, 0, %r394, %p407;
	selp.b32 	%r1470, 0, %r933, %p406;
$L__BB14_421:
	setp.lt.s32 	%p408, %r1470, 2;
	@%p408 bra 	$L__BB14_424;
	add.s32 	%r1471, %r1470, -1;
	setp.gt.s32 	%p409, %r1471, %r395;
	@%p409 bra 	$L__BB14_425;
	setp.eq.s32 	%p410, %r395, %r1471;
	mov.u32 	%r1471, %r395;
	@%p410 bra 	$L__BB14_425;
$L__BB14_424:
	setp.lt.s32 	%p411, %r395, 1;
	setp.lt.s32 	%p412, %r395, %r1470;
	selp.b32 	%r934, 0, %r395, %p412;
	selp.b32 	%r1471, 0, %r934, %p411;
$L__BB14_425:
	setp.lt.s32 	%p413, %r1471, 2;
	@%p413 bra 	$L__BB14_428;
	add.s32 	%r1472, %r1471, -1;
	setp.gt.s32 	%p414, %r1472, %r396;
	@%p414 bra 	$L__BB14_429;
	setp.eq.s32 	%p415, %r396, %r1472;
	mov.u32 	%r1472, %r396;
	@%p415 bra 	$L__BB14_429;
$L__BB14_428:
	setp.lt.s32 	%p416, %r396, 1;
	setp.lt.s32 	%p417, %r396, %r1471;
	selp.b32 	%r935, 0, %r396, %p417;
	selp.b32 	%r1472, 0, %r935, %p416;
$L__BB14_429:
	mov.b32 	%r963, 1;
	mov.b32 	%r964, 0;
	mov.b32 	%r965, -1;
	// begin inline asm
	shfl.sync.up.b32 %r936, %r1472, %r963, %r964, %r965;
	// end inline asm
	setp.gt.s32 	%p418, %r936, 1;
	add.s32 	%r966, %r936, -1;
	setp.lt.s32 	%p419, %r1472, %r936;
	setp.lt.s32 	%p420, %r1472, 1;
	selp.b32 	%r967, 0, %r1472, %p419;
	selp.b32 	%r968, 0, %r967, %p420;
	selp.b32 	%r969, %r966, %r968, %p419;
	selp.b32 	%r970, %r969, %r968, %p418;
	setp.lt.s32 	%p421, %r719, 1;
	selp.b32 	%r942, %r1472, %r970, %p421;
	mov.b32 	%r943, 2;
	// begin inline asm
	shfl.sync.up.b32 %r941, %r942, %r943, %r964, %r965;
	// end inline asm
	setp.gt.s32 	%p422, %r941, 1;
	add.s32 	%r971, %r941, -1;
	setp.lt.s32 	%p423, %r942, %r941;
	setp.lt.s32 	%p425, %r942, 1;
	selp.b32 	%r972, 0, %r942, %p423;
	selp.b32 	%r973, 0, %r972, %p425;
	selp.b32 	%r974, %r971, %r973, %p423;
	selp.b32 	%r975, %r974, %r973, %p422;
	setp.lt.s32 	%p426, %r719, 2;
	selp.b32 	%r947, %r942, %r975, %p426;
	mov.b32 	%r948, 4;
	// begin inline asm
	shfl.sync.up.b32 %r946, %r947, %r948, %r964, %r965;
	// end inline asm
	setp.gt.s32 	%p427, %r946, 1;
	add.s32 	%r976, %r946, -1;
	setp.lt.s32 	%p428, %r947, %r946;
	setp.lt.s32 	%p430, %r947, 1;
	selp.b32 	%r977, 0, %r947, %p428;
	selp.b32 	%r978, 0, %r977, %p430;
	selp.b32 	%r979, %r976, %r978, %p428;
	selp.b32 	%r980, %r979, %r978, %p427;
	setp.lt.s32 	%p431, %r719, 4;
	selp.b32 	%r952, %r947, %r980, %p431;
	mov.b32 	%r953, 8;
	// begin inline asm
	shfl.sync.up.b32 %r951, %r952, %r953, %r964, %r965;
	// end inline asm
	setp.gt.s32 	%p432, %r951, 1;
	add.s32 	%r981, %r951, -1;
	setp.lt.s32 	%p433, %r952, %r951;
	setp.lt.s32 	%p435, %r952, 1;
	selp.b32 	%r982, 0, %r952, %p433;
	selp.b32 	%r983, 0, %r982, %p435;
	selp.b32 	%r984, %r981, %r983, %p433;
	selp.b32 	%r985, %r984, %r983, %p432;
	setp.lt.s32 	%p436, %r719, 8;
	selp.b32 	%r957, %r952, %r985, %p436;
	mov.b32 	%r958, 16;
	// begin inline asm
	shfl.sync.up.b32 %r956, %r957, %r958, %r964, %r965;
	// end inline asm
	setp.gt.s32 	%p437, %r956, 1;
	add.s32 	%r986, %r956, -1;
	setp.lt.s32 	%p438, %r957, %r956;
	setp.lt.s32 	%p440, %r957, 1;
	selp.b32 	%r987, 0, %r957, %p438;
	selp.b32 	%r988, 0, %r987, %p440;
	selp.b32 	%r989, %r986, %r988, %p438;
	selp.b32 	%r439, %r989, %r988, %p437;
	setp.lt.s32 	%p441, %r719, 16;
	selp.b32 	%r962, %r957, %r439, %p441;
	// begin inline asm
	shfl.sync.up.b32 %r1476, %r962, %r963, %r964, %r965;
	// end inline asm
	setp.ne.s32 	%p442, %r719, 31;
	@%p442 bra 	$L__BB14_431;
	shl.b32 	%r990, %r379, 2;
	add.s32 	%r992, %r722, %r990;
	st.shared.u32 	[%r992+16], %r439;
$L__BB14_431:
	bar.sync 	0;
	ld.shared.v2.u32 	{%r993, %r994}, [_ZZN3cub18CUB_300001_SM_10006detail4scan16DeviceScanKernelINS2_10policy_hubIiiim5atribE10Policy1000EN6thrust24THRUST_300001_SM_1000_NS6detail15normal_iteratorINS9_10device_ptrIiEEEESE_NS0_13ScanTileStateIiLb1EEES5_NS0_8NullTypeEmiLb0ESH_EEvT0_T1_T2_iT3_T4_T5_E12temp_storage+16];
	setp.gt.s32 	%p443, %r993, 1;
	add.s32 	%r1473, %r993, -1;
	setp.gt.s32 	%p444, %r1473, %r994;
	and.pred  	%p445, %p443, %p444;
	@%p445 bra 	$L__BB14_434;
	setp.eq.s32 	%p447, %r994, %r1473;
	and.pred  	%p448, %p443, %p447;
	mov.u32 	%r1473, %r994;
	@%p448 bra 	$L__BB14_434;
	setp.lt.s32 	%p449, %r994, 1;
	setp.lt.s32 	%p450, %r994, %r993;
	selp.b32 	%r995, 0, %r994, %p450;
	selp.b32 	%r1473, 0, %r995, %p449;
$L__BB14_434:
	ld.shared.u32 	%r996, [_ZZN3cub18CUB_300001_SM_10006detail4scan16DeviceScanKernelINS2_10policy_hubIiiim5atribE10Policy1000EN6thrust24THRUST_300001_SM_1000_NS6detail15normal_iteratorINS9_10device_ptrIiEEEESE_NS0_13ScanTileStateIiLb1EEES5_NS0_8NullTypeEmiLb0ESH_EEvT0_T1_T2_iT3_T4_T5_E12temp_storage+24];
	setp.gt.s32 	%p451, %r1473, 1;
	add.s32 	%r1474, %r1473, -1;
	setp.gt.s32 	%p452, %r1474, %r996;
	and.pred  	%p453, %p451, %p452;
	@%p453 bra 	$L__BB14_437;
	setp.eq.s32 	%p455, %r996, %r1474;
	and.pred  	%p456, %p451, %p455;
	mov.u32 	%r1474, %r996;
	@%p456 bra 	$L__BB14_437;
	setp.lt.s32 	%p457, %r996, 1;
	setp.lt.s32 	%p458, %r996, %r1473;
	selp.b32 	%r997, 0, %r996, %p458;
	selp.b32 	%r1474, 0, %r997, %p457;
$L__BB14_437:
	setp.eq.s32 	%p459, %r379, 3;
	setp.eq.s32 	%p460, %r379, 2;
	selp.b32 	%r998, %r1473, %r993, %p460;
	selp.b32 	%r450, %r1474, %r998, %p459;
	setp.lt.u32 	%p461, %r331, 32;
	@%p461 bra 	$L__BB14_442;
	setp.gt.s32 	%p462, %r450, 1;
	add.s32 	%r1475, %r450, -1;
	setp.gt.s32 	%p463, %r1475, %r1476;
	and.pred  	%p464, %p462, %p463;
	@%p464 bra 	$L__BB14_441;
	setp.eq.s32 	%p466, %r1476, %r1475;
	and.pred  	%p467, %p462, %p466;
	mov.u32 	%r1475, %r1476;
	@%p467 bra 	$L__BB14_441;
	setp.lt.s32 	%p468, %r1476, 1;
	setp.lt.s32 	%p469, %r1476, %r450;
	selp.b32 	%r999, 0, %r1476, %p469;
	selp.b32 	%r1475, 0, %r999, %p468;
$L__BB14_441:
	setp.eq.s32 	%p470, %r719, 0;
	selp.b32 	%r1476, %r450, %r1475, %p470;
$L__BB14_442:
	setp.eq.s32 	%p471, %r331, 0;
	mov.u32 	%r1557, %r382;
	@%p471 bra 	$L__BB14_446;
	setp.gt.s32 	%p472, %r1476, 1;
	add.s32 	%r1557, %r1476, -1;
	setp.gt.s32 	%p473, %r1557, %r382;
	and.pred  	%p474, %p472, %p473;
	@%p474 bra 	$L__BB14_446;
	setp.eq.s32 	%p476, %r382, %r1557;
	and.pred  	%p477, %p472, %p476;
	mov.u32 	%r1557, %r382;
	@%p477 bra 	$L__BB14_446;
	max.s32 	%r1000, %r1476, 1;
	setp.gt.s32 	%p478, %r1000, %r382;
	selp.b32 	%r1557, 0, %r382, %p478;
$L__BB14_446:
	setp.lt.s32 	%p479, %r1557, 2;
	@%p479 bra 	$L__BB14_449;
	add.s32 	%r1556, %r1557, -1;
	setp.gt.s32 	%p480, %r1556, %r383;
	@%p480 bra 	$L__BB14_450;
	setp.eq.s32 	%p481, %r383, %r1556;
	mov.u32 	%r1556, %r383;
	@%p481 bra 	$L__BB14_450;
$L__BB14_449:
	setp.lt.s32 	%p482, %r383, 1;
	setp.lt.s32 	%p483, %r383, %r1557;
	selp.b32 	%r1001, 0, %r383, %p483;
	selp.b32 	%r1556, 0, %r1001, %p482;
$L__BB14_450:
	setp.lt.s32 	%p484, %r1556, 2;
	@%p484 bra 	$L__BB14_453;
	add.s32 	%r1555, %r1556, -1;
	setp.gt.s32 	%p485, %r1555, %r384;
	@%p485 bra 	$L__BB14_454;
	setp.eq.s32 	%p486, %r384, %r1555;
	mov.u32 	%r1555, %r384;
	@%p486 bra 	$L__BB14_454;
$L__BB14_453:
	setp.lt.s32 	%p487, %r384, 1;
	setp.lt.s32 	%p488, %r384, %r1556;
	selp.b32 	%r1002, 0, %r384, %p488;
	selp.b32 	%r1555, 0, %r1002, %p487;
$L__BB14_454:
	setp.lt.s32 	%p489, %r1555, 2;
	@%p489 bra 	$L__BB14_457;
	add.s32 	%r1554, %r1555, -1;
	setp.gt.s32 	%p490, %r1554, %r385;
	@%p490 bra 	$L__BB14_458;
	setp.eq.s32 	%p491, %r385, %r1554;
	mov.u32 	%r1554, %r385;
	@%p491 bra 	$L__BB14_458;
$L__BB14_457:
	setp.lt.s32 	%p492, %r385, 1;
	setp.lt.s32 	%p493, %r385, %r1555;
	selp.b32 	%r1003, 0, %r385, %p493;
	selp.b32 	%r1554, 0, %r1003, %p492;
$L__BB14_458:
	setp.lt.s32 	%p494, %r1554, 2;
	@%p494 bra 	$L__BB14_461;
	add.s32 	%r1553, %r1554, -1;
	setp.gt.s32 	%p495, %r1553, %r386;
	@%p495 bra 	$L__BB14_462;
	setp.eq.s32 	%p496, %r386, %r1553;
	mov.u32 	%r1553, %r386;
	@%p496 bra 	$L__BB14_462;
$L__BB14_461:
	setp.lt.s32 	%p497, %r386, 1;
	setp.lt.s32 	%p498, %r386, %r1554;
	selp.b32 	%r1004, 0, %r386, %p498;
	selp.b32 	%r1553, 0, %r1004, %p497;
$L__BB14_462:
	setp.lt.s32 	%p499, %r1553, 2;
	@%p499 bra 	$L__BB14_465;
	add.s32 	%r1552, %r1553, -1;
	setp.gt.s32 	%p500, %r1552, %r387;
	@%p500 bra 	$L__BB14_466;
	setp.eq.s32 	%p501, %r387, %r1552;
	mov.u32 	%r1552, %r387;
	@%p501 bra 	$L__BB14_466;
$L__BB14_465:
	setp.lt.s32 	%p502, %r387, 1;
	setp.lt.s32 	%p503, %r387, %r1553;
	selp.b32 	%r1005, 0, %r387, %p503;
	selp.b32 	%r1552, 0, %r1005, %p502;
$L__BB14_466:
	setp.lt.s32 	%p504, %r1552, 2;
	@%p504 bra 	$L__BB14_469;
	add.s32 	%r1551, %r1552, -1;
	setp.gt.s32 	%p505, %r1551, %r388;
	@%p505 bra 	$L__BB14_470;
	setp.eq.s32 	%p506, %r388, %r1551;
	mov.u32 	%r1551, %r388;
	@%p506 bra 	$L__BB14_470;
$L__BB14_469:
	setp.lt.s32 	%p507, %r388, 1;
	setp.lt.s32 	%p508, %r388, %r1552;
	selp.b32 	%r1006, 0, %r388, %p508;
	selp.b32 	%r1551, 0, %r1006, %p507;
$L__BB14_470:
	setp.lt.s32 	%p509, %r1551, 2;
	@%p509 bra 	$L__BB14_473;
	add.s32 	%r1550, %r1551, -1;
	setp.gt.s32 	%p510, %r1550, %r389;
	@%p510 bra 	$L__BB14_474;
	setp.eq.s32 	%p511, %r389, %r1550;
	mov.u32 	%r1550, %r389;
	@%p511 bra 	$L__BB14_474;
$L__BB14_473:
	setp.lt.s32 	%p512, %r389, 1;
	setp.lt.s32 	%p513, %r389, %r1551;
	selp.b32 	%r1007, 0, %r389, %p513;
	selp.b32 	%r1550, 0, %r1007, %p512;
$L__BB14_474:
	setp.lt.s32 	%p514, %r1550, 2;
	@%p514 bra 	$L__BB14_477;
	add.s32 	%r1549, %r1550, -1;
	setp.gt.s32 	%p515, %r1549, %r390;
	@%p515 bra 	$L__BB14_478;
	setp.eq.s32 	%p516, %r390, %r1549;
	mov.u32 	%r1549, %r390;
	@%p516 bra 	$L__BB14_478;
$L__BB14_477:
	setp.lt.s32 	%p517, %r390, 1;
	setp.lt.s32 	%p518, %r390, %r1550;
	selp.b32 	%r1008, 0, %r390, %p518;
	selp.b32 	%r1549, 0, %r1008, %p517;
$L__BB14_478:
	setp.lt.s32 	%p519, %r1549, 2;
	@%p519 bra 	$L__BB14_481;
	add.s32 	%r1548, %r1549, -1;
	setp.gt.s32 	%p520, %r1548, %r391;
	@%p520 bra 	$L__BB14_482;
	setp.eq.s32 	%p521, %r391, %r1548;
	mov.u32 	%r1548, %r391;
	@%p521 bra 	$L__BB14_482;
$L__BB14_481:
	setp.lt.s32 	%p522, %r391, 1;
	setp.lt.s32 	%p523, %r391, %r1549;
	selp.b32 	%r1009, 0, %r391, %p523;
	selp.b32 	%r1548, 0, %r1009, %p522;
$L__BB14_482:
	setp.lt.s32 	%p524, %r1548, 2;
	@%p524 bra 	$L__BB14_485;
	add.s32 	%r1547, %r1548, -1;
	setp.gt.s32 	%p525, %r1547, %r392;
	@%p525 bra 	$L__BB14_486;
	setp.eq.s32 	%p526, %r392, %r1547;
	mov.u32 	%r1547, %r392;
	@%p526 bra 	$L__BB14_486;
$L__BB14_485:
	setp.lt.s32 	%p527, %r392, 1;
	setp.lt.s32 	%p528, %r392, %r1548;
	selp.b32 	%r1010, 0, %r392, %p528;
	selp.b32 	%r1547, 0, %r1010, %p527;
$L__BB14_486:
	setp.lt.s32 	%p529, %r1547, 2;
	@%p529 bra 	$L__BB14_489;
	add.s32 	%r1546, %r1547, -1;
	setp.gt.s32 	%p530, %r1546, %r393;
	@%p530 bra 	$L__BB14_490;
	setp.eq.s32 	%p531, %r393, %r1546;
	mov.u32 	%r1546, %r393;
	@%p531 bra 	$L__BB14_490;
$L__BB14_489:
	setp.lt.s32 	%p532, %r393, 1;
	setp.lt.s32 	%p533, %r393, %r1547;
	selp.b32 	%r1011, 0, %r393, %p533;
	selp.b32 	%r1546, 0, %r1011, %p532;
$L__BB14_490:
	setp.lt.s32 	%p534, %r1546, 2;
	@%p534 bra 	$L__BB14_493;
	add.s32 	%r1545, %r1546, -1;
	setp.gt.s32 	%p535, %r1545, %r394;
	@%p535 bra 	$L__BB14_494;
	setp.eq.s32 	%p536, %r394, %r1545;
	mov.u32 	%r1545, %r394;
	@%p536 bra 	$L__BB14_494;
$L__BB14_493:
	setp.lt.s32 	%p537, %r394, 1;
	setp.lt.s32 	%p538, %r394, %r1546;
	selp.b32 	%r1012, 0, %r394, %p538;
	selp.b32 	%r1545, 0, %r1012, %p537;
$L__BB14_494:
	setp.lt.s32 	%p539, %r1545, 2;
	@%p539 bra 	$L__BB14_497;
	add.s32 	%r1544, %r1545, -1;
	setp.gt.s32 	%p540, %r1544, %r395;
	@%p540 bra 	$L__BB14_498;
	setp.eq.s32 	%p541, %r395, %r1544;
	mov.u32 	%r1544, %r395;
	@%p541 bra 	$L__BB14_498;
$L__BB14_497:
	setp.lt.s32 	%p542, %r395, 1;
	setp.lt.s32 	%p543, %r395, %r1545;
	selp.b32 	%r1013, 0, %r395, %p543;
	selp.b32 	%r1544, 0, %r1013, %p542;
$L__BB14_498:
	setp.lt.s32 	%p544, %r1544, 2;
	@%p544 bra 	$L__BB14_501;
	add.s32 	%r1543, %r1544, -1;
	setp.gt.s32 	%p545, %r1543, %r396;
	@%p545 bra 	$L__BB14_706;
	setp.eq.s32 	%p546, %r396, %r1543;
	mov.u32 	%r1543, %r396;
	@%p546 bra 	$L__BB14_706;
$L__BB14_501:
	setp.lt.s32 	%p547, %r396, 1;
	setp.lt.s32 	%p548, %r396, %r1544;
	selp.b32 	%r1014, 0, %r396, %p548;
	selp.b32 	%r1543, 0, %r1014, %p547;
	bra.uni 	$L__BB14_706;
$L__BB14_502:
	setp.lt.s32 	%p19, %r382, 2;
	@%p19 bra 	$L__BB14_505;
	add.s32 	%r1491, %r382, -1;
	setp.gt.s32 	%p20, %r1491, %r383;
	@%p20 bra 	$L__BB14_506;
	setp.eq.s32 	%p21, %r383, %r1491;
	mov.u32 	%r1491, %r383;
	@%p21 bra 	$L__BB14_506;
$L__BB14_505:
	max.s32 	%r723, %r382, 1;
	setp.gt.s32 	%p22, %r723, %r383;
	selp.b32 	%r1491, 0, %r383, %p22;
$L__BB14_506:
	setp.lt.s32 	%p23, %r1491, 2;
	@%p23 bra 	$L__BB14_509;
	add.s32 	%r1492, %r1491, -1;
	setp.gt.s32 	%p24, %r1492, %r384;
	@%p24 bra 	$L__BB14_510;
	setp.eq.s32 	%p25, %r384, %r1492;
	mov.u32 	%r1492, %r384;
	@%p25 bra 	$L__BB14_510;
$L__BB14_509:
	setp.lt.s32 	%p26, %r384, 1;
	setp.lt.s32 	%p27, %r384, %r1491;
	selp.b32 	%r724, 0, %r384, %p27;
	selp.b32 	%r1492, 0, %r724, %p26;
$L__BB14_510:
	setp.lt.s32 	%p28, %r1492, 2;
	@%p28 bra 	$L__BB14_513;
	add.s32 	%r1493, %r1492, -1;
	setp.gt.s32 	%p29, %r1493, %r385;
	@%p29 bra 	$L__BB14_514;
	setp.eq.s32 	%p30, %r385, %r1493;
	mov.u32 	%r1493, %r385;
	@%p30 bra 	$L__BB14_514;
$L__BB14_513:
	setp.lt.s32 	%p31, %r385, 1;
	setp.lt.s32 	%p32, %r385, %r1492;
	selp.b32 	%r725, 0, %r385, %p32;
	selp.b32 	%r1493, 0, %r725, %p31;
$L__BB14_514:
	setp.lt.s32 	%p33, %r1493, 2;
	@%p33 bra 	$L__BB14_517;
	add.s32 	%r1494, %r1493, -1;
	setp.gt.s32 	%p34, %r1494, %r386;
	@%p34 bra 	$L__BB14_518;
	setp.eq.s32 	%p35, %r386, %r1494;
	mov.u32 	%r1494, %r386;
	@%p35 bra 	$L__BB14_518;
$L__BB14_517:
	setp.lt.s32 	%p36, %r386, 1;
	setp.lt.s32 	%p37, %r386, %r1493;
	selp.b32 	%r726, 0, %r386, %p37;
	selp.b32 	%r1494, 0, %r726, %p36;
$L__BB14_518:
	setp.lt.s32 	%p38, %r1494, 2;
	@%p38 bra 	$L__BB14_521;
	add.s32 	%r1495, %r1494, -1;
	setp.gt.s32 	%p39, %r1495, %r387;
	@%p39 bra 	$L__BB14_522;
	setp.eq.s32 	%p40, %r387, %r1495;
	mov.u32 	%r1495, %r387;
	@%p40 bra 	$L__BB14_522;
$L__BB14_521:
	setp.lt.s32 	%p41, %r387, 1;
	setp.lt.s32 	%p42, %r387, %r1494;
	selp.b32 	%r727, 0, %r387, %p42;
	selp.b32 	%r1495, 0, %r727, %p41;
$L__BB14_522:
	setp.lt.s32 	%p43, %r1495, 2;
	@%p43 bra 	$L__BB14_525;
	add.s32 	%r1496, %r1495, -1;
	setp.gt.s32 	%p44, %r1496, %r388;
	@%p44 bra 	$L__BB14_526;
	setp.eq.s32 	%p45, %r388, %r1496;
	mov.u32 	%r1496, %r388;
	@%p45 bra 	$L__BB14_526;
$L__BB14_525:
	setp.lt.s32 	%p46, %r388, 1;
	setp.lt.s32 	%p47, %r388, %r1495;
	selp.b32 	%r728, 0, %r388, %p47;
	selp.b32 	%r1496, 0, %r728, %p46;
$L__BB14_526:
	setp.lt.s32 	%p48, %r1496, 2;
	@%p48 bra 	$L__BB14_529;
	add.s32 	%r1497, %r1496, -1;
	setp.gt.s32 	%p49, %r1497, %r389;
	@%p49 bra 	$L__BB14_530;
	setp.eq.s32 	%p50, %r389, %r1497;
	mov.u32 	%r1497, %r389;
	@%p50 bra 	$L__BB14_530;
$L__BB14_529:
	setp.lt.s32 	%p51, %r389, 1;
	setp.lt.s32 	%p52, %r389, %r1496;
	selp.b32 	%r729, 0, %r389, %p52;
	selp.b32 	%r1497, 0, %r729, %p51;
$L__BB14_530:
	setp.lt.s32 	%p53, %r1497, 2;
	@%p53 bra 	$L__BB14_533;
	add.s32 	%r1498, %r1497, -1;
	setp.gt.s32 	%p54, %r1498, %r390;
	@%p54 bra 	$L__BB14_534;
	setp.eq.s32 	%p55, %r390, %r1498;
	mov.u32 	%r1498, %r390;
	@%p55 bra 	$L__BB14_534;
$L__BB14_533:
	setp.lt.s32 	%p56, %r390, 1;
	setp.lt.s32 	%p57, %r390, %r1497;
	selp.b32 	%r730, 0, %r390, %p57;
	selp.b32 	%r1498, 0, %r730, %p56;
$L__BB14_534:
	setp.lt.s32 	%p58, %r1498, 2;
	@%p58 bra 	$L__BB14_537;
	add.s32 	%r1499, %r1498, -1;
	setp.gt.s32 	%p59, %r1499, %r391;
	@%p59 bra 	$L__BB14_538;
	setp.eq.s32 	%p60, %r391, %r1499;
	mov.u32 	%r1499, %r391;
	@%p60 bra 	$L__BB14_538;
$L__BB14_537:
	setp.lt.s32 	%p61, %r391, 1;
	setp.lt.s32 	%p62, %r391, %r1498;
	selp.b32 	%r731, 0, %r391, %p62;
	selp.b32 	%r1499, 0, %r731, %p61;
$L__BB14_538:
	setp.lt.s32 	%p63, %r1499, 2;
	@%p63 bra 	$L__BB14_541;
	add.s32 	%r1500, %r1499, -1;
	setp.gt.s32 	%p64, %r1500, %r392;
	@%p64 bra 	$L__BB14_542;
	setp.eq.s32 	%p65, %r392, %r1500;
	mov.u32 	%r1500, %r392;
	@%p65 bra 	$L__BB14_542;
$L__BB14_541:
	setp.lt.s32 	%p66, %r392, 1;
	setp.lt.s32 	%p67, %r392, %r1499;
	selp.b32 	%r732, 0, %r392, %p67;
	selp.b32 	%r1500, 0, %r732, %p66;
$L__BB14_542:
	setp.lt.s32 	%p68, %r1500, 2;
	@%p68 bra 	$L__BB14_545;
	add.s32 	%r1501, %r1500, -1;
	setp.gt.s32 	%p69, %r1501, %r393;
	@%p69 bra 	$L__BB14_546;
	setp.eq.s32 	%p70, %r393, %r1501;
	mov.u32 	%r1501, %r393;
	@%p70 bra 	$L__BB14_546;
$L__BB14_545:
	setp.lt.s32 	%p71, %r393, 1;
	setp.lt.s32 	%p72, %r393, %r1500;
	selp.b32 	%r733, 0, %r393, %p72;
	selp.b32 	%r1501, 0, %r733, %p71;
$L__BB14_546:
	setp.lt.s32 	%p73, %r1501, 2;
	@%p73 bra 	$L__BB14_549;
	add.s32 	%r1502, %r1501, -1;
	setp.gt.s32 	%p74, %r1502, %r394;
	@%p74 bra 	$L__BB14_550;
	setp.eq.s32 	%p75, %r394, %r1502;
	mov.u32 	%r1502, %r394;
	@%p75 bra 	$L__BB14_550;
$L__BB14_549:
	setp.lt.s32 	%p76, %r394, 1;
	setp.lt.s32 	%p77, %r394, %r1501;
	selp.b32 	%r734, 0, %r394, %p77;
	selp.b32 	%r1502, 0, %r734, %p76;
$L__BB14_550:
	setp.lt.s32 	%p78, %r1502, 2;
	@%p78 bra 	$L__BB14_553;
	add.s32 	%r1503, %r1502, -1;
	setp.gt.s32 	%p79, %r1503, %r395;
	@%p79 bra 	$L__BB14_554;
	setp.eq.s32 	%p80, %r395, %r1503;
	mov.u32 	%r1503, %r395;
	@%p80 bra 	$L__BB14_554;
$L__BB14_553:
	setp.lt.s32 	%p81, %r395, 1;
	setp.lt.s32 	%p82, %r395, %r1502;
	selp.b32 	%r735, 0, %r395, %p82;
	selp.b32 	%r1503, 0, %r735, %p81;
$L__BB14_554:
	setp.lt.s32 	%p83, %r1503, 2;
	@%p83 bra 	$L__BB14_557;
	add.s32 	%r1504, %r1503, -1;
	setp.gt.s32 	%p84, %r1504, %r396;
	@%p84 bra 	$L__BB14_558;
	setp.eq.s32 	%p85, %r396, %r1504;
	mov.u32 	%r1504, %r396;
	@%p85 bra 	$L__BB14_558;
$L__BB14_557:
	setp.lt.s32 	%p86, %r396, 1;
	setp.lt.s32 	%p87, %r396, %r1503;
	selp.b32 	%r736, 0, %r396, %p87;
	selp.b32 	%r1504, 0, %r736, %p86;
$L__BB14_558:
	mov.b32 	%r764, 1;
	mov.b32 	%r765, 0;
	mov.b32 	%r766, -1;
	// begin inline asm
	shfl.sync.up.b32 %r737, %r1504, %r764, %r765, %r766;
	// end inline asm
	setp.gt.s32 	%p88, %r737, 1;
	add.s32 	%r767, %r737, -1;
	setp.lt.s32 	%p89, %r1504, %r737;
	setp.lt.s32 	%p90, %r1504, 1;
	selp.b32 	%r768, 0, %r1504, %p89;
	selp.b32 	%r769, 0, %r768, %p90;
	selp.b32 	%r770, %r767, %r769, %p89;
	selp.b32 	%r771, %r770, %r769, %p88;
	setp.lt.s32 	%p91, %r719, 1;
	selp.b32 	%r743, %r1504, %r771, %p91;
	mov.b32 	%r744, 2;
	// begin inline asm
	shfl.sync.up.b32 %r742, %r743, %r744, %r765, %r766;
	// end inline asm
	setp.gt.s32 	%p92, %r742, 1;
	add.s32 	%r772, %r742, -1;
	setp.lt.s32 	%p93, %r743, %r742;
	setp.lt.s32 	%p95, %r743, 1;
	selp.b32 	%r773, 0, %r743, %p93;
	selp.b32 	%r774, 0, %r773, %p95;
	selp.b32 	%r775, %r772, %r774, %p93;
	selp.b32 	%r776, %r775, %r774, %p92;
	setp.lt.s32 	%p96, %r719, 2;
	selp.b32 	%r748, %r743, %r776, %p96;
	mov.b32 	%r749, 4;
	// begin inline asm
	shfl.sync.up.b32 %r747, %r748, %r749, %r765, %r766;
	// end inline asm
	setp.gt.s32 	%p97, %r747, 1;
	add.s32 	%r777, %r747, -1;
	setp.lt.s32 	%p98, %r748, %r747;
	setp.lt.s32 	%p100, %r748, 1;
	selp.b32 	%r778, 0, %r748, %p98;
	selp.b32 	%r779, 0, %r778, %p100;
	selp.b32 	%r780, %r777, %r779, %p98;
	selp.b32 	%r781, %r780, %r779, %p97;
	setp.lt.s32 	%p101, %r719, 4;
	selp.b32 	%r753, %r748, %r781, %p101;
	mov.b32 	%r754, 8;
	// begin inline asm
	shfl.sync.up.b32 %r752, %r753, %r754, %r765, %r766;
	// end inline asm
	setp.gt.s32 	%p102, %r752, 1;
	add.s32 	%r782, %r752, -1;
	setp.lt.s32 	%p103, %r753, %r752;
	setp.lt.s32 	%p105, %r753, 1;
	selp.b32 	%r783, 0, %r753, %p103;
	selp.b32 	%r784, 0, %r783, %p105;
	selp.b32 	%r785, %r782, %r784, %p103;
	selp.b32 	%r786, %r785, %r784, %p102;
	setp.lt.s32 	%p106, %r719, 8;
	selp.b32 	%r758, %r753, %r786, %p106;
	mov.b32 	%r759, 16;
	// begin inline asm
	shfl.sync.up.b32 %r757, %r758, %r759, %r765, %r766;
	// end inline asm
	setp.gt.s32 	%p107, %r757, 1;
	add.s32 	%r787, %r757, -1;
	setp.lt.s32 	%p108, %r758, %r757;
	setp.lt.s32 	%p110, %r758, 1;
	selp.b32 	%r788, 0, %r758, %p108;
	selp.b32 	%r789, 0, %r788, %p110;
	selp.b32 	%r790, %r787, %r789, %p108;
	selp.b32 	%r542, %r790, %r789, %p107;
	setp.lt.s32 	%p111, %r719, 16;
	selp.b32 	%r763, %r758, %r542, %p111;
	// begin inline asm
	shfl.sync.up.b32 %r1527, %r763, %r764, %r765, %r766;
	// end inline asm
	setp.ne.s32 	%p112, %r719, 31;
	@%p112 bra 	$L__BB14_560;
	shl.b32 	%r791, %r379, 2;
	mov.u32 	%r792, _ZZN3cub18CUB_300001_SM_10006detail4scan16DeviceScanKernelINS2_10policy_hubIiiim5atribE10Policy1000EN6thrust24THRUST_300001_SM_1000_NS6detail15normal_iteratorINS9_10device_ptrIiEEEESE_NS0_13ScanTileStateIiLb1EEES5_NS0_8NullTypeEmiLb0ESH_EEvT0_T1_T2_iT3_T4_T5_E12temp_storage;
	add.s32 	%r793, %r792, %r791;
	st.shared.u32 	[%r793+16], %r542;
$L__BB14_560:
	bar.sync 	0;
	ld.shared.v2.u32 	{%r794, %r795}, [_ZZN3cub18CUB_300001_SM_10006detail4scan16DeviceScanKernelINS2_10policy_hubIiiim5atribE10Policy1000EN6thrust24THRUST_300001_SM_1000_NS6detail15normal_iteratorINS9_10device_ptrIiEEEESE_NS0_13ScanTileStateIiLb1EEES5_NS0_8NullTypeEmiLb0ESH_EEvT0_T1_T2_iT3_T4_T5_E12temp_storage+16];
	setp.gt.s32 	%p113, %r794, 1;
	add.s32 	%r1505, %r794, -1;
	setp.gt.s32 	%p114, %r1505, %r795;
	and.pred  	%p115, %p113, %p114;
	@%p115 bra 	$L__BB14_563;
	setp.eq.s32 	%p117, %r795, %r1505;
	and.pred  	%p118, %p113, %p117;
	mov.u32 	%r1505, %r795;
	@%p118 bra 	$L__BB14_563;
	setp.lt.s32 	%p119, %r795, 1;
	setp.lt.s32 	%p120, %r795, %r794;
	selp.b32 	%r796, 0, %r795, %p120;
	selp.b32 	%r1505, 0, %r796, %p119;
$L__BB14_563:
	ld.shared.u32 	%r797, [_ZZN3cub18CUB_300001_SM_10006detail4scan16DeviceScanKernelINS2_10policy_hubIiiim5atribE10Policy1000EN6thrust24THRUST_300001_SM_1000_NS6detail15normal_iteratorINS9_10device_ptrIiEEEESE_NS0_13ScanTileStateIiLb1EEES5_NS0_8NullTypeEmiLb0ESH_EEvT0_T1_T2_iT3_T4_T5_E12temp_storage+24];
	setp.gt.s32 	%p121, %r1505, 1;
	add.s32 	%r1506, %r1505, -1;
	setp.gt.s32 	%p122, %r1506, %r797;
	and.pred  	%p123, %p121, %p122;
	@%p123 bra 	$L__BB14_566;
	setp.eq.s32 	%p125, %r797, %r1506;
	and.pred  	%p126, %p121, %p125;
	mov.u32 	%r1506, %r797;
	@%p126 bra 	$L__BB14_566;
	setp.lt.s32 	%p127, %r797, 1;
	setp.lt.s32 	%p128, %r797, %r1505;
	selp.b32 	%r798, 0, %r797, %p128;
	selp.b32 	%r1506, 0, %r798, %p127;
$L__BB14_566:
	setp.eq.s32 	%p129, %r379, 3;
	setp.eq.s32 	%p130, %r379, 2;
	selp.b32 	%r799, %r1505, %r794, %p130;
	selp.b32 	%r553, %r1506, %r799, %p129;
	ld.shared.u32 	%r800, [_ZZN3cub18CUB_300001_SM_10006detail4scan16DeviceScanKernelINS2_10policy_hubIiiim5atribE10Policy1000EN6thrust24THRUST_300001_SM_1000_NS6detail15normal_iteratorINS9_10device_ptrIiEEEESE_NS0_13ScanTileStateIiLb1EEES5_NS0_8NullTypeEmiLb0ESH_EEvT0_T1_T2_iT3_T4_T5_E12temp_storage+28];
	setp.gt.s32 	%p131, %r1506, 1;
	add.s32 	%r1507, %r1506, -1;
	setp.gt.s32 	%p132, %r1507, %r800;
	and.pred  	%p133, %p131, %p132;
	@%p133 bra 	$L__BB14_569;
	setp.eq.s32 	%p135, %r800, %r1507;
	and.pred  	%p136, %p131, %p135;
	mov.u32 	%r1507, %r800;
	@%p136 bra 	$L__BB14_569;
	setp.lt.s32 	%p137, %r800, 1;
	setp.lt.s32 	%p138, %r800, %r1506;
	selp.b32 	%r801, 0, %r800, %p138;
	selp.b32 	%r1507, 0, %r801, %p137;
$L__BB14_569:
	setp.lt.u32 	%p139, %r331, 32;
	@%p139 bra 	$L__BB14_574;
	setp.gt.s32 	%p140, %r553, 1;
	add.s32 	%r1508, %r553, -1;
	setp.gt.s32 	%p141, %r1508, %r1527;
	and.pred  	%p142, %p140, %p141;
	@%p142 bra 	$L__BB14_573;
	setp.eq.s32 	%p144, %r1527, %r1508;
	and.pred  	%p145, %p140, %p144;
	mov.u32 	%r1508, %r1527;
	@%p145 bra 	$L__BB14_573;
	setp.lt.s32 	%p146, %r1527, 1;
	setp.lt.s32 	%p147, %r1527, %r553;
	selp.b32 	%r802, 0, %r1527, %p147;
	selp.b32 	%r1508, 0, %r802, %p146;
$L__BB14_573:
	setp.eq.s32 	%p148, %r719, 0;
	selp.b32 	%r1527, %r553, %r1508, %p148;
	bra.uni 	$L__BB14_643;
$L__BB14_574:
	setp.ne.s32 	%p149, %r331, 0;
	mul.wide.s32 	%rd23, %r1, 8;
	add.s64 	%rd12, %rd1, %rd23;
	@%p149 bra 	$L__BB14_576;
	st.shared.u32 	[_ZZN3cub18CUB_300001_SM_10006detail4scan16DeviceScanKernelINS2_10policy_hubIiiim5atribE10Policy1000EN6thrust24THRUST_300001_SM_1000_NS6detail15normal_iteratorINS9_10device_ptrIiEEEESE_NS0_13ScanTileStateIiLb1EEES5_NS0_8NullTypeEmiLb0ESH_EEvT0_T1_T2_iT3_T4_T5_E12temp_storage+12], %r1507;
	add.s64 	%rd24, %rd12, 256;
	mov.b32 	%r803, 100;
	// begin inline asm
	st.relaxed.gpu.v2.u32 [%rd24], {%r803, %r1507};
	// end inline asm
$L__BB14_576:
	not.b32 	%r805, %r331;
	add.s32 	%r1517, %r1, %r805;
	mov.u32 	%r563, %nctaid.x;
	setp.gt.u32 	%p150, %r563, 499;
	@%p150 bra 	$L__BB14_578;
	membar.cta;
	bra.uni 	$L__BB14_579;
$L__BB14_578:
	mov.b32 	%r806, 450;
	// begin inline asm
	nanosleep.u32 %r806;
	// end inline asm
$L__BB14_579:
	mul.wide.s32 	%rd26, %r1517, 8;
	add.s64 	%rd27, %rd1, %rd26;
	add.s64 	%rd25, %rd27, 256;
	// begin inline asm
	ld.relaxed.gpu.v2.u32 {%r1516, %r1510}, [%rd25];
	// end inline asm
$L__BB14_580:
	setp.eq.s32 	%p151, %r1516, 99;
	mov.b32 	%r809, -1;
	vote.sync.any.pred 	%p152, %p151, %r809;
	not.pred 	%p153, %p152;
	@%p153 bra 	$L__BB14_585;
	@%p150 bra 	$L__BB14_583;
	membar.cta;
	bra.uni 	$L__BB14_584;
$L__BB14_583:
	mov.b32 	%r919, 350;
	// begin inline asm
	nanosleep.u32 %r919;
	// end inline asm
$L__BB14_584:
	// begin inline asm
	ld.relaxed.gpu.v2.u32 {%r1516, %r1510}, [%rd25];
	// end inline asm
	bra.uni 	$L__BB14_580;
$L__BB14_585:
	setp.eq.s32 	%p154, %r1516, 101;
	mov.b32 	%r816, -1;
	vote.sync.ballot.b32 	%r817, %p154, %r816;
	// begin inline asm
	mov.u32 %r811, %lanemask_ge;
	// end inline asm
	and.b32  	%r818, %r817, %r811;
	or.b32  	%r819, %r818, -2147483648;
	add.s32 	%r820, %r819, -1;
	not.b32 	%r821, %r819;
	and.b32  	%r822, %r821, %r820;
	popc.b32 	%r573, %r822;
	mov.b32 	%r814, 1;
	// begin inline asm
	shfl.sync.down.b32 %r812, %r1510, %r814, %r573, %r816;
	// end inline asm
	setp.ge.s32 	%p156, %r719, %r573;
	mov.u32 	%r1511, %r1510;
	@%p156 bra 	$L__BB14_589;
	setp.gt.s32 	%p157, %r812, 1;
	add.s32 	%r1511, %r812, -1;
	setp.gt.s32 	%p158, %r1511, %r1510;
	and.pred  	%p159, %p157, %p158;
	@%p159 bra 	$L__BB14_589;
	setp.eq.s32 	%p161, %r1510, %r1511;
	and.pred  	%p162, %p157, %p161;
	mov.u32 	%r1511, %r1510;
	@%p162 bra 	$L__BB14_589;
	max.s32 	%r823, %r812, 1;
	setp.gt.s32 	%p163, %r823, %r1510;
	selp.b32 	%r1511, 0, %r1510, %p163;
$L__BB14_589:
	mov.b32 	%r826, 2;
	mov.b32 	%r828, -1;
	// begin inline asm
	shfl.sync.down.b32 %r824, %r1511, %r826, %r573, %r828;
	// end inline asm
	add.s32 	%r579, %r719, 2;
	setp.gt.s32 	%p164, %r579, %r573;
	mov.u32 	%r1512, %r1511;
	@%p164 bra 	$L__BB14_593;
	setp.gt.s32 	%p165, %r824, 1;
	add.s32 	%r1512, %r824, -1;
	setp.gt.s32 	%p166, %r1512, %r1511;
	and.pred  	%p167, %p165, %p166;
	@%p167 bra 	$L__BB14_593;
	setp.eq.s32 	%p169, %r1511, %r1512;
	and.pred  	%p170, %p165, %p169;
	mov.u32 	%r1512, %r1511;
	@%p170 bra 	$L__BB14_593;
	max.s32 	%r829, %r824, 1;
	setp.gt.s32 	%p171, %r829, %r1511;
	selp.b32 	%r1512, 0, %r1511, %p171;
$L__BB14_593:
	mov.b32 	%r832, 4;
	mov.b32 	%r834, -1;
	// begin inline asm
	shfl.sync.down.b32 %r830, %r1512, %r832, %r573, %r834;
	// end inline asm
	add.s32 	%r835, %r719, 4;
	setp.gt.s32 	%p172, %r835, %r573;
	mov.u32 	%r1513, %r1512;
	@%p172 bra 	$L__BB14_597;
	setp.gt.s32 	%p173, %r830, 1;
	add.s32 	%r1513, %r830, -1;
	setp.gt.s32 	%p174, %r1513, %r1512;
	and.pred  	%p175, %p173, %p174;
	@%p175 bra 	$L__BB14_597;
	setp.eq.s32 	%p177, %r1512, %r1513;
	and.pred  	%p178, %p173, %p177;
	mov.u32 	%r1513, %r1512;
	@%p178 bra 	$L__BB14_597;
	max.s32 	%r836, %r830, 1;
	setp.gt.s32 	%p179, %r836, %r1512;
	selp.b32 	%r1513, 0, %r1512, %p179;
$L__BB14_597:
	mov.b32 	%r839, 8;
	mov.b32 	%r841, -1;
	// begin inline asm
	shfl.sync.down.b32 %r837, %r1513, %r839, %r573, %r841;
	// end inline asm
	add.s32 	%r842, %r719, 8;
	setp.gt.s32 	%p180, %r842, %r573;
	mov.u32 	%r1514, %r1513;
	@%p180 bra 	$L__BB14_601;
	setp.gt.s32 	%p181, %r837, 1;
	add.s32 	%r1514, %r837, -1;
	setp.gt.s32 	%p182, %r1514, %r1513;
	and.pred  	%p183, %p181, %p182;
	@%p183 bra 	$L__BB14_601;
	setp.eq.s32 	%p185, %r1513, %r1514;
	and.pred  	%p186, %p181, %p185;
	mov.u32 	%r1514, %r1513;
	@%p186 bra 	$L__BB14_601;
	max.s32 	%r843, %r837, 1;
	setp.gt.s32 	%p187, %r843, %r1513;
	selp.b32 	%r1514, 0, %r1513, %p187;
$L__BB14_601:
	mov.b32 	%r846, 16;
	mov.b32 	%r848, -1;
	// begin inline asm
	shfl.sync.down.b32 %r844, %r1514, %r846, %r573, %r848;
	// end inline asm
	add.s32 	%r849, %r719, 16;
	setp.gt.s32 	%p188, %r849, %r573;
	mov.u32 	%r1518, %r1514;
	@%p188 bra 	$L__BB14_605;
	setp.gt.s32 	%p189, %r844, 1;
	add.s32 	%r1518, %r844, -1;
	setp.gt.s32 	%p190, %r1518, %r1514;
	and.pred  	%p191, %p189, %p190;
	@%p191 bra 	$L__BB14_605;
	setp.eq.s32 	%p193, %r1514, %r1518;
	and.pred  	%p194, %p189, %p193;
	mov.u32 	%r1518, %r1514;
	@%p194 bra 	$L__BB14_605;
	max.s32 	%r850, %r844, 1;
	setp.gt.s32 	%p195, %r850, %r1514;
	selp.b32 	%r1518, 0, %r1514, %p195;
$L__BB14_605:
	add.s64 	%rd14, %rd1, 256;
$L__BB14_606:
	mov.u32 	%r595, %r1518;
	setp.ne.s32 	%p196, %r1516, 101;
	mov.b32 	%r851, -1;
	vote.sync.all.pred 	%p197, %p196, %r851;
	not.pred 	%p198, %p197;
	@%p198 bra 	$L__BB14_636;
	mul.wide.s32 	%rd30, %r1517, 8;
	add.s64 	%rd31, %rd14, %rd30;
	add.s64 	%rd29, %rd31, -256;
	// begin inline asm
	ld.relaxed.gpu.v2.u32 {%r1516, %r1520}, [%rd29];
	// end inline asm
$L__BB14_608:
	setp.eq.s32 	%p294, %r1516, 99;
	mov.b32 	%r874, -1;
	vote.sync.any.pred 	%p295, %p294, %r874;
	not.pred 	%p296, %p295;
	@%p296 bra 	$L__BB14_613;
	@%p150 bra 	$L__BB14_611;
	membar.cta;
	bra.uni 	$L__BB14_612;
$L__BB14_611:
	mov.b32 	%r916, 350;
	// begin inline asm
	nanosleep.u32 %r916;
	// end inline asm
$L__BB14_612:
	// begin inline asm
	ld.relaxed.gpu.v2.u32 {%r1516, %r1520}, [%rd29];
	// end inline asm
	bra.uni 	$L__BB14_608;
$L__BB14_613:
	setp.eq.s32 	%p297, %r1516, 101;
	mov.b32 	%r880, -1;
	vote.sync.ballot.b32 	%r881, %p297, %r880;
	and.b32  	%r882, %r881, %r811;
	or.b32  	%r883, %r882, -2147483648;
	add.s32 	%r884, %r883, -1;
	not.b32 	%r885, %r883;
	and.b32  	%r886, %r885, %r884;
	popc.b32 	%r606, %r886;
	mov.b32 	%r878, 1;
	// begin inline asm
	shfl.sync.down.b32 %r876, %r1520, %r878, %r606, %r880;
	// end inline asm
	setp.ge.s32 	%p299, %r719, %r606;
	mov.u32 	%r1521, %r1520;
	@%p299 bra 	$L__BB14_617;
	setp.gt.s32 	%p300, %r876, 1;
	add.s32 	%r1521, %r876, -1;
	setp.gt.s32 	%p301, %r1521, %r1520;
	and.pred  	%p302, %p300, %p301;
	@%p302 bra 	$L__BB14_617;
	setp.eq.s32 	%p304, %r1520, %r1521;
	and.pred  	%p305, %p300, %p304;
	mov.u32 	%r1521, %r1520;
	@%p305 bra 	$L__BB14_617;
	max.s32 	%r887, %r876, 1;
	setp.gt.s32 	%p306, %r887, %r1520;
	selp.b32 	%r1521, 0, %r1520, %p306;
$L__BB14_617:
	mov.b32 	%r890, 2;
	mov.b32 	%r892, -1;
	// begin inline asm
	shfl.sync.down.b32 %r888, %r1521, %r890, %r606, %r892;
	// end inline asm
	setp.gt.s32 	%p307, %r579, %r606;
	mov.u32 	%r1522, %r1521;
	@%p307 bra 	$L__BB14_621;
	setp.gt.s32 	%p308, %r888, 1;
	add.s32 	%r1522, %r888, -1;
	setp.gt.s32 	%p309, %r1522, %r1521;
	and.pred  	%p310, %p308, %p309;
	@%p310 bra 	$L__BB14_621;
	setp.eq.s32 	%p312, %r1521, %r1522;
	and.pred  	%p313, %p308, %p312;
	mov.u32 	%r1522, %r1521;
	@%p313 bra 	$L__BB14_621;
	max.s32 	%r893, %r888, 1;
	setp.gt.s32 	%p314, %r893, %r1521;
	selp.b32 	%r1522, 0, %r1521, %p314;
$L__BB14_621:
	mov.b32 	%r896, 4;
	mov.b32 	%r898, -1;
	// begin inline asm
	shfl.sync.down.b32 %r894, %r1522, %r896, %r606, %r898;
	// end inline asm
	add.s32 	%r899, %r719, 4;
	setp.gt.s32 	%p315, %r899, %r606;
	mov.u32 	%r1523, %r1522;
	@%p315 bra 	$L__BB14_625;
	setp.gt.s32 	%p316, %r894, 1;
	add.s32 	%r1523, %r894, -1;
	setp.gt.s32 	%p317, %r1523, %r1522;
	and.pred  	%p318, %p316, %p317;
	@%p318 bra 	$L__BB14_625;
	setp.eq.s32 	%p320, %r1522, %r1523;
	and.pred  	%p321, %p316, %p320;
	mov.u32 	%r1523, %r1522;
	@%p321 bra 	$L__BB14_625;
	max.s32 	%r900, %r894, 1;
	setp.gt.s32 	%p322, %r900, %r1522;
	selp.b32 	%r1523, 0, %r1522, %p322;
$L__BB14_625:
	mov.b32 	%r903, 8;
	mov.b32 	%r905, -1;
	// begin inline asm
	shfl.sync.down.b32 %r901, %r1523, %r903, %r606, %r905;
	// end inline asm
	add.s32 	%r906, %r719, 8;
	setp.gt.s32 	%p323, %r906, %r606;
	mov.u32 	%r1524, %r1523;
	@%p323 bra 	$L__BB14_629;
	setp.gt.s32 	%p324, %r901, 1;
	add.s32 	%r1524, %r901, -1;
	setp.gt.s32 	%p325, %r1524, %r1523;
	and.pred  	%p326, %p324, %p325;
	@%p326 bra 	$L__BB14_629;
	setp.eq.s32 	%p328, %r1523, %r1524;
	and.pred  	%p329, %p324, %p328;
	mov.u32 	%r1524, %r1523;
	@%p329 bra 	$L__BB14_629;
	max.s32 	%r907, %r901, 1;
	setp.gt.s32 	%p330, %r907, %r1523;
	selp.b32 	%r1524, 0, %r1523, %p330;
$L__BB14_629:
	mov.b32 	%r910, 16;
	mov.b32 	%r912, -1;
	// begin inline asm
	shfl.sync.down.b32 %r908, %r1524, %r910, %r606, %r912;
	// end inline asm
	add.s32 	%r913, %r719, 16;
	setp.gt.s32 	%p331, %r913, %r606;
	mov.u32 	%r1525, %r1524;
	@%p331 bra 	$L__BB14_633;
	setp.gt.s32 	%p332, %r908, 1;
	add.s32 	%r1525, %r908, -1;
	setp.gt.s32 	%p333, %r1525, %r1524;
	and.pred  	%p334, %p332, %p333;
	@%p334 bra 	$L__BB14_633;
	setp.eq.s32 	%p336, %r1524, %r1525;
	and.pred  	%p337, %p332, %p336;
	mov.u32 	%r1525, %r1524;
	@%p337 bra 	$L__BB14_633;
	max.s32 	%r914, %r908, 1;
	setp.gt.s32 	%p338, %r914, %r1524;
	selp.b32 	%r1525, 0, %r1524, %p338;
$L__BB14_633:
	add.s32 	%r1517, %r1517, -32;
	setp.gt.s32 	%p339, %r1525, 1;
	add.s32 	%r1518, %r1525, -1;
	setp.gt.s32 	%p340, %r1518, %r595;
	and.pred  	%p341, %p339, %p340;
	@%p341 bra 	$L__BB14_606;
	setp.eq.s32 	%p343, %r595, %r1518;
	and.pred  	%p344, %p339, %p343;
	mov.u32 	%r1518, %r595;
	@%p344 bra 	$L__BB14_606;
	setp.lt.s32 	%p345, %r595, 1;
	setp.lt.s32 	%p346, %r595, %r1525;
	selp.b32 	%r915, 0, %r595, %p346;
	selp.b32 	%r1518, 0, %r915, %p345;
	bra.uni 	$L__BB14_606;
$L__BB14_636:
	@%p149 bra 	$L__BB14_641;
	setp.gt.s32 	%p200, %r595, 1;
	add.s32 	%r1526, %r595, -1;
	setp.gt.s32 	%p201, %r1526, %r1507;
	and.pred  	%p202, %p200, %p201;
	@%p202 bra 	$L__BB14_640;
	setp.eq.s32 	%p204, %r1507, %r1526;
	and.pred  	%p205, %p200, %p204;
	mov.u32 	%r1526, %r1507;
	@%p205 bra 	$L__BB14_640;
	max.s32 	%r853, %r595, 1;
	setp.gt.s32 	%p206, %r853, %r1507;
	selp.b32 	%r1526, 0, %r1507, %p206;
$L__BB14_640:
	add.s64 	%rd28, %rd12, 256;
	mov.b32 	%r854, 101;
	// begin inline asm
	st.relaxed.gpu.v2.u32 [%rd28], {%r854, %r1526};
	// end inline asm
	st.shared.u32 	[_ZZN3cub18CUB_300001_SM_10006detail4scan16DeviceScanKernelINS2_10policy_hubIiiim5atribE10Policy1000EN6thrust24THRUST_300001_SM_1000_NS6detail15normal_iteratorINS9_10device_ptrIiEEEESE_NS0_13ScanTileStateIiLb1EEES5_NS0_8NullTypeEmiLb0ESH_EEvT0_T1_T2_iT3_T4_T5_E12temp_storage+4], %r595;
	st.shared.u32 	[_ZZN3cub18CUB_300001_SM_10006detail4scan16DeviceScanKernelINS2_10policy_hubIiiim5atribE10Policy1000EN6thrust24THRUST_300001_SM_1000_NS6detail15normal_iteratorINS9_10device_ptrIiEEEESE_NS0_13ScanTileStateIiLb1EEES5_NS0_8NullTypeEmiLb0ESH_EEvT0_T1_T2_iT3_T4_T5_E12temp_storage+8], %r1526;
$L__BB14_641:
	setp.ne.s32 	%p207, %r719, 0;
	@%p207 bra 	$L__BB14_643;
	st.shared.u32 	[_ZZN3cub18CUB_300001_SM_10006detail4scan16DeviceScanKernelINS2_10policy_hubIiiim5atribE10Policy1000EN6thrust24THRUST_300001_SM_1000_NS6detail15normal_iteratorINS9_10device_ptrIiEEEESE_NS0_13ScanTileStateIiLb1EEES5_NS0_8NullTypeEmiLb0ESH_EEvT0_T1_T2_iT3_T4_T5_E12temp_storage+36], %r595;
	mov.u32 	%r1527, %r595;
$L__BB14_643:
	bar.sync 	0;
	ld.shared.u32 	%r634, [_ZZN3cub18CUB_300001_SM_10006detail4scan16DeviceScanKernelINS2_10policy_hubIiiim5atribE10Policy1000EN6thrust24THRUST_300001_SM_1000_NS6detail15normal_iteratorINS9_10device_ptrIiEEEESE_NS0_13ScanTileStateIiLb1EEES5_NS0_8NullTypeEmiLb0ESH_EEvT0_T1_T2_iT3_T4_T5_E12temp_storage+36];
	setp.eq.s32 	%p208, %r331, 0;
	mov.u32 	%r1528, %r1527;
	@%p208 bra 	$L__BB14_647;
	setp.gt.s32 	%p209, %r634, 1;
	add.s32 	%r1528, %r634, -1;
	setp.gt.s32 	%p210, %r1528, %r1527;
	and.pred  	%p211, %p209, %p210;
	@%p211 bra 	$L__BB14_647;
	setp.eq.s32 	%p213, %r1527, %r1528;
	and.pred  	%p214, %p209, %p213;
	mov.u32 	%r1528, %r1527;
	@%p214 bra 	$L__BB14_647;
	max.s32 	%r856, %r634, 1;
	setp.gt.s32 	%p215, %r856, %r1527;
	selp.b32 	%r1528, 0, %r1527, %p215;
$L__BB14_647:
	setp.gt.s32 	%p216, %r1528, 1;
	add.s32 	%r1557, %r1528, -1;
	setp.gt.s32 	%p217, %r1557, %r382;
	and.pred  	%p218, %p216, %p217;
	@%p218 bra 	$L__BB14_650;
	setp.eq.s32 	%p220, %r382, %r1557;
	and.pred  	%p221, %p216, %p220;
	mov.u32 	%r1557, %r382;
	@%p221 bra 	$L__BB14_650;
	setp.lt.s32 	%p222, %r382, 1;
	setp.lt.s32 	%p223, %r382, %r1528;
	selp.b32 	%r857, 0, %r382, %p223;
	selp.b32 	%r1557, 0, %r857, %p222;
$L__BB14_650:
	setp.lt.s32 	%p224, %r1557, 2;
	@%p224 bra 	$L__BB14_653;
	add.s32 	%r1556, %r1557, -1;
	setp.gt.s32 	%p225, %r1556, %r383;
	@%p225 bra 	$L__BB14_654;
	setp.eq.s32 	%p226, %r383, %r1556;
	mov.u32 	%r1556, %r383;
	@%p226 bra 	$L__BB14_654;
$L__BB14_653:
	setp.lt.s32 	%p227, %r383, 1;
	setp.lt.s32 	%p228, %r383, %r1557;
	selp.b32 	%r858, 0, %r383, %p228;
	selp.b32 	%r1556, 0, %r858, %p227;
$L__BB14_654:
	setp.lt.s32 	%p229, %r1556, 2;
	@%p229 bra 	$L__BB14_657;
	add.s32 	%r1555, %r1556, -1;
	setp.gt.s32 	%p230, %r1555, %r384;
	@%p230 bra 	$L__BB14_658;
	setp.eq.s32 	%p231, %r384, %r1555;
	mov.u32 	%r1555, %r384;
	@%p231 bra 	$L__BB14_658;
$L__BB14_657:
	setp.lt.s32 	%p232, %r384, 1;
	setp.lt.s32 	%p233, %r384, %r1556;
	selp.b32 	%r859, 0, %r384, %p233;
	selp.b32 	%r1555, 0, %r859, %p232;
$L__BB14_658:
	setp.lt.s32 	%p234, %r1555, 2;
	@%p234 bra 	$L__BB14_661;
	add.s32 	%r1554, %r1555, -1;
	setp.gt.s32 	%p235, %r1554, %r385;
	@%p235 bra 	$L__BB14_662;
	setp.eq.s32 	%p236, %r385, %r1554;
	mov.u32 	%r1554, %r385;
	@%p236 bra 	$L__BB14_662;
$L__BB14_661:
	setp.lt.s32 	%p237, %r385, 1;
	setp.lt.s32 	%p238, %r385, %r1555;
	selp.b32 	%r860, 0, %r385, %p238;
	selp.b32 	%r1554, 0, %r860, %p237;
$L__BB14_662:
	setp.lt.s32 	%p239, %r1554, 2;
	@%p239 bra 	$L__BB14_665;
	add.s32 	%r1553, %r1554, -1;
	setp.gt.s32 	%p240, %r1553, %r386;
	@%p240 bra 	$L__BB14_666;
	setp.eq.s32 	%p241, %r386, %r1553;
	mov.u32 	%r1553, %r386;
	@%p241 bra 	$L__BB14_666;
$L__BB14_665:
	setp.lt.s32 	%p242, %r386, 1;
	setp.lt.s32 	%p243, %r386, %r1554;
	selp.b32 	%r861, 0, %r386, %p243;
	selp.b32 	%r1553, 0, %r861, %p242;
$L__BB14_666:
	setp.lt.s32 	%p244, %r1553, 2;
	@%p244 bra 	$L__BB14_669;
	add.s32 	%r1552, %r1553, -1;
	setp.gt.s32 	%p245, %r1552, %r387;
	@%p245 bra 	$L__BB14_670;
	setp.eq.s32 	%p246, %r387, %r1552;
	mov.u32 	%r1552, %r387;
	@%p246 bra 	$L__BB14_670;
$L__BB14_669:
	setp.lt.s32 	%p247, %r387, 1;
	setp.lt.s32 	%p248, %r387, %r1553;
	selp.b32 	%r862, 0, %r387, %p248;
	selp.b32 	%r1552, 0, %r862, %p247;
$L__BB14_670:
	setp.lt.s32 	%p249, %r1552, 2;
	@%p249 bra 	$L__BB14_673;
	add.s32 	%r1551, %r1552, -1;
	setp.gt.s32 	%p250, %r1551, %r388;
	@%p250 bra 	$L__BB14_674;
	setp.eq.s32 	%p251, %r388, %r1551;
	mov.u32 	%r1551, %r388;
	@%p251 bra 	$L__BB14_674;
$L__BB14_673:
	setp.lt.s32 	%p252, %r388, 1;
	setp.lt.s32 	%p253, %r388, %r1552;
	selp.b32 	%r863, 0, %r388, %p253;
	selp.b32 	%r1551, 0, %r863, %p252;
$L__BB14_674:
	setp.lt.s32 	%p254, %r1551, 2;
	@%p254 bra 	$L__BB14_677;
	add.s32 	%r1550, %r1551, -1;
	setp.gt.s32 	%p255, %r1550, %r389;
	@%p255 bra 	$L__BB14_678;
	setp.eq.s32 	%p256, %r389, %r1550;
	mov.u32 	%r1550, %r389;
	@%p256 bra 	$L__BB14_678;
$L__BB14_677:
	setp.lt.s32 	%p257, %r389, 1;
	setp.lt.s32 	%p258, %r389, %r1551;
	selp.b32 	%r864, 0, %r389, %p258;
	selp.b32 	%r1550, 0, %r864, %p257;
$L__BB14_678:
	setp.lt.s32 	%p259, %r1550, 2;
	@%p259 bra 	$L__BB14_681;
	add.s32 	%r1549, %r1550, -1;
	setp.gt.s32 	%p260, %r1549, %r390;
	@%p260 bra 	$L__BB14_682;
	setp.eq.s32 	%p261, %r390, %r1549;
	mov.u32 	%r1549, %r390;
	@%p261 bra 	$L__BB14_682;
$L__BB14_681:
	setp.lt.s32 	%p262, %r390, 1;
	setp.lt.s32 	%p263, %r390, %r1550;
	selp.b32 	%r865, 0, %r390, %p263;
	selp.b32 	%r1549, 0, %r865, %p262;
$L__BB14_682:
	setp.lt.s32 	%p264, %r1549, 2;
	@%p264 bra 	$L__BB14_685;
	add.s32 	%r1548, %r1549, -1;
	setp.gt.s32 	%p265, %r1548, %r391;
	@%p265 bra 	$L__BB14_686;
	setp.eq.s32 	%p266, %r391, %r1548;
	mov.u32 	%r1548, %r391;
	@%p266 bra 	$L__BB14_686;
$L__BB14_685:
	setp.lt.s32 	%p267, %r391, 1;
	setp.lt.s32 	%p268, %r391, %r1549;
	selp.b32 	%r866, 0, %r391, %p268;
	selp.b32 	%r1548, 0, %r866, %p267;
$L__BB14_686:
	setp.lt.s32 	%p269, %r1548, 2;
	@%p269 bra 	$L__BB14_689;
	add.s32 	%r1547, %r1548, -1;
	setp.gt.s32 	%p270, %r1547, %r392;
	@%p270 bra 	$L__BB14_690;
	setp.eq.s32 	%p271, %r392, %r1547;
	mov.u32 	%r1547, %r392;
	@%p271 bra 	$L__BB14_690;
$L__BB14_689:
	setp.lt.s32 	%p272, %r392, 1;
	setp.lt.s32 	%p273, %r392, %r1548;
	selp.b32 	%r867, 0, %r392, %p273;
	selp.b32 	%r1547, 0, %r867, %p272;
$L__BB14_690:
	setp.lt.s32 	%p274, %r1547, 2;
	@%p274 bra 	$L__BB14_693;
	add.s32 	%r1546, %r1547, -1;
	setp.gt.s32 	%p275, %r1546, %r393;
	@%p275 bra 	$L__BB14_694;
	setp.eq.s32 	%p276, %r393, %r1546;
	mov.u32 	%r1546, %r393;
	@%p276 bra 	$L__BB14_694;
$L__BB14_693:
	setp.lt.s32 	%p277, %r393, 1;
	setp.lt.s32 	%p278, %r393, %r1547;
	selp.b32 	%r868, 0, %r393, %p278;
	selp.b32 	%r1546, 0, %r868, %p277;
$L__BB14_694:
	setp.lt.s32 	%p279, %r1546, 2;
	@%p279 bra 	$L__BB14_697;
	add.s32 	%r1545, %r1546, -1;
	setp.gt.s32 	%p280, %r1545, %r394;
	@%p280 bra 	$L__BB14_698;
	setp.eq.s32 	%p281, %r394, %r1545;
	mov.u32 	%r1545, %r394;
	@%p281 bra 	$L__BB14_698;
$L__BB14_697:
	setp.lt.s32 	%p282, %r394, 1;
	setp.lt.s32 	%p283, %r394, %r1546;
	selp.b32 	%r869, 0, %r394, %p283;
	selp.b32 	%r1545, 0, %r869, %p282;
$L__BB14_698:
	setp.lt.s32 	%p284, %r1545, 2;
	@%p284 bra 	$L__BB14_701;
	add.s32 	%r1544, %r1545, -1;
	setp.gt.s32 	%p285, %r1544, %r395;
	@%p285 bra 	$L__BB14_702;
	setp.eq.s32 	%p286, %r395, %r1544;
	mov.u32 	%r1544, %r395;
	@%p286 bra 	$L__BB14_702;
$L__BB14_701:
	setp.lt.s32 	%p287, %r395, 1;
	setp.lt.s32 	%p288, %r395, %r1545;
	selp.b32 	%r870, 0, %r395, %p288;
	selp.b32 	%r1544, 0, %r870, %p287;
$L__BB14_702:
	setp.lt.s32 	%p289, %r1544, 2;
	@%p289 bra 	$L__BB14_705;
	add.s32 	%r1543, %r1544, -1;
	setp.gt.s32 	%p290, %r1543, %r396;
	@%p290 bra 	$L__BB14_706;
	setp.eq.s32 	%p291, %r396, %r1543;
	mov.u32 	%r1543, %r396;
	@%p291 bra 	$L__BB14_706;
$L__BB14_705:
	setp.lt.s32 	%p292, %r396, 1;
	setp.lt.s32 	%p293, %r396, %r1544;
	selp.b32 	%r871, 0, %r396, %p293;
	selp.b32 	%r1543, 0, %r871, %p292;
$L__BB14_706:
	bar.sync 	0;
	st.shared.u32 	[%r381], %r1557;
	st.shared.u32 	[%r381+4], %r1556;
	st.shared.u32 	[%r381+8], %r1555;
	st.shared.u32 	[%r381+12], %r1554;
	st.shared.u32 	[%r381+16], %r1553;
	st.shared.u32 	[%r381+20], %r1552;
	st.shared.u32 	[%r381+24], %r1551;
	st.shared.u32 	[%r381+28], %r1550;
	st.shared.u32 	[%r381+32], %r1549;
	st.shared.u32 	[%r381+36], %r1548;
	st.shared.u32 	[%r381+40], %r1547;
	st.shared.u32 	[%r381+44], %r1546;
	st.shared.u32 	[%r381+48], %r1545;
	st.shared.u32 	[%r381+52], %r1544;
	st.shared.u32 	[%r381+56], %r1543;
	bar.warp.sync 	-1;
	ld.shared.u32 	%r697, [%r380];
	ld.shared.u32 	%r698, [%r380+128];
	ld.shared.u32 	%r699, [%r380+256];
	ld.shared.u32 	%r700, [%r380+384];
	ld.shared.u32 	%r701, [%r380+512];
	ld.shared.u32 	%r702, [%r380+640];
	ld.shared.u32 	%r703, [%r380+768];
	ld.shared.u32 	%r704, [%r380+896];
	ld.shared.u32 	%r705, [%r380+1024];
	ld.shared.u32 	%r706, [%r380+1152];
	ld.shared.u32 	%r707, [%r380+1280];
	ld.shared.u32 	%r708, [%r380+1408];
	ld.shared.u32 	%r709, [%r380+1536];
	ld.shared.u32 	%r710, [%r380+1664];
	ld.shared.u32 	%r711, [%r380+1792];
	setp.ne.s32 	%p549, %r331, 0;
	@%p549 bra 	$L__BB14_708;
	st.volatile.shared.u32 	[_ZZN3cub18CUB_300001_SM_10006detail4scan16DeviceScanKernelINS2_10policy_hubIiiim5atribE10Policy1000EN6thrust24THRUST_300001_SM_1000_NS6detail15normal_iteratorINS9_10device_ptrIiEEEESE_NS0_13ScanTileStateIiLb1EEES5_NS0_8NullTypeEmiLb0ESH_EEvT0_T1_T2_iT3_T4_T5_E12temp_storage+7680], %r330;
$L__BB14_708:
	bar.sync 	0;
	ld.volatile.shared.u32 	%r712, [_ZZN3cub18CUB_300001_SM_10006detail4scan16DeviceScanKernelINS2_10policy_hubIiiim5atribE10Policy1000EN6thrust24THRUST_300001_SM_1000_NS6detail15normal_iteratorINS9_10device_ptrIiEEEESE_NS0_13ScanTileStateIiLb1EEES5_NS0_8NullTypeEmiLb0ESH_EEvT0_T1_T2_iT3_T4_T5_E12temp_storage+7680];
	cvt.u64.u32 	%rd34, %r333;
	add.s64 	%rd35, %rd4, %rd34;
	setp.ge.s32 	%p550, %r333, %r712;
	shl.b64 	%rd36, %rd35, 2;
	add.s64 	%rd16, %rd3, %rd36;
	@%p550 bra 	$L__BB14_710;
	st.global.u32 	[%rd16], %r697;
$L__BB14_710:
	setp.ge.s32 	%p551, %r336, %r712;
	@%p551 bra 	$L__BB14_712;
	st.global.u32 	[%rd16+128], %r698;
$L__BB14_712:
	setp.ge.s32 	%p552, %r339, %r712;
	@%p552 bra 	$L__BB14_714;
	st.global.u32 	[%rd16+256], %r699;
$L__BB14_714:
	setp.ge.s32 	%p553, %r342, %r712;
	@%p553 bra 	$L__BB14_716;
	st.global.u32 	[%rd16+384], %r700;
$L__BB14_716:
	setp.ge.s32 	%p554, %r345, %r712;
	@%p554 bra 	$L__BB14_718;
	st.global.u32 	[%rd16+512], %r701;
$L__BB14_718:
	setp.ge.s32 	%p555, %r348, %r712;
	@%p555 bra 	$L__BB14_720;
	st.global.u32 	[%rd16+640], %r702;
$L__BB14_720:
	setp.ge.s32 	%p556, %r351, %r712;
	@%p556 bra 	$L__BB14_722;
	st.global.u32 	[%rd16+768], %r703;
$L__BB14_722:
	setp.ge.s32 	%p557, %r354, %r712;
	@%p557 bra 	$L__BB14_724;
	st.global.u32 	[%rd16+896], %r704;
$L__BB14_724:
	setp.ge.s32 	%p558, %r357, %r712;
	@%p558 bra 	$L__BB14_726;
	st.global.u32 	[%rd16+1024], %r705;
$L__BB14_726:
	setp.ge.s32 	%p559, %r360, %r712;
	@%p559 bra 	$L__BB14_728;
	st.global.u32 	[%rd16+1152], %r706;
$L__BB14_728:
	setp.ge.s32 	%p560, %r363, %r712;
	@%p560 bra 	$L__BB14_730;
	st.global.u32 	[%rd16+1280], %r707;
$L__BB14_730:
	setp.ge.s32 	%p561, %r366, %r712;
	@%p561 bra 	$L__BB14_732;
	st.global.u32 	[%rd16+1408], %r708;
$L__BB14_732:
	setp.ge.s32 	%p562, %r369, %r712;
	@%p562 bra 	$L__BB14_734;
	st.global.u32 	[%rd16+1536], %r709;
$L__BB14_734:
	setp.ge.s32 	%p563, %r372, %r712;
	@%p563 bra 	$L__BB14_736;
	st.global.u32 	[%rd16+1664], %r710;
$L__BB14_736:
	setp.ge.s32 	%p564, %r375, %r712;
	@%p564 bra 	$L__BB14_738;
	st.global.u32 	[%rd16+1792], %r711;
$L__BB14_738:
	ret;

}


// ===== COMPILED SASS (sm_100) =====

	.target	sm_100

	.elftype	@"ET_EXEC"


//--------------------- .note.nv.tkinfo           --------------------------
	.section	.note.nv.tkinfo,"",@"SHT_NOTE"
	.sectionflags	@"SHF_NOTE_NV_TKINFO"
	.tkinfo
        /*0018*/ 	.word	0x00000002
        /*0030*/ 	.string	""
        /*0030*/ 	.string	"ptxas"
        /*0030*/ 	.string	"Cuda compilation tools, release 13.0, V13.0.88"
        /*0030*/ 	.string	"Build cuda_13.0.r13.0/compiler.36424714_0"
        /*0030*/ 	.string	"-arch sm_100 -m 64 "



//--------------------- .note.nv.cuinfo           --------------------------
	.section	.note.nv.cuinfo,"",@"SHT_NOTE"
	.sectionflags	@"SHF_NOTE_NV_CUINFO"
        /*0018*/ 	.short	0x0002
        /*001a*/ 	.short	0x0064
        /*001c*/ 	.short	0x0082
	.zero		2


//--------------------- .nv.info                  --------------------------
	.section	.nv.info,"",@"SHT_CUDA_INFO"
	.align	4


	//----- nvinfo : EIATTR_REGCOUNT
	.align		4
        /*0000*/ 	.byte	0x04, 0x2f
        /*0002*/ 	.short	(.L_44 - .L_43)
	.align		4
.L_43:
        /*0004*/ 	.word	index@(_ZN3cub18CUB_300001_SM_10006detail11EmptyKernelIvEEvv)
        /*0008*/ 	.word	0x00000004


	//----- nvinfo : EIATTR_FRAME_SIZE
	.align		4
.L_44:
        /*000c*/ 	.byte	0x04, 0x11
        /*000e*/ 	.short	(.L_46 - .L_45)
	.align		4
.L_45:
        /*0010*/ 	.word	index@(_ZN3cub18CUB_300001_SM_10006detail11EmptyKernelIvEEvv)
        /*0014*/ 	.word	0x00000000


	//----- nvinfo : EIATTR_REGCOUNT
	.align		4
.L_46:
        /*0018*/ 	.byte	0x04, 0x2f
        /*001a*/ 	.short	(.L_48 - .L_47)
	.align		4
.L_47:
        /*001c*/ 	.word	index@(_ZN3cub18CUB_300001_SM_10006detail8for_each13static_kernelINS2_12policy_hub_t12policy_500_tEmN6thrust24THRUST_300001_SM_1000_NS8cuda_cub20__uninitialized_fill7functorINS7_10device_ptrIcEEcEEEEvT0_T1_)
        /*0020*/ 	.word	0x0000000a


	//----- nvinfo : EIATTR_FRAME_SIZE
	.align		4
.L_48:
        /*0024*/ 	.byte	0x04, 0x11
        /*0026*/ 	.short	(.L_50 - .L_49)
	.align		4
.L_49:
        /*0028*/ 	.word	index@(_ZN3cub18CUB_300001_SM_10006detail8for_each13static_kernelINS2_12policy_hub_t12policy_500_tEmN6thrust24THRUST_300001_SM_1000_NS8cuda_cub20__uninitialized_fill7functorINS7_10device_ptrIcEEcEEEEvT0_T1_)
        /*002c*/ 	.word	0x00000000


	//----- nvinfo : EIATTR_REGCOUNT
	.align		4
.L_50:
        /*0030*/ 	.byte	0x04, 0x2f
        /*0032*/ 	.short	(.L_52 - .L_51)
	.align		4
.L_51:
        /*0034*/ 	.word	index@(_ZN3cub18CUB_300001_SM_10006detail8for_each13static_kernelINS2_12policy_hub_t12policy_500_tEmN6thrust24THRUST_300001_SM_1000_NS8cuda_cub20__uninitialized_fill7functorINS7_10device_ptrIiEEiEEEEvT0_T1_)
        /*0038*/ 	.word	0x00000008


	//----- nvinfo : EIATTR_FRAME_SIZE
	.align		4
.L_52:
        /*003c*/ 	.byte	0x04, 0x11
        /*003e*/ 	.short	(.L_54 - .L_53)
	.align		4
.L_53:
        /*0040*/ 	.word	index@(_ZN3cub18CUB_300001_SM_10006detail8for_each13static_kernelINS2_12policy_hub_t12policy_500_tEmN6thrust24THRUST_300001_SM_1000_NS8cuda_cub20__uninitialized_fill7functorINS7_10device_ptrIiEEiEEEEvT0_T1_)
        /*0044*/ 	.word	0x00000000


	//----- nvinfo : EIATTR_REGCOUNT
	.align		4
.L_54:
        /*0048*/ 	.byte	0x04, 0x2f
        /*004a*/ 	.short	(.L_56 - .L_55)
	.align		4
.L_55:
        /*004c*/ 	.word	index@(_ZN3cub18CUB_300001_SM_10006detail8for_each13static_kernelINS2_12policy_hub_t12policy_500_tElN6thrust24THRUST_300001_SM_1000_NS8cuda_cub6__fill7functorINS7_6detail15normal_iteratorINS7_10device_ptrIiEEEEiEEEEvT0_T1_)
        /*0050*/ 	.word	0x00000008


	//----- nvinfo : EIATTR_FRAME_SIZE
	.align		4
.L_56:
        /*0054*/ 	.byte	0x04, 0x11
        /*0056*/ 	.short	(.L_58 - .L_57)
	.align		4
.L_57:
        /*0058*/ 	.word	index@(_ZN3cub18CUB_300001_SM_10006detail8for_each13static_kernelINS2_12policy_hub_t12policy_500_tElN6thrust24THRUST_300001_SM_1000_NS8cuda_cub6__fill7functorINS7_6detail15normal_iteratorINS7_10device_ptrIiEEEEiEEEEvT0_T1_)
        /*005c*/ 	.word	0x00000000


	//----- nvinfo : EIATTR_REGCOUNT
	.align		4
.L_58:
        /*0060*/ 	.byte	0x04, 0x2f
        /*0062*/ 	.short	(.L_60 - .L_59)
	.align		4
.L_59:
        /*0064*/ 	.word	index@(_ZN3cub18CUB_300001_SM_10006detail9transform16transform_kernelINS2_10policy_hubILb1EN4cuda3std3__45tupleIJN6thrust24THRUST_300001_SM_1000_NS12zip_iteratorINS8_IJNSA_6detail15normal_iteratorINSA_10device_ptrIcEEEENSD_INSE_IiEEEESI_EEEEEEEEE10policy1000Ei4compSI_JSK_EEEvT0_iT1_T2_DpNS2_10kernel_argIT3_EE)
        /*0068*/ 	.word	0x00000020


	//----- nvinfo : EIATTR_FRAME_SIZE
	.align		4
.L_60:
        /*006c*/ 	.byte	0x04, 0x11
        /*006e*/ 	.short	(.L_62 - .L_61)
	.align		4
.L_61:
        /*0070*/ 	.word	index@(_ZN3cub18CUB_300001_SM_10006detail9transform16transform_kernelINS2_10policy_hubILb1EN4cuda3std3__45tupleIJN6thrust24THRUST_300001_SM_1000_NS12zip_iteratorINS8_IJNSA_6detail15normal_iteratorINSA_10device_ptrIcEEEENSD_INSE_IiEEEESI_EEEEEEEEE10policy1000Ei4compSI_JSK_EEEvT0_iT1_T2_DpNS2_10kernel_argIT3_EE)
        /*0074*/ 	.word	0x00000000


	//----- nvinfo : EIATTR_REGCOUNT
	.align		4
.L_62:
        /*0078*/ 	.byte	0x04, 0x2f
        /*007a*/ 	.short	(.L_64 - .L_63)
	.align		4
.L_63:
        /*007c*/ 	.word	index@(_ZN3cub18CUB_300001_SM_10006detail9transform16transform_kernelINS2_10policy_hubILb1EN4cuda3std3__45tupleIJN6thrust24THRUST_300001_SM_1000_NS12zip_iteratorINS8_IJNSA_6detail15normal_iteratorINSA_10device_ptrIcEEEENSD_INSE_IiEEEESI_EEEEEEEEE10policy1000El4compSI_JSK_EEEvT0_iT1_T2_DpNS2_10kernel_argIT3_EE)
        /*0080*/ 	.word	0x00000020


	//----- nvinfo : EIATTR_FRAME_SIZE
	.align		4
.L_64:
        /*0084*/ 	.byte	0x04, 0x11
        /*0086*/ 	.short	(.L_66 - .L_65)
	.align		4
.L_65:
        /*0088*/ 	.word	index@(_ZN3cub18CUB_300001_SM_10006detail9transform16transform_kernelINS2_10policy_hubILb1EN4cuda3std3__45tupleIJN6thrust24THRUST_300001_SM_1000_NS12zip_iteratorINS8_IJNSA_6detail15normal_iteratorINSA_10device_ptrIcEEEENSD_INSE_IiEEEESI_EEEEEEEEE10policy1000El4compSI_JSK_EEEvT0_iT1_T2_DpNS2_10kernel_argIT3_EE)
        /*008c*/ 	.word	0x00000000


	//----- nvinfo : EIATTR_REGCOUNT
	.align		4
.L_66:
        /*0090*/ 	.byte	0x04, 0x2f
        /*0092*/ 	.short	(.L_68 - .L_67)
	.align		4
.L_67:
        /*0094*/ 	.word	index@(_ZN3cub18CUB_300001_SM_10006detail6reduce28DeviceReduceSingleTileKernelINS2_10policy_hubIijN4cuda3__47maximumIiEEE10Policy1000EN6thrust24THRUST_300001_SM_1000_NS6detail15normal_iteratorINSC_10device_ptrIiEEEEPijS8_iiNS5_3std3__410__identityEEEvT0_T1_T2_T3_T4_T6_)
        /*0098*/ 	.word	0x00000020


	//----- nvinfo : EIATTR_FRAME_SIZE
	.align		4
.L_68:
        /*009c*/ 	.byte	0x04, 0x11
        /*009e*/ 	.short	(.L_70 - .L_69)
	.align		4
.L_69:
        /*00a0*/ 	.word	index@(_ZN3cub18CUB_300001_SM_10006detail6reduce28DeviceReduceSingleTileKernelINS2_10policy_hubIijN4cuda3__47maximumIiEEE10Policy1000EN6thrust24THRUST_300001_SM_1000_NS6detail15normal_iteratorINSC_10device_ptrIiEEEEPijS8_iiNS5_3std3__410__identityEEEvT0_T1_T2_T3_T4_T6_)
        /*00a4*/ 	.word	0x00000000


	//----- nvinfo : EIATTR_REGCOUNT
	.align		4
.L_70:
        /*00a8*/ 	.byte	0x04, 0x2f
        /*00aa*/ 	.short	(.L_72 - .L_71)
	.align		4
.L_71:
        /*00ac*/ 	.word	index@(_ZN3cub18CUB_300001_SM_10006detail6reduce18DeviceReduceKernelINS2_10policy_hubIijN4cuda3__47maximumIiEEE10Policy1000EN6thrust24THRUST_300001_SM_1000_NS6detail15normal_iteratorINSC_10device_ptrIiEEEEjS8_iNS5_3std3__410__identityEEEvT0_PT3_T1_NS0_13GridEvenShareISO_EET2_T4_)
        /*00b0*/ 	.word	0x00000020


	//----- nvinfo : EIATTR_FRAME_SIZE
	.align		4
.L_72:
        /*00b4*/ 	.byte	0x04, 0x11
        /*00b6*/ 	.short	(.L_74 - .L_73)
	.align		4
.L_73:
        /*00b8*/ 	.word	index@(_ZN3cub18CUB_300001_SM_10006detail6reduce18DeviceReduceKernelINS2_10policy_hubIijN4cuda3__47maximumIiEEE10Policy1000EN6thrust24THRUST_300001_SM_1000_NS6detail15normal_iteratorINSC_10device_ptrIiEEEEjS8_iNS5_3std3__410__identityEEEvT0_PT3_T1_NS0_13GridEvenShareISO_EET2_T4_)
        /*00bc*/ 	.word	0x00000000


	//----- nvinfo : EIATTR_REGCOUNT
	.align		4
.L_74:
        /*00c0*/ 	.byte	0x04, 0x2f
        /*00c2*/ 	.short	(.L_76 - .L_75)
	.align		4
.L_75:
        /*00c4*/ 	.word	index@(_ZN3cub18CUB_300001_SM_10006detail6reduce28DeviceReduceSingleTileKernelINS2_10policy_hubIijN4cuda3__47maximumIiEEE10Policy1000EPiSB_iS8_iiNS5_3std3__410__identityEEEvT0_T1_T2_T3_T4_T6_)
        /*00c8*/ 	.word	0x0000001e


	//----- nvinfo : EIATTR_FRAME_SIZE
	.align		4
.L_76:
        /*00cc*/ 	.byte	0x04, 0x11
        /*00ce*/ 	.short	(.L_78 - .L_77)
	.align		4
.L_77:
        /*00d0*/ 	.word	index@(_ZN3cub18CUB_300001_SM_10006detail6reduce28DeviceReduceSingleTileKernelINS2_10policy_hubIijN4cuda3__47maximumIiEEE10Policy1000EPiSB_iS8_iiNS5_3std3__410__identityEEEvT0_T1_T2_T3_T4_T6_)
        /*00d4*/ 	.word	0x00000000


	//----- nvinfo : EIATTR_REGCOUNT
	.align		4
.L_78:
        /*00d8*/ 	.byte	0x04, 0x2f
        /*00da*/ 	.short	(.L_80 - .L_79)
	.align		4
.L_79:
        /*00dc*/ 	.word	index@(_ZN3cub18CUB_300001_SM_10006detail6reduce28DeviceReduceSingleTileKernelINS2_10policy_hubIiyN4cuda3__47maximumIiEEE10Policy1000EN6thrust24THRUST_300001_SM_1000_NS6detail15normal_iteratorINSC_10device_ptrIiEEEEPiyS8_iiNS5_3std3__410__identityEEEvT0_T1_T2_T3_T4_T6_)
        /*00e0*/ 	.word	0x00000020


	//----- nvinfo : EIATTR_FRAME_SIZE
	.align		4
.L_80:
        /*00e4*/ 	.byte	0x04, 0x11
        /*00e6*/ 	.short	(.L_82 - .L_81)
	.align		4
.L_81:
        /*00e8*/ 	.word	index@(_ZN3cub18CUB_300001_SM_10006detail6reduce28DeviceReduceSingleTileKernelINS2_10policy_hubIiyN4cuda3__47maximumIiEEE10Policy1000EN6thrust24THRUST_300001_SM_1000_NS6detail15normal_iteratorINSC_10device_ptrIiEEEEPiyS8_iiNS5_3std3__410__identityEEEvT0_T1_T2_T3_T4_T6_)
        /*00ec*/ 	.word	0x00000000


	//----- nvinfo : EIATTR_REGCOUNT
	.align		4
.L_82:
        /*00f0*/ 	.byte	0x04, 0x2f
        /*00f2*/ 	.short	(.L_84 - .L_83)
	.align		4
.L_83:
        /*00f4*/ 	.word	index@(_ZN3cub18CUB_300001_SM_10006detail6reduce18DeviceReduceKernelINS2_10policy_hubIiyN4cuda3__47maximumIiEEE10Policy1000EN6thrust24THRUST_300001_SM_1000_NS6detail15normal_iteratorINSC_10device_ptrIiEEEEyS8_iNS5_3std3__410__identityEEEvT0_PT3_T1_NS0_13GridEvenShareISO_EET2_T4_)
        /*00f8*/ 	.word	0x0000001e


	//----- nvinfo : EIATTR_FRAME_SIZE
	.align		4
.L_84:
        /*00fc*/ 	.byte	0x04, 0x11
        /*00fe*/ 	.short	(.L_86 - .L_85)
	.align		4
.L_85:
        /*0100*/ 	.word	index@(_ZN3cub18CUB_300001_SM_10006detail6reduce18DeviceReduceKernelINS2_10policy_hubIiyN4cuda3__47maximumIiEEE10Policy1000EN6thrust24THRUST_300001_SM_1000_NS6detail15normal_iteratorINSC_10device_ptrIiEEEEyS8_iNS5_3std3__410__identityEEEvT0_PT3_T1_NS0_13GridEvenShareISO_EET2_T4_)
        /*0104*/ 	.word	0x00000000


	//----- nvinfo : EIATTR_REGCOUNT
	.align		4
.L_86:
        /*0108*/ 	.byte	0x04, 0x2f
        /*010a*/ 	.short	(.L_88 - .L_87)
	.align		4
.L_87:
        /*010c*/ 	.word	index@(_ZN3cub18CUB_300001_SM_10006detail6reduce28DeviceReduceSingleTileKernelINS2_10policy_hubIiyN4cuda3__47maximumIiEEE10Policy1000EPiSB_iS8_iiNS5_3std3__410__identityEEEvT0_T1_T2_T3_T4_T6_)
        /*0110*/ 	.word	0x0000001e


	//----- nvinfo : EIATTR_FRAME_SIZE
	.align		4
.L_88:
        /*0114*/ 	.byte	0x04, 0x11
        /*0116*/ 	.short	(.L_90 - .L_89)
	.align		4
.L_89:
        /*0118*/ 	.word	index@(_ZN3cub18CUB_300001_SM_10006detail6reduce28DeviceReduceSingleTileKernelINS2_10policy_hubIiyN4cuda3__47maximumIiEEE10Policy1000EPiSB_iS8_iiNS5_3std3__410__identityEEEvT0_T1_T2_T3_T4_T6_)
        /*011c*/ 	.word	0x00000000


	//----- nvinfo : EIATTR_REGCOUNT
	.align		4
.L_90:
        /*0120*/ 	.byte	0x04, 0x2f
        /*0122*/ 	.short	(.L_92 - .L_91)
	.align		4
.L_91:
        /*0124*/ 	.word	index@(_ZN3cub18CUB_300001_SM_10006detail4scan20DeviceScanInitKernelINS0_13ScanTileStateIiLb1EEEEEvT_i)
        /*0128*/ 	.word	0x00000008


	//----- nvinfo : EIATTR_FRAME_SIZE
	.align		4
.L_92:
        /*012c*/ 	.byte	0x04, 0x11
        /*012e*/ 	.short	(.L_94 - .L_93)
	.align		4
.L_93:
        /*0130*/ 	.word	index@(_ZN3cub18CUB_300001_SM_10006detail4scan20DeviceScanInitKernelINS0_13ScanTileStateIiLb1EEEEEvT_i)
        /*0134*/ 	.word	0x00000000


	//----- nvinfo : EIATTR_REGCOUNT
	.align		4
.L_94:
        /*0138*/ 	.byte	0x04, 0x2f
        /*013a*/ 	.short	(.L_96 - .L_95)
	.align		4
.L_95:
        /*013c*/ 	.word	index@(_ZN3cub18CUB_300001_SM_10006detail4scan16DeviceScanKernelINS2_10policy_hubIiiij5atribE10Policy1000EN6thrust24THRUST_300001_SM_1000_NS6detail15normal_iteratorINS9_10device_ptrIiEEEESE_NS0_13ScanTileStateIiLb1EEES5_NS0_8NullTypeEjiLb0ESH_EEvT0_T1_T2_iT3_T4_T5_)
        /*0140*/ 	.word	0x00000028


	//----- nvinfo : EIATTR_FRAME_SIZE
	.align		4
.L_96:
        /*0144*/ 	.byte	0x04, 0x11
        /*0146*/ 	.short	(.L_98 - .L_97)
	.align		4
.L_97:
        /*0148*/ 	.word	index@(_ZN3cub18CUB_300001_SM_10006detail4scan16DeviceScanKernelINS2_10policy_hubIiiij5atribE10Policy1000EN6thrust24THRUST_300001_SM_1000_NS6detail15normal_iteratorINS9_10device_ptrIiEEEESE_NS0_13ScanTileStateIiLb1EEES5_NS0_8NullTypeEjiLb0ESH_EEvT0_T1_T2_iT3_T4_T5_)
        /*014c*/ 	.word	0x00000000


	//----- nvinfo : EIATTR_REGCOUNT
	.align		4
.L_98:
        /*0150*/ 	.byte	0x04, 0x2f
        /*0152*/ 	.short	(.L_100 - .L_99)
	.align		4
.L_99:
        /*0154*/ 	.word	index@(_ZN3cub18CUB_300001_SM_10006detail4scan16DeviceScanKernelINS2_10policy_hubIiiim5atribE10Policy1000EN6thrust24THRUST_300001_SM_1000_NS6detail15normal_iteratorINS9_10device_ptrIiEEEESE_NS0_13ScanTileStateIiLb1EEES5_NS0_8NullTypeEmiLb0ESH_EEvT0_T1_T2_iT3_T4_T5_)
        /*0158*/ 	.word	0x00000028


	//----- nvinfo : EIATTR_FRAME_SIZE
	.align		4
.L_100:
        /*015c*/ 	.byte	0x04, 0x11
        /*015e*/ 	.short	(.L_102 - .L_101)
	.align		4
.L_101:
        /*0160*/ 	.word	index@(_ZN3cub18CUB_300001_SM_10006detail4scan16DeviceScanKernelINS2_10policy_hubIiiim5atribE10Policy1000EN6thrust24THRUST_300001_SM_1000_NS6detail15normal_iteratorINS9_10device_ptrIiEEEESE_NS0_13ScanTileStateIiLb1EEES5_NS0_8NullTypeEmiLb0ESH_EEvT0_T1_T2_iT3_T4_T5_)
        /*0164*/ 	.word	0x00000000


	//----- nvinfo : EIATTR_MIN_STACK_SIZE
	.align		4
.L_102:
        /*0168*/ 	.byte	0x04, 0x12
        /*016a*/ 	.short	(.L_104 - .L_103)
	.align		4
.L_103:
        /*016c*/ 	.word	index@(_ZN3cub18CUB_300001_SM_10006detail4scan16DeviceScanKernelINS2_10policy_hubIiiim5atribE10Policy1000EN6thrust24THRUST_300001_SM_1000_NS6detail15normal_iteratorINS9_10device_ptrIiEEEESE_NS0_13ScanTileStateIiLb1EEES5_NS0_8NullTypeEmiLb0ESH_EEvT0_T1_T2_iT3_T4_T5_)
        /*0170*/ 	.word	0x00000000


	//----- nvinfo : EIATTR_MIN_STACK_SIZE
	.align		4
.L_104:
        /*0174*/ 	.byte	0x04, 0x12
        /*0176*/ 	.short	(.L_106 - .L_105)
	.align		4
.L_105:
        /*0178*/ 	.word	index@(_ZN3cub18CUB_300001_SM_10006detail4scan16DeviceScanKernelINS2_10policy_hubIiiij5atribE10Policy1000EN6thrust24THRUST_300001_SM_1000_NS6detail15normal_iteratorINS9_10device_ptrIiEEEESE_NS0_13ScanTileStateIiLb1EEES5_NS0_8NullTypeEjiLb0ESH_EEvT0_T1_T2_iT3_T4_T5_)
        /*017c*/ 	.word	0x00000000


	//----- nvinfo : EIATTR_MIN_STACK_SIZE
	.align		4
.L_106:
        /*0180*/ 	.byte	0x04, 0x12
        /*0182*/ 	.short	(.L_108 - .L_107)
	.align		4
.L_107:
        /*0184*/ 	.word	index@(_ZN3cub18CUB_300001_SM_10006detail4scan20DeviceScanInitKernelINS0_13ScanTileStateIiLb1EEEEEvT_i)
        /*0188*/ 	.word	0x00000000


	//----- nvinfo : EIATTR_MIN_STACK_SIZE
	.align		4
.L_108:
        /*018c*/ 	.byte	0x04, 0x12
        /*018e*/ 	.short	(.L_110 - .L_109)
	.align		4
.L_109:
        /*0190*/ 	.word	index@(_ZN3cub18CUB_300001_SM_10006detail6reduce28DeviceReduceSingleTileKernelINS2_10policy_hubIiyN4cuda3__47maximumIiEEE10Policy1000EPiSB_iS8_iiNS5_3std3__410__identityEEEvT0_T1_T2_T3_T4_T6_)
        /*0194*/ 	.word	0x00000000


	//----- nvinfo : EIATTR_MIN_STACK_SIZE
	.align		4
.L_110:
        /*0198*/ 	.byte	0x04, 0x12
        /*019a*/ 	.short	(.L_112 - .L_111)
	.align		4
.L_111:
        /*019c*/ 	.word	index@(_ZN3cub18CUB_300001_SM_10006detail6reduce18DeviceReduceKernelINS2_10policy_hubIiyN4cuda3__47maximumIiEEE10Policy1000EN6thrust24THRUST_300001_SM_1000_NS6detail15normal_iteratorINSC_10device_ptrIiEEEEyS8_iNS5_3std3__410__identityEEEvT0_PT3_T1_NS0_13GridEvenShareISO_EET2_T4_)
        /*01a0*/ 	.word	0x00000000


	//----- nvinfo : EIATTR_MIN_STACK_SIZE
	.align		4
.L_112:
        /*01a4*/ 	.byte	0x04, 0x12
        /*01a6*/ 	.short	(.L_114 - .L_113)
	.align		4
.L_113:
        /*01a8*/ 	.word	index@(_ZN3cub18CUB_300001_SM_10006detail6reduce28DeviceReduceSingleTileKernelINS2_10policy_hubIiyN4cuda3__47maximumIiEEE10Policy1000EN6thrust24THRUST_300001_SM_1000_NS6detail15normal_iteratorINSC_10device_ptrIiEEEEPiyS8_iiNS5_3std3__410__identityEEEvT0_T1_T2_T3_T4_T6_)
        /*01ac*/ 	.word	0x00000000


	//----- nvinfo : EIATTR_MIN_STACK_SIZE
	.align		4
.L_114:
        /*01b0*/ 	.byte	0x04, 0x12
        /*01b2*/ 	.short	(.L_116 - .L_115)
	.align		4
.L_115:
        /*01b4*/ 	.word	index@(_ZN3cub18CUB_300001_SM_10006detail6reduce28DeviceReduceSingleTileKernelINS2_10policy_hubIijN4cuda3__47maximumIiEEE10Policy1000EPiSB_iS8_iiNS5_3std3__410__identityEEEvT0_T1_T2_T3_T4_T6_)
        /*01b8*/ 	.word	0x00000000


	//----- nvinfo : EIATTR_MIN_STACK_SIZE
	.align		4
.L_116:
        /*01bc*/ 	.byte	0x04, 0x12
        /*01be*/ 	.short	(.L_118 - .L_117)
	.align		4
.L_117:
        /*01c0*/ 	.word	index@(_ZN3cub18CUB_300001_SM_10006detail6reduce18DeviceReduceKernelINS2_10policy_hubIijN4cuda3__47maximumIiEEE10Policy1000EN6thrust24THRUST_300001_SM_1000_NS6detail15normal_iteratorINSC_10device_ptrIiEEEEjS8_iNS5_3std3__410__identityEEEvT0_PT3_T1_NS0_13GridEvenShareISO_EET2_T4_)
        /*01c4*/ 	.word	0x00000000


	//----- nvinfo : EIATTR_MIN_STACK_SIZE
	.align		4
.L_118:
        /*01c8*/ 	.byte	0x04, 0x12
        /*01ca*/ 	.short	(.L_120 - .L_119)
	.align		4
.L_119:
        /*01cc*/ 	.word	index@(_ZN3cub18CUB_300001_SM_10006detail6reduce28DeviceReduceSingleTileKernelINS2_10policy_hubIijN4cuda3__47maximumIiEEE10Policy1000EN6thrust24THRUST_300001_SM_1000_NS6detail15normal_iteratorINSC_10device_ptrIiEEEEPijS8_iiNS5_3std3__410__identityEEEvT0_T1_T2_T3_T4_T6_)
        /*01d0*/ 	.word	0x00000000


	//----- nvinfo : EIATTR_MIN_STACK_SIZE
	.align		4
.L_120:
        /*01d4*/ 	.byte	0x04, 0x12
        /*01d6*/ 	.short	(.L_122 - .L_121)
	.align		4
.L_121:
        /*01d8*/ 	.word	index@(_ZN3cub18CUB_300001_SM_10006detail9transform16transform_kernelINS2_10policy_hubILb1EN4cuda3std3__45tupleIJN6thrust24THRUST_300001_SM_1000_NS12zip_iteratorINS8_IJNSA_6detail15normal_iteratorINSA_10device_ptrIcEEEENSD_INSE_IiEEEESI_EEEEEEEEE10policy1000El4compSI_JSK_EEEvT0_iT1_T2_DpNS2_10kernel_argIT3_EE)
        /*01dc*/ 	.word	0x00000000


	//----- nvinfo : EIATTR_MIN_STACK_SIZE
	.align		4
.L_122:
        /*01e0*/ 	.byte	0x04, 0x12
        /*01e2*/ 	.short	(.L_124 - .L_123)
	.align		4
.L_123:
        /*01e4*/ 	.word	index@(_ZN3cub18CUB_300001_SM_10006detail9transform16transform_kernelINS2_10policy_hubILb1EN4cuda3std3__45tupleIJN6thrust24THRUST_300001_SM_1000_NS12zip_iteratorINS8_IJNSA_6detail15normal_iteratorINSA_10device_ptrIcEEEENSD_INSE_IiEEEESI_EEEEEEEEE10policy1000Ei4compSI_JSK_EEEvT0_iT1_T2_DpNS2_10kernel_argIT3_EE)
        /*01e8*/ 	.word	0x00000000


	//----- nvinfo : EIATTR_MIN_STACK_SIZE
	.align		4
.L_124:
        /*01ec*/ 	.byte	0x04, 0x12
        /*01ee*/ 	.short	(.L_126 - .L_125)
	.align		4
.L_125:
        /*01f0*/ 	.word	index@(_ZN3cub18CUB_300001_SM_10006detail8for_each13static_kernelINS2_12policy_hub_t12policy_500_tElN6thrust24THRUST_300001_SM_1000_NS8cuda_cub6__fill7functorINS7_6detail15normal_iteratorINS7_10device_ptrIiEEEEiEEEEvT0_T1_)
        /*01f4*/ 	.word	0x00000000


	//----- nvinfo : EIATTR_MIN_STACK_SIZE
	.align		4
.L_126:
        /*01f8*/ 	.byte	0x04, 0x12
        /*01fa*/ 	.short	(.L_128 - .L_127)
	.align		4
.L_127:
        /*01fc*/ 	.word	index@(_ZN3cub18CUB_300001_SM_10006detail8for_each13static_kernelINS2_12policy_hub_t12policy_500_tEmN6thrust24THRUST_300001_SM_1000_NS8cuda_cub20__uninitialized_fill7functorINS7_10device_ptrIiEEiEEEEvT0_T1_)
        /*0200*/ 	.word	0x00000000


	//----- nvinfo : EIATTR_MIN_STACK_SIZE
	.align		4
.L_128:
        /*0204*/ 	.byte	0x04, 0x12
        /*0206*/ 	.short	(.L_130 - .L_129)
	.align		4
.L_129:
        /*0208*/ 	.word	index@(_ZN3cub18CUB_300001_SM_10006detail8for_each13static_kernelINS2_12policy_hub_t12policy_500_tEmN6thrust24THRUST_300001_SM_1000_NS8cuda_cub20__uninitialized_fill7functorINS7_10device_ptrIcEEcEEEEvT0_T1_)
        /*020c*/ 	.word	0x00000000


	//----- nvinfo : EIATTR_MIN_STACK_SIZE
	.align		4
.L_130:
        /*0210*/ 	.byte	0x04, 0x12
        /*0212*/ 	.short	(.L_132 - .L_131)
	.align		4
.L_131:
        /*0214*/ 	.word	index@(_ZN3cub18CUB_300001_SM_10006detail11EmptyKernelIvEEvv)
        /*0218*/ 	.word	0x00000000
.L_132:


//--------------------- .nv.compat                --------------------------
	.section	.nv.compat,"",@"SHT_CUDA_COMPAT_INFO"
	.align	4
        /*0000*/ 	.byte	0x02, 0x09, 0x00, 0x00, 0x02, 0x02, 0x01, 0x00, 0x02, 0x05, 0x05, 0x00, 0x03, 0x07, 0x01, 0x01
        /*0010*/ 	.byte	0x02, 0x03, 0x00, 0x00, 0x02, 0x06, 0x01, 0x00, 0x04, 0x0b, 0x08, 0x00, 0x09, 0x00, 0x00, 0x00
        /*0020*/ 	.byte	0x00, 0x00, 0x00, 0x00


//--------------------- .nv.info._ZN3cub18CUB_300001_SM_10006detail4scan16DeviceScanKernelINS2_10policy_hubIiiim5atribE10Policy1000EN6thrust24THRUST_300001_SM_1000_NS6detail15normal_iteratorINS9_10device_ptrIiEEEESE_NS0_13ScanTileStateIiLb1EEES5_NS0_8NullTypeEmiLb0ESH_EEvT0_T1_T2_iT3_T4_T5_ --------------------------
	.section	.nv.info._ZN3cub18CUB_300001_SM_10006detail4scan16DeviceScanKernelINS2_10policy_hubIiiim5atribE10Policy1000EN6thrust24THRUST_300001_SM_1000_NS6detail15normal_iteratorINS9_10device_ptrIiEEEESE_NS0_13ScanTileStateIiLb1EEES5_NS0_8NullTypeEmiLb0ESH_EEvT0_T1_T2_iT3_T4_T5_,"",@"SHT_CUDA_INFO"
	.sectionflags	@""
	.align	4


	//----- nvinfo : EIATTR_CUDA_API_VERSION
	.align		4
        /*0000*/ 	.byte	0x04, 0x37
        /*0002*/ 	.short	(.L_134 - .L_133)
.L_133:
        /*0004*/ 	.word	0x00000082


	//----- nvinfo : EIATTR_KPARAM_INFO
	.align		4
.L_134:
        /*0008*/ 	.byte	0x04, 0x17
        /*000a*/ 	.short	(.L_136 - .L_135)
.L_135:
        /*000c*/ 	.word	0x00000000
        /*0010*/ 	.short	0x0006
        /*0012*/ 	.short	0x0020
        /*0014*/ 	.byte	0x00, 0xf0, 0x21, 0x00


	//----- nvinfo : EIATTR_KPARAM_INFO
	.align		4
.L_136:
        /*0018*/ 	.byte	0x04, 0x17
        /*001a*/ 	.short	(.L_138 - .L_137)
.L_137:
        /*001c*/ 	.word	0x00000000
        /*0020*/ 	.short	0x0005
        /*0022*/ 	.short	0x001d
        /*0024*/ 	.byte	0x00, 0xf0, 0x05, 0x00


	//----- nvinfo : EIATTR_KPARAM_INFO
	.align		4
.L_138:
        /*0028*/ 	.byte	0x04, 0x17
        /*002a*/ 	.short	(.L_140 - .L_139)
.L_139:
        /*002c*/ 	.word	0x00000000
        /*0030*/ 	.short	0x0004
        /*0032*/ 	.short	0x001c
        /*0034*/ 	.byte	0x00, 0xf0, 0x05, 0x00


	//----- nvinfo : EIATTR_KPARAM_INFO
	.align		4
.L_140:
        /*0038*/ 	.byte	0x04, 0x17
        /*003a*/ 	.short	(.L_142 - .L_141)
.L_141:
        /*003c*/ 	.word	0x00000000
        /*0040*/ 	.short	0x0003
        /*0042*/ 	.short	0x0018
        /*0044*/ 	.byte	0x00, 0xf0, 0x11, 0x00


	//----- nvinfo : EIATTR_KPARAM_INFO
	.align		4
.L_142:
        /*0048*/ 	.byte	0x04, 0x17
        /*004a*/ 	.short	(.L_144 - .L_143)
.L_143:
        /*004c*/ 	.word	0x00000000
        /*0050*/ 	.short	0x0002
        /*0052*/ 	.short	0x0010
        /*0054*/ 	.byte	0x00, 0xf0, 0x21, 0x00


	//----- nvinfo : EIATTR_KPARAM_INFO
	.align		4
.L_144:
        /*0058*/ 	.byte	0x04, 0x17
        /*005a*/ 	.short	(.L_146 - .L_145)
.L_145:
        /*005c*/ 	.word	0x00000000
        /*0060*/ 	.short	0x0001
        /*0062*/ 	.short	0x0008
        /*0064*/ 	.byte	0x00, 0xf0, 0x21, 0x00


	//----- nvinfo : EIATTR_KPARAM_INFO
	.align		4
.L_146:
        /*0068*/ 	.byte	0x04, 0x17
        /*006a*/ 	.short	(.L_148 - .L_147)
.L_147:
        /*006c*/ 	.word	0x00000000
        /*0070*/ 	.short	0x0000
        /*0072*/ 	.short	0x0000
        /*0074*/ 	.byte	0x00, 0xf0, 0x21, 0x00


	//----- nvinfo : EIATTR_SPARSE_MMA_MASK
	.align		4
.L_148:
        /*0078*/ 	.byte	0x03, 0x50
        /*007a*/ 	.short	0x0000


	//----- nvinfo : EIATTR_MAXREG_COUNT
	.align		4
        /*007c*/ 	.byte	0x03, 0x1b
        /*007e*/ 	.short	0x00ff


	//----- nvinfo : EIATTR_NUM_BARRIERS
	.align		4
        /*0080*/ 	.byte	0x02, 0x4c
        /*0082*/ 	.byte	0x01
	.zero		1


	//----- nvinfo : EIATTR_MERCURY_ISA_VERSION
	.align		4
        /*0084*/ 	.byte	0x03, 0x5f
        /*0086*/ 	.short	0x0101


	//----- nvinfo : EIATTR_UNUSED_LOAD_BYTE_OFFSET
	.align		4
        /*0088*/ 	.byte	0x04, 0x44
        /*008a*/ 	.short	(.L_150 - .L_149)


	//   ....[0]....
.L_149:
        /*008c*/ 	.word	0x00007460
        /*0090*/ 	.word	0x00000fff


	//----- nvinfo : EIATTR_COOP_GROUP_MASK_REGIDS
	.align		4
.L_150:
        /*0094*/ 	.byte	0x04, 0x29
        /*0096*/ 	.short	(.L_152 - .L_151)


	//   ....[0]....
.L_151:
        /*0098*/ 	.word	0xffffffff


	//   ....[1]....
        /*009c*/ 	.word	0xffffffff


	//   ....[2]....
        /*00a0*/ 	.word	0xffffffff


	//   ....[3]....
        /*00a4*/ 	.word	0xffffffff


	//   ....[4]....
        /*00a8*/ 	.word	0xffffffff


	//   ....[5]....
        /*00ac*/ 	.word	0xffffffff


	//   ....[6]....
        /*00b0*/ 	.word	0xffffffff


	//   ....[7]....
        /*00b4*/ 	.word	0xffffffff


	//   ....[8]....
        /*00b8*/ 	.word	0xffffffff


	//   ....[9]....
        /*00bc*/ 	.word	0xffffffff


	//   ....[10]....
        /*00c0*/ 	.word	0xffffffff


	//   ....[11]....
        /*00c4*/ 	.word	0xffffffff


	//   ....[12]....
        /*00c8*/ 	.word	0xffffffff


	//   ....[13]....
        /*00cc*/ 	.word	0xffffffff


	//   ....[14]....
        /*00d0*/ 	.word	0xffffffff


	//   ....[15]....
        /*00d4*/ 	.word	0xffffffff


	//   ....[16]....
        /*00d8*/ 	.word	0xffffffff


	//   ....[17]....
        /*00dc*/ 	.word	0xffffffff


	//   ....[18]....
        /*00e0*/ 	.word	0xffffffff


	//   ....[19]....
        /*00e4*/ 	.word	0xffffffff


	//   ....[20]....
        /*00e8*/ 	.word	0xffffffff


	//   ....[21]....
        /*00ec*/ 	.word	0xffffffff


	//   ....[22]....
        /*00f0*/ 	.word	0xffffffff


	//   ....[23]....
        /*00f4*/ 	.word	0xffffffff


	//   ....[24]....
        /*00f8*/ 	.word	0xffffffff


	//   ....[25]....
        /*00fc*/ 	.word	0xffffffff


	//   ....[26]....
        /*0100*/ 	.word	0xffffffff


	//   ....[27]....
        /*0104*/ 	.word	0xffffffff


	//   ....[28]....
        /*0108*/ 	.word	0xffffffff


	//   ....[29]....
        /*010c*/ 	.word	0xffffffff


	//   ....[30]....
        /*0110*/ 	.word	0xffffffff


	//   ....[31]....
        /*0114*/ 	.word	0xffffffff


	//   ....[32]....
        /*0118*/ 	.word	0xffffffff


	//   ....[33]....
        /*011c*/ 	.word	0xffffffff


	//   ....[34]....
        /*0120*/ 	.word	0xffffffff


	//   ....[35]....
        /*0124*/ 	.word	0xffffffff


	//   ....[36]....
        /*0128*/ 	.word	0xffffffff


	//   ....[37]....
        /*012c*/ 	.word	0xffffffff


	//   ....[38]....
        /*0130*/ 	.word	0xffffffff


	//   ....[39]....
        /*0134*/ 	.word	0xffffffff


	//   ....[40]....
        /*0138*/ 	.word	0xffffffff


	//   ....[41]....
        /*013c*/ 	.word	0xffffffff


	//   ....[42]....
        /*0140*/ 	.word	0xffffffff


	//   ....[43]....
        /*0144*/ 	.word	0xffffffff


	//   ....[44]....
        /*0148*/ 	.word	0xffffffff


	//   ....[45]....
        /*014c*/ 	.word	0xffffffff


	//   ....[46]....
        /*0150*/ 	.word	0xffffffff


	//   ....[47]....
        /*0154*/ 	.word	0xffffffff


	//   ....[48]....
        /*0158*/ 	.word	0xffffffff


	//   ....[49]....
        /*015c*/ 	.word	0xffffffff


	//   ....[50]....
        /*0160*/ 	.word	0xffffffff


	//   ....[51]....
        /*0164*/ 	.word	0xffffffff


	//   ....[52]....
        /*0168*/ 	.word	0xffffffff


	//   ....[53]....
        /*016c*/ 	.word	0xffffffff


	//   ....[54]....
        /*0170*/ 	.word	0xffffffff


	//   ....[55]....
        /*0174*/ 	.word	0xffffffff


	//   ....[56]....
        /*0178*/ 	.word	0xffffffff


	//   ....[57]....
        /*017c*/ 	.word	0xffffffff


	//   ....[58]....
        /*0180*/ 	.word	0xffffffff


	//   ....[59]....
        /*0184*/ 	.word	0xffffffff


	//   ....[60]....
        /*0188*/ 	.word	0xffffffff


	//   ....[61]....
        /*018c*/ 	.word	0xffffffff


	//   ....[62]....
        /*0190*/ 	.word	0xffffffff


	//   ....[63]....
        /*0194*/ 	.word	0xffffffff


	//   ....[64]....
        /*0198*/ 	.word	0x05000015


	//   ....[65]....
        /*019c*/ 	.word	0x05000015


	//   ....[66]....
        /*01a0*/ 	.word	0x05000015


	//   ....[67]....
        /*01a4*/ 	.word	0x05000015


	//   ....[68]....
        /*01a8*/ 	.word	0x05000015


	//   ....[69]....
        /*01ac*/ 	.word	0x05000015


	//   ....[70]....
        /*01b0*/ 	.word	0x05000015


	//   ....[71]....
        /*01b4*/ 	.word	0x05000015


	//   ....[72]....
        /*01b8*/ 	.word	0x05000015


	//   ....[73]....
        /*01bc*/ 	.word	0x05000015


	//   ....[74]....
        /*01c0*/ 	.word	0x05000015


	//   ....[75]....
        /*01c4*/ 	.word	0x05000015


	//   ....[76]....
        /*01c8*/ 	.word	0x05000015


	//   ....[77]....
        /*01cc*/ 	.word	0x05000015


	//   ....[78]....
        /*01d0*/ 	.word	0x05000015


	//   ....[79]....
        /*01d4*/ 	.word	0x05000015


	//   ....[80]....
        /*01d8*/ 	.word	0x05000015


	//   ....[81]....
        /*01dc*/ 	.word	0x05000015


	//   ....[82]....
        /*01e0*/ 	.word	0x05000015


	//   ....[83]....
        /*01e4*/ 	.word	0x05000015


	//   ....[84]....
        /*01e8*/ 	.word	0x05000015


	//   ....[85]....
        /*01ec*/ 	.word	0x05000015


	//   ....[86]....
        /*01f0*/ 	.word	0x05000015


	//   ....[87]....
        /*01f4*/ 	.word	0x05000015


	//   ....[88]....
        /*01f8*/ 	.word	0x05000015


	//   ....[89]....
        /*01fc*/ 	.word	0x05000015


	//   ....[90]....
        /*0200*/ 	.word	0x05000015


	//   ....[91]....
        /*0204*/ 	.word	0x05000015


	//   ....[92]....
        /*0208*/ 	.word	0x05000015


	//   ....[93]....
        /*020c*/ 	.word	0x05000015


	//   ....[94]....
        /*0210*/ 	.word	0x05000015


	//   ....[95]....
        /*0214*/ 	.word	0x05000015


	//   ....[96]....
        /*0218*/ 	.word	0x05000015


	//   ....[97]....
        /*021c*/ 	.word	0x05000015


	//   ....[98]....
        /*0220*/ 	.word	0x05000015


	//   ....[99]....
        /*0224*/ 	.word	0x05000015


	//----- nvinfo : EIATTR_COOP_GROUP_INSTR_OFFSETS
	.align		4
.L_152:
        /*0228*/ 	.byte	0x04, 0x28
        /*022a*/ 	.short	(.L_154 - .L_153)


	//   ....[0]....
.L_153:
        /*022c*/ 	.word	0x000003f0


	//   ....[1]....
        /*0230*/ 	.word	0x00001140


	//   ....[2]....
        /*0234*/ 	.word	0x00001210


	//   ....[3]....
        /*0238*/ 	.word	0x000012b0


	//   ....[4]....
        /*023c*/ 	.word	0x00001350


	//   ....[5]....
        /*0240*/ 	.word	0x000013f0


	//   ....[6]....
        /*0244*/ 	.word	0x000014a0


	//   ....[7]....
        /*0248*/ 	.word	0x00003200


	//   ....[8]....
        /*024c*/ 	.word	0x000032d0


	//   ....[9]....
        /*0250*/ 	.word	0x00003370


	//   ....[10]....
        /*0254*/ 	.word	0x00003410


	//   ....[11]....
        /*0258*/ 	.word	0x000034b0


	//   ....[12]....
        /*025c*/ 	.word	0x00003560


	//   ....[13]....
        /*0260*/ 	.word	0x00003a40


	//   ....[14]....
        /*0264*/ 	.word	0x00003b00


	//   ....[15]....
        /*0268*/ 	.word	0x00003b60


	//   ....[16]....
        /*026c*/ 	.word	0x00003bb0


	//   ....[17]....
        /*0270*/ 	.word	0x00003cd0


	//   ....[18]....
        /*0274*/ 	.word	0x00003e00


	//   ....[19]....
        /*0278*/ 	.word	0x00003f20


	//   ....[20]....
        /*027c*/ 	.word	0x00004040


	//   ....[21]....
        /*0280*/ 	.word	0x000041a0


	//   ....[22]....
        /*0284*/ 	.word	0x00004220


	//   ....[23]....
        /*0288*/ 	.word	0x000042f0


	//   ....[24]....
        /*028c*/ 	.word	0x00004350


	//   ....[25]....
        /*0290*/ 	.word	0x000043a0


	//   ....[26]....
        /*0294*/ 	.word	0x000044b0


	//   ....[27]....
        /*0298*/ 	.word	0x000045d0


	//   ....[28]....
        /*029c*/ 	.word	0x000046f0


	//   ....[29]....
        /*02a0*/ 	.word	0x00004800


	//   ....[30]....
        /*02a4*/ 	.word	0x000049f0


	//   ....[31]....
        /*02a8*/ 	.word	0x00005b90


	//   ....[32]....
        /*02ac*/ 	.word	0x000063a0


	//   ....[33]....
        /*02b0*/ 	.word	0x000070f0


	//   ....[34]....
        /*02b4*/ 	.word	0x000071c0


	//   ....[35]....
        /*02b8*/ 	.word	0x00007260


	//   ....[36]....
        /*02bc*/ 	.word	0x00007300


	//   ....[37]....
        /*02c0*/ 	.word	0x000073a0


	//   ....[38]....
        /*02c4*/ 	.word	0x00007450


	//   ....[39]....
        /*02c8*/ 	.word	0x00009050


	//   ....[40]....
        /*02cc*/ 	.word	0x00009120


	//   ....[41]....
        /*02d0*/ 	.word	0x000091c0


	//   ....[42]....
        /*02d4*/ 	.word	0x00009260


	//   ....[43]....
        /*02d8*/ 	.word	0x00009300


	//   ....[44]....
        /*02dc*/ 	.word	0x000093b0


	//   ....[45]....
        /*02e0*/ 	.word	0x00009850


	//   ....[46]....
        /*02e4*/ 	.word	0x00009910


	//   ....[47]....
        /*02e8*/ 	.word	0x00009970


	//   ....[48]....
        /*02ec*/ 	.word	0x000099c0


	//   ....[49]....
        /*02f0*/ 	.word	0x00009ad0


	//   ....[50]....
        /*02f4*/ 	.word	0x00009bf0


	//   ....[51]....
        /*02f8*/ 	.word	0x00009d10


	//   ....[52]....
        /*02fc*/ 	.word	0x00009e30


	//   ....[53]....
        /*0300*/ 	.word	0x00009f90


	//   ....[54]....
        /*0304*/ 	.word	0x0000a010


	//   ....[55]....
        /*0308*/ 	.word	0x0000a0d0


	//   ....[56]....
        /*030c*/ 	.word	0x0000a130


	//   ....[57]....
        /*0310*/ 	.word	0x0000a180


	//   ....[58]....
        /*0314*/ 	.word	0x0000a290


	//   ....[59]....
        /*0318*/ 	.word	0x0000a3a0


	//   ....[60]....
        /*031c*/ 	.word	0x0000a4c0


	//   ....[61]....
        /*0320*/ 	.word	0x0000a5e0


	//   ....[62]....
        /*0324*/ 	.word	0x0000a7e0


	//   ....[63]....
        /*0328*/ 	.word	0x0000b960


	//   ....[64]....
        /*032c*/ 	.word	0x0000bde0


	//   ....[65]....
        /*0330*/ 	.word	0x0000be60


	//   ....[66]....
        /*0334*/ 	.word	0x0000bef0


	//   ....[67]....
        /*0338*/ 	.word	0x0000bfa0


	//   ....[68]....
        /*033c*/ 	.word	0x0000c020


	//   ....[69]....
        /*0340*/ 	.word	0x0000c0b0


	//   ....[70]....
        /*0344*/ 	.word	0x0000c130


	//   ....[71]....
        /*0348*/ 	.word	0x0000c1c0


	//   ....[72]....
        /*034c*/ 	.word	0x0000c240


	//   ....[73]....
        /*0350*/ 	.word	0x0000c2d0


	//   ....[74]....
        /*0354*/ 	.word	0x0000c350


	//   ....[75]....
        /*0358*/ 	.word	0x0000c3d0


	//   ....[76]....
        /*035c*/ 	.word	0x0000c4a0


	//   ....[77]....
        /*0360*/ 	.word	0x0000c510


	//   ....[78]....
        /*0364*/ 	.word	0x0000c5a0


	//   ....[79]....
        /*0368*/ 	.word	0x0000c620


	//   ....[80]....
        /*036c*/ 	.word	0x0000c6b0


	//   ....[81]....
        /*0370*/ 	.word	0x0000c730


	//   ....[82]....
        /*0374*/ 	.word	0x0000c7c0


	//   ....[83]....
        /*0378*/ 	.word	0x0000c840


	//   ....[84]....
        /*037c*/ 	.word	0x0000c8d0


	//   ....[85]....
        /*0380*/ 	.word	0x0000c980


	//   ....[86]....
        /*0384*/ 	.word	0x0000ca00


	//   ....[87]....
        /*0388*/ 	.word	0x0000ca90


	//   ....[88]....
        /*038c*/ 	.word	0x0000cb10


	//   ....[89]....
        /*0390*/ 	.word	0x0000cba0


	//   ....[90]....
        /*0394*/ 	.word	0x0000cc10


	//   ....[91]....
        /*0398*/ 	.word	0x0000cc90


	//   ....[92]....
        /*039c*/ 	.word	0x0000cd10


	//   ....[93]....
        /*03a0*/ 	.word	0x0000cd90


	//   ....[94]....
        /*03a4*/ 	.word	0x0000ce50


	//   ....[95]....
        /*03a8*/ 	.word	0x0000cec0


	//   ....[96]....
        /*03ac*/ 	.word	0x0000cf50


	//   ....[97]....
        /*03b0*/ 	.word	0x0000cfd0


	//   ....[98]....
        /*03b4*/ 	.word	0x0000d060


	//   ....[99]....
        /*03b8*/ 	.word	0x0000d0d0


	//----- nvinfo : EIATTR_VRC_CTA_INIT_COUNT
	.align		4
.L_154:
        /*03bc*/ 	.byte	0x02, 0x4a
	.zero		1
	.zero		1


	//----- nvinfo : EIATTR_EXIT_INSTR_OFFSETS
	.align		4
        /*03c0*/ 	.byte	0x04, 0x1c
        /*03c2*/ 	.short	(.L_156 - .L_155)


	//   ....[0]....
.L_155:
        /*03c4*/ 	.word	0x00005d80


	//   ....[1]....
        /*03c8*/ 	.word	0x00005db0


	//   ....[2]....
        /*03cc*/ 	.word	0x0000bd70


	//   ....[3]....
        /*03d0*/ 	.word	0x0000bd90


	//----- nvinfo : EIATTR_MAX_THREADS
	.align		4
.L_156:
        /*03d4*/ 	.byte	0x04, 0x05
        /*03d6*/ 	.short	(.L_158 - .L_157)
.L_157:
        /*03d8*/ 	.word	0x00000080
        /*03dc*/ 	.word	0x00000001
        /*03e0*/ 	.word	0x00000001


	//----- nvinfo : EIATTR_CRS_STACK_SIZE
	.align		4
.L_158:
        /*03e4*/ 	.byte	0x04, 0x1e
        /*03e6*/ 	.short	(.L_160 - .L_159)
.L_159:
        /*03e8*/ 	.word	0x00000000


	//----- nvinfo : EIATTR_CBANK_PARAM_SIZE
	.align		4
.L_160:
        /*03ec*/ 	.byte	0x03, 0x19
        /*03ee*/ 	.short	0x0028


	//----- nvinfo : EIATTR_PARAM_CBANK
	.align		4
        /*03f0*/ 	.byte	0x04, 0x0a
        /*03f2*/ 	.short	(.L_162 - .L_161)
	.align		4
.L_161:
        /*03f4*/ 	.word	index@(.nv.constant0._ZN3cub18CUB_300001_SM_10006detail4scan16DeviceScanKernelINS2_10policy_hubIiiim5atribE10Policy1000EN6thrust24THRUST_300001_SM_1000_NS6detail15normal_iteratorINS9_10device_ptrIiEEEESE_NS0_13ScanTileStateIiLb1EEES5_NS0_8NullTypeEmiLb0ESH_EEvT0_T1_T2_iT3_T4_T5_)
        /*03f8*/ 	.short	0x0380
        /*03fa*/ 	.short	0x0028


	//----- nvinfo : EIATTR_SW_WAR
	.align		4
.L_162:
        /*03fc*/ 	.byte	0x04, 0x36
        /*03fe*/ 	.short	(.L_164 - .L_163)
.L_163:
        /*0400*/ 	.word	0x00000008
.L_164:


//--------------------- .nv.info._ZN3cub18CUB_300001_SM_10006detail4scan16DeviceScanKernelINS2_10policy_hubIiiij5atribE10Policy1000EN6thrust24THRUST_300001_SM_1000_NS6detail15normal_iteratorINS9_10device_ptrIiEEEESE_NS0_13ScanTileStateIiLb1EEES5_NS0_8NullTypeEjiLb0ESH_EEvT0_T1_T2_iT3_T4_T5_ --------------------------
	.section	.nv.info._ZN3cub18CUB_300001_SM_10006detail4scan16DeviceScanKernelINS2_10policy_hubIiiij5atribE10Policy1000EN6thrust24THRUST_300001_SM_1000_NS6detail15normal_iteratorINS9_10device_ptrIiEEEESE_NS0_13ScanTileStateIiLb1EEES5_NS0_8NullTypeEjiLb0ESH_EEvT0_T1_T2_iT3_T4_T5_,"",@"SHT_CUDA_INFO"
	.sectionflags	@""
	.align	4


	//----- nvinfo : EIATTR_CUDA_API_VERSION
	.align		4
        /*0000*/ 	.byte	0x04, 0x37
        /*0002*/ 	.short	(.L_166 - .L_165)
.L_165:
        /*0004*/ 	.word	0x00000082


	//----- nvinfo : EIATTR_KPARAM_INFO
	.align		4
.L_166:
        /*0008*/ 	.byte	0x04, 0x17
        /*000a*/ 	.short	(.L_168 - .L_167)
.L_167:
        /*000c*/ 	.word	0x00000000
        /*0010*/ 	.short	0x0006
        /*0012*/ 	.short	0x0020
        /*0014*/ 	.byte	0x00, 0xf0, 0x11, 0x00


	//----- nvinfo : EIATTR_KPARAM_INFO
	.align		4
.L_168:
        /*0018*/ 	.byte	0x04, 0x17
        /*001a*/ 	.short	(.L_170 - .L_169)
.L_169:
        /*001c*/ 	.word	0x00000000
        /*0020*/ 	.short	0x0005
        /*0022*/ 	.short	0x001d
        /*0024*/ 	.byte	0x00, 0xf0, 0x05, 0x00


	//----- nvinfo : EIATTR_KPARAM_INFO
	.align		4
.L_170:
        /*0028*/ 	.byte	0x04, 0x17
        /*002a*/ 	.short	(.L_172 - .L_171)
.L_171:
        /*002c*/ 	.word	0x00000000
        /*0030*/ 	.short	0x0004
        /*0032*/ 	.short	0x001c
        /*0034*/ 	.byte	0x00, 0xf0, 0x05, 0x00


	//----- nvinfo : EIATTR_KPARAM_INFO
	.align		4
.L_172:
        /*0038*/ 	.byte	0x04, 0x17
        /*003a*/ 	.short	(.L_174 - .L_173)
.L_173:
        /*003c*/ 	.word	0x00000000
        /*0040*/ 	.short	0x0003
        /*0042*/ 	.short	0x0018
        /*0044*/ 	.byte	0x00, 0xf0, 0x11, 0x00


	//----- nvinfo : EIATTR_KPARAM_INFO
	.align		4
.L_174:
        /*0048*/ 	.byte	0x04, 0x17
        /*004a*/ 	.short	(.L_176 - .L_175)
.L_175:
        /*004c*/ 	.word	0x00000000
        /*0050*/ 	.short	0x0002
        /*0052*/ 	.short	0x0010
        /*0054*/ 	.byte	0x00, 0xf0, 0x21, 0x00


	//----- nvinfo : EIATTR_KPARAM_INFO
	.align		4
.L_176:
        /*0058*/ 	.byte	0x04, 0x17
        /*005a*/ 	.short	(.L_178 - .L_177)
.L_177:
        /*005c*/ 	.word	0x00000000
        /*0060*/ 	.short	0x0001
        /*0062*/ 	.short	0x0008
        /*0064*/ 	.byte	0x00, 0xf0, 0x21, 0x00


	//----- nvinfo : EIATTR_KPARAM_INFO
	.align		4
.L_178:
        /*0068*/ 	.byte	0x04, 0x17
        /*006a*/ 	.short	(.L_180 - .L_179)
.L_179:
        /*006c*/ 	.word	0x00000000
        /*0070*/ 	.short	0x0000
        /*0072*/ 	.short	0x0000
        /*0074*/ 	.byte	0x00, 0xf0, 0x21, 0x00


	//----- nvinfo : EIATTR_SPARSE_MMA_MASK
	.align		4
.L_180:
        /*0078*/ 	.byte	0x03, 0x50
        /*007a*/ 	.short	0x0000


	//----- nvinfo : EIATTR_MAXREG_COUNT
	.align		4
        /*007c*/ 	.byte	0x03, 0x1b
        /*007e*/ 	.short	0x00ff


	//----- nvinfo : EIATTR_NUM_BARRIERS
	.align		4
        /*0080*/ 	.byte	0x02, 0x4c
        /*0082*/ 	.byte	0x01
	.zero		1


	//----- nvinfo : EIATTR_MERCURY_ISA_VERSION
	.align		4
        /*0084*/ 	.byte	0x03, 0x5f
        /*0086*/ 	.short	0x0101


	//----- nvinfo : EIATTR_UNUSED_LOAD_BYTE_OFFSET
	.align		4
        /*0088*/ 	.byte	0x04, 0x44
        /*008a*/ 	.short	(.L_182 - .L_181)


	//   ....[0]....
.L_181:
        /*008c*/ 	.word	0x00007440
        /*0090*/ 	.word	0x00000fff


	//----- nvinfo : EIATTR_COOP_GROUP_MASK_REGIDS
	.align		4
.L_182:
        /*0094*/ 	.byte	0x04, 0x29
        /*0096*/ 	.short	(.L_184 - .L_183)


	//   ....[0]....
.L_183:
        /*0098*/ 	.word	0xffffffff


	//   ....[1]....
        /*009c*/ 	.word	0xffffffff


	//   ....[2]....
        /*00a0*/ 	.word	0xffffffff


	//   ....[3]....
        /*00a4*/ 	.word	0xffffffff


	//   ....[4]....
        /*00a8*/ 	.word	0xffffffff


	//   ....[5]....
        /*00ac*/ 	.word	0xffffffff


	//   ....[6]....
        /*00b0*/ 	.word	0xffffffff


	//   ....[7]....
        /*00b4*/ 	.word	0xffffffff


	//   ....[8]....
        /*00b8*/ 	.word	0xffffffff


	//   ....[9]....
        /*00bc*/ 	.word	0xffffffff


	//   ....[10]....
        /*00c0*/ 	.word	0xffffffff


	//   ....[11]....
        /*00c4*/ 	.word	0xffffffff


	//   ....[12]....
        /*00c8*/ 	.word	0xffffffff


	//   ....[13]....
        /*00cc*/ 	.word	0xffffffff


	//   ....[14]....
        /*00d0*/ 	.word	0xffffffff


	//   ....[15]....
        /*00d4*/ 	.word	0xffffffff


	//   ....[16]....
        /*00d8*/ 	.word	0xffffffff


	//   ....[17]....
        /*00dc*/ 	.word	0xffffffff


	//   ....[18]....
        /*00e0*/ 	.word	0xffffffff


	//   ....[19]....
        /*00e4*/ 	.word	0xffffffff


	//   ....[20]....
        /*00e8*/ 	.word	0xffffffff


	//   ....[21]....
        /*00ec*/ 	.word	0xffffffff


	//   ....[22]....
        /*00f0*/ 	.word	0xffffffff


	//   ....[23]....
        /*00f4*/ 	.word	0xffffffff


	//   ....[24]....
        /*00f8*/ 	.word	0xffffffff


	//   ....[25]....
        /*00fc*/ 	.word	0xffffffff


	//   ....[26]....
        /*0100*/ 	.word	0xffffffff


	//   ....[27]....
        /*0104*/ 	.word	0xffffffff


	//   ....[28]....
        /*0108*/ 	.word	0xffffffff


	//   ....[29]....
        /*010c*/ 	.word	0xffffffff


	//   ....[30]....
        /*0110*/ 	.word	0xffffffff


	//   ....[31]....
        /*0114*/ 	.word	0xffffffff


	//   ....[32]....
        /*0118*/ 	.word	0xffffffff


	//   ....[33]....
        /*011c*/ 	.word	0xffffffff


	//   ....[34]....
        /*0120*/ 	.word	0xffffffff


	//   ....[35]....
        /*0124*/ 	.word	0xffffffff


	//   ....[36]....
        /*0128*/ 	.word	0xffffffff


	//   ....[37]....
        /*012c*/ 	.word	0xffffffff


	//   ....[38]....
        /*0130*/ 	.word	0xffffffff


	//   ....[39]....
        /*0134*/ 	.word	0xffffffff


	//   ....[40]....
        /*0138*/ 	.word	0xffffffff


	//   ....[41]....
        /*013c*/ 	.word	0xffffffff


	//   ....[42]....
        /*0140*/ 	.word	0xffffffff


	//   ....[43]....
        /*0144*/ 	.word	0xffffffff


	//   ....[44]....
        /*0148*/ 	.word	0xffffffff


	//   ....[45]....
        /*014c*/ 	.word	0xffffffff


	//   ....[46]....
        /*0150*/ 	.word	0xffffffff


	//   ....[47]....
        /*0154*/ 	.word	0xffffffff


	//   ....[48]....
        /*0158*/ 	.word	0xffffffff


	//   ....[49]....
        /*015c*/ 	.word	0xffffffff


	//   ....[50]....
        /*0160*/ 	.word	0xffffffff


	//   ....[51]....
        /*0164*/ 	.word	0xffffffff


	//   ....[52]....
        /*0168*/ 	.word	0xffffffff


	//   ....[53]....
        /*016c*/ 	.word	0xffffffff


	//   ....[54]....
        /*0170*/ 	.word	0xffffffff


	//   ....[55]....
        /*0174*/ 	.word	0xffffffff


	//   ....[56]....
        /*0178*/ 	.word	0xffffffff


	//   ....[57]....
        /*017c*/ 	.word	0xffffffff


	//   ....[58]....
        /*0180*/ 	.word	0xffffffff


	//   ....[59]....
        /*0184*/ 	.word	0xffffffff


	//   ....[60]....
        /*0188*/ 	.word	0xffffffff


	//   ....[61]....
        /*018c*/ 	.word	0xffffffff


	//   ....[62]....
        /*0190*/ 	.word	0xffffffff


	//   ....[63]....
        /*0194*/ 	.word	0xffffffff


	//   ....[64]....
        /*0198*/ 	.word	0x05000015


	//   ....[65]....
        /*019c*/ 	.word	0x05000015


	//   ....[66]....
        /*01a0*/ 	.word	0x05000015


	//   ....[67]....
        /*01a4*/ 	.word	0x05000015


	//   ....[68]....
        /*01a8*/ 	.word	0x05000015


	//   ....[69]....
        /*01ac*/ 	.word	0x05000015


	//   ....[70]....
        /*01b0*/ 	.word	0x05000015


	//   ....[71]....
        /*01b4*/ 	.word	0x05000015


	//   ....[72]....
        /*01b8*/ 	.word	0x05000015


	//   ....[73]....
        /*01bc*/ 	.word	0x05000015


	//   ....[74]....
        /*01c0*/ 	.word	0x05000015


	//   ....[75]....
        /*01c4*/ 	.word	0x05000015


	//   ....[76]....
        /*01c8*/ 	.word	0x05000015


	//   ....[77]....
        /*01cc*/ 	.word	0x05000015


	//   ....[78]....
        /*01d0*/ 	.word	0x05000015


	//   ....[79]....
        /*01d4*/ 	.word	0x05000015


	//   ....[80]....
        /*01d8*/ 	.word	0x05000015


	//   ....[81]....
        /*01dc*/ 	.word	0x05000015


	//   ....[82]....
        /*01e0*/ 	.word	0x05000015


	//   ....[83]....
        /*01e4*/ 	.word	0x05000015


	//   ....[84]....
        /*01e8*/ 	.word	0x05000015


	//   ....[85]....
        /*01ec*/ 	.word	0x05000015


	//   ....[86]....
        /*01f0*/ 	.word	0x05000015


	//   ....[87]....
        /*01f4*/ 	.word	0x05000015


	//   ....[88]....
        /*01f8*/ 	.word	0x05000015


	//   ....[89]....
        /*01fc*/ 	.word	0x05000015


	//   ....[90]....
        /*0200*/ 	.word	0x05000015


	//   ....[91]....
        /*0204*/ 	.word	0x05000015


	//   ....[92]....
        /*0208*/ 	.word	0x05000015


	//   ....[93]....
        /*020c*/ 	.word	0x05000015


	//   ....[94]....
        /*0210*/ 	.word	0x05000015


	//   ....[95]....
        /*0214*/ 	.word	0x05000015


	//   ....[96]....
        /*0218*/ 	.word	0x05000015


	//   ....[97]....
        /*021c*/ 	.word	0x05000015


	//   ....[98]....
        /*0220*/ 	.word	0x05000015


	//   ....[99]....
        /*0224*/ 	.word	0x05000015


	//----- nvinfo : EIATTR_COOP_GROUP_INSTR_OFFSETS
	.align		4
.L_184:
        /*0228*/ 	.byte	0x04, 0x28
        /*022a*/ 	.short	(.L_186 - .L_185)


	//   ....[0]....
.L_185:
        /*022c*/ 	.word	0x000003d0


	//   ....[1]....
        /*0230*/ 	.word	0x00001120


	//   ....[2]....
        /*0234*/ 	.word	0x000011f0


	//   ....[3]....
        /*0238*/ 	.word	0x00001290


	//   ....[4]....
        /*023c*/ 	.word	0x00001330


	//   ....[5]....
        /*0240*/ 	.word	0x000013d0


	//   ....[6]....
        /*0244*/ 	.word	0x00001480


	//   ....[7]....
        /*0248*/ 	.word	0x000031e0


	//   ....[8]....
        /*024c*/ 	.word	0x000032b0


	//   ....[9]....
        /*0250*/ 	.word	0x00003350


	//   ....[10]....
        /*0254*/ 	.word	0x000033f0


	//   ....[11]....
        /*0258*/ 	.word	0x00003490


	//   ....[12]....
        /*025c*/ 	.word	0x00003540


	//   ....[13]....
        /*0260*/ 	.word	0x00003a20


	//   ....[14]....
        /*0264*/ 	.word	0x00003ae0


	//   ....[15]....
        /*0268*/ 	.word	0x00003b40


	//   ....[16]....
        /*026c*/ 	.word	0x00003b90


	//   ....[17]....
        /*0270*/ 	.word	0x00003cb0


	//   ....[18]....
        /*0274*/ 	.word	0x00003de0


	//   ....[19]....
        /*0278*/ 	.word	0x00003f00


	//   ....[20]....
        /*027c*/ 	.word	0x00004020


	//   ....[21]....
        /*0280*/ 	.word	0x00004180


	//   ....[22]....
        /*0284*/ 	.word	0x00004200


	//   ....[23]....
        /*0288*/ 	.word	0x000042d0


	//   ....[24]....
        /*028c*/ 	.word	0x00004330


	//   ....[25]....
        /*0290*/ 	.word	0x00004380


	//   ....[26]....
        /*0294*/ 	.word	0x00004490


	//   ....[27]....
        /*0298*/ 	.word	0x000045b0


	//   ....[28]....
        /*029c*/ 	.word	0x000046d0


	//   ....[29]....
        /*02a0*/ 	.word	0x000047e0


	//   ....[30]....
        /*02a4*/ 	.word	0x000049d0


	//   ....[31]....
        /*02a8*/ 	.word	0x00005b70


	//   ....[32]....
        /*02ac*/ 	.word	0x00006370


	//   ....[33]....
        /*02b0*/ 	.word	0x000070c0


	//   ....[34]....
        /*02b4*/ 	.word	0x000071a0


	//   ....[35]....
        /*02b8*/ 	.word	0x00007240


	//   ....[36]....
        /*02bc*/ 	.word	0x000072e0


	//   ....[37]....
        /*02c0*/ 	.word	0x00007380


	//   ....[38]....
        /*02c4*/ 	.word	0x00007430


	//   ....[39]....
        /*02c8*/ 	.word	0x00009020


	//   ....[40]....
        /*02cc*/ 	.word	0x00009100


	//   ....[41]....
        /*02d0*/ 	.word	0x000091a0


	//   ....[42]....
        /*02d4*/ 	.word	0x00009240


	//   ....[43]....
        /*02d8*/ 	.word	0x000092e0


	//   ....[44]....
        /*02dc*/ 	.word	0x00009390


	//   ....[45]....
        /*02e0*/ 	.word	0x00009830


	//   ....[46]....
        /*02e4*/ 	.word	0x000098f0


	//   ....[47]....
        /*02e8*/ 	.word	0x00009950


	//   ....[48]....
        /*02ec*/ 	.word	0x000099a0


	//   ....[49]....
        /*02f0*/ 	.word	0x00009ab0


	//   ....[50]....
        /*02f4*/ 	.word	0x00009bd0


	//   ....[51]....
        /*02f8*/ 	.word	0x00009cf0


	//   ....[52]....
        /*02fc*/ 	.word	0x00009e10


	//   ....[53]....
        /*0300*/ 	.word	0x00009f70


	//   ....[54]....
        /*0304*/ 	.word	0x00009ff0


	//   ....[55]....
        /*0308*/ 	.word	0x0000a0b0


	//   ....[56]....
        /*030c*/ 	.word	0x0000a110


	//   ....[57]....
        /*0310*/ 	.word	0x0000a160


	//   ....[58]....
        /*0314*/ 	.word	0x0000a270


	//   ....[59]....
        /*0318*/ 	.word	0x0000a390


	//   ....[60]....
        /*031c*/ 	.word	0x0000a4b0


	//   ....[61]....
        /*0320*/ 	.word	0x0000a5d0


	//   ....[62]....
        /*0324*/ 	.word	0x0000a7d0


	//   ....[63]....
        /*0328*/ 	.word	0x0000b950


	//   ....[64]....
        /*032c*/ 	.word	0x0000bdc0


	//   ....[65]....
        /*0330*/ 	.word	0x0000be40


	//   ....[66]....
        /*0334*/ 	.word	0x0000bed0


	//   ....[67]....
        /*0338*/ 	.word	0x0000bf80


	//   ....[68]....
        /*033c*/ 	.word	0x0000c000


	//   ....[69]....
        /*0340*/ 	.word	0x0000c090


	//   ....[70]....
        /*0344*/ 	.word	0x0000c110


	//   ....[71]....
        /*0348*/ 	.word	0x0000c1a0


	//   ....[72]....
        /*034c*/ 	.word	0x0000c220


	//   ....[73]....
        /*0350*/ 	.word	0x0000c2b0


	//   ....[74]....
        /*0354*/ 	.word	0x0000c330


	//   ....[75]....
        /*0358*/ 	.word	0x0000c3b0


	//   ....[76]....
        /*035c*/ 	.word	0x0000c480


	//   ....[77]....
        /*0360*/ 	.word	0x0000c4f0


	//   ....[78]....
        /*0364*/ 	.word	0x0000c580


	//   ....[79]....
        /*0368*/ 	.word	0x0000c600


	//   ....[80]....
        /*036c*/ 	.word	0x0000c690


	//   ....[81]....
        /*0370*/ 	.word	0x0000c710


	//   ....[82]....
        /*0374*/ 	.word	0x0000c7a0


	//   ....[83]....
        /*0378*/ 	.word	0x0000c820


	//   ....[84]....
        /*037c*/ 	.word	0x0000c8b0


	//   ....[85]....
        /*0380*/ 	.word	0x0000c960


	//   ....[86]....
        /*0384*/ 	.word	0x0000c9e0


	//   ....[87]....
        /*0388*/ 	.word	0x0000ca70


	//   ....[88]....
        /*038c*/ 	.word	0x0000caf0


	//   ....[89]....
        /*0390*/ 	.word	0x0000cb80


	//   ....[90]....
        /*0394*/ 	.word	0x0000cbf0


	//   ....[91]....
        /*0398*/ 	.word	0x0000cc70


	//   ....[92]....
        /*039c*/ 	.word	0x0000ccf0


	//   ....[93]....
        /*03a0*/ 	.word	0x0000cd70


	//   ....[94]....
        /*03a4*/ 	.word	0x0000ce30


	//   ....[95]....
        /*03a8*/ 	.word	0x0000cea0


	//   ....[96]....
        /*03ac*/ 	.word	0x0000cf30


	//   ....[97]....
        /*03b0*/ 	.word	0x0000cfb0


	//   ....[98]....
        /*03b4*/ 	.word	0x0000d040


	//   ....[99]....
        /*03b8*/ 	.word	0x0000d0b0


	//----- nvinfo : EIATTR_VRC_CTA_INIT_COUNT
	.align		4
.L_186:
        /*03bc*/ 	.byte	0x02, 0x4a
	.zero		1
	.zero		1


	//----- nvinfo : EIATTR_EXIT_INSTR_OFFSETS
	.align		4
        /*03c0*/ 	.byte	0x04, 0x1c
        /*03c2*/ 	.short	(.L_188 - .L_187)


	//   ....[0]....
.L_187:
        /*03c4*/ 	.word	0x00005d60


	//   ....[1]....
        /*03c8*/ 	.word	0x00005d80


	//   ....[2]....
        /*03cc*/ 	.word	0x0000bd50


	//   ....[3]....
        /*03d0*/ 	.word	0x0000bd70


	//----- nvinfo : EIATTR_MAX_THREADS
	.align		4
.L_188:
        /*03d4*/ 	.byte	0x04, 0x05
        /*03d6*/ 	.short	(.L_190 - .L_189)
.L_189:
        /*03d8*/ 	.word	0x00000080
        /*03dc*/ 	.word	0x00000001
        /*03e0*/ 	.word	0x00000001


	//----- nvinfo : EIATTR_CRS_STACK_SIZE
	.align		4
.L_190:
        /*03e4*/ 	.byte	0x04, 0x1e
        /*03e6*/ 	.short	(.L_192 - .L_191)
.L_191:
        /*03e8*/ 	.word	0x00000000


	//----- nvinfo : EIATTR_CBANK_PARAM_SIZE
	.align		4
.L_192:
        /*03ec*/ 	.byte	0x03, 0x19
        /*03ee*/ 	.short	0x0024


	//----- nvinfo : EIATTR_PARAM_CBANK
	.align		4
        /*03f0*/ 	.byte	0x04, 0x0a
        /*03f2*/ 	.short	(.L_194 - .L_193)
	.align		4
.L_193:
        /*03f4*/ 	.word	index@(.nv.constant0._ZN3cub18CUB_300001_SM_10006detail4scan16DeviceScanKernelINS2_10policy_hubIiiij5atribE10Policy1000EN6thrust24THRUST_300001_SM_1000_NS6detail15normal_iteratorINS9_10device_ptrIiEEEESE_NS0_13ScanTileStateIiLb1EEES5_NS0_8NullTypeEjiLb0ESH_EEvT0_T1_T2_iT3_T4_T5_)
        /*03f8*/ 	.short	0x0380
        /*03fa*/ 	.short	0x0024


	//----- nvinfo : EIATTR_SW_WAR
	.align		4
.L_194:
        /*03fc*/ 	.byte	0x04, 0x36
        /*03fe*/ 	.short	(.L_196 - .L_195)
.L_195:
        /*0400*/ 	.word	0x00000008
.L_196:


//--------------------- .nv.info._ZN3cub18CUB_300001_SM_10006detail4scan20DeviceScanInitKernelINS0_13ScanTileStateIiLb1EEEEEvT_i --------------------------
	.section	.nv.info._ZN3cub18CUB_300001_SM_10006detail4scan20DeviceScanInitKernelINS0_13ScanTileStateIiLb1EEEEEvT_i,"",@"SHT_CUDA_INFO"
	.sectionflags	@""
	.align	4


	//----- nvinfo : EIATTR_CUDA_API_VERSION
	.align		4
        /*0000*/ 	.byte	0x04, 0x37
        /*0002*/ 	.short	(.L_198 - .L_197)
.L_197:
        /*0004*/ 	.word	0x00000082


	//----- nvinfo : EIATTR_KPARAM_INFO
	.align		4
.L_198:
        /*0008*/ 	.byte	0x04, 0x17
        /*000a*/ 	.short	(.L_200 - .L_199)
.L_199:
        /*000c*/ 	.word	0x00000000
        /*0010*/ 	.short	0x0001
        /*0012*/ 	.short	0x0008
        /*0014*/ 	.byte	0x00, 0xf0, 0x11, 0x00


	//----- nvinfo : EIATTR_KPARAM_INFO
	.align		4
.L_200:
        /*0018*/ 	.byte	0x04, 0x17
        /*001a*/ 	.short	(.L_202 - .L_201)
.L_201:
        /*001c*/ 	.word	0x00000000
        /*0020*/ 	.short	0x0000
        /*0022*/ 	.short	0x0000
        /*0024*/ 	.byte	0x00, 0xf0, 0x21, 0x00


	//----- nvinfo : EIATTR_SPARSE_MMA_MASK
	.align		4
.L_202:
        /*0028*/ 	.byte	0x03, 0x50
        /*002a*/ 	.short	0x0000


	//----- nvinfo : EIATTR_MAXREG_COUNT
	.align		4
        /*002c*/ 	.byte	0x03, 0x1b
        /*002e*/ 	.short	0x00ff


	//----- nvinfo : EIATTR_MERCURY_ISA_VERSION
	.align		4
        /*0030*/ 	.byte	0x03, 0x5f
        /*0032*/ 	.short	0x0101


	//----- nvinfo : EIATTR_VRC_CTA_INIT_COUNT
	.align		4
        /*0034*/ 	.byte	0x02, 0x4a
	.zero		1
	.zero		1


	//----- nvinfo : EIATTR_EXIT_INSTR_OFFSETS
	.align		4
        /*0038*/ 	.byte	0x04, 0x1c
        /*003a*/ 	.short	(.L_204 - .L_203)


	//   ....[0]....
.L_203:
        /*003c*/ 	.word	0x000000f0


	//   ....[1]....
        /*0040*/ 	.word	0x00000130


	//----- nvinfo : EIATTR_CBANK_PARAM_SIZE
	.align		4
.L_204:
        /*0044*/ 	.byte	0x03, 0x19
        /*0046*/ 	.short	0x000c


	//----- nvinfo : EIATTR_PARAM_CBANK
	.align		4
        /*0048*/ 	.byte	0x04, 0x0a
        /*004a*/ 	.short	(.L_206 - .L_205)
	.align		4
.L_205:
        /*004c*/ 	.word	index@(.nv.constant0._ZN3cub18CUB_300001_SM_10006detail4scan20DeviceScanInitKernelINS0_13ScanTileStateIiLb1EEEEEvT_i)
        /*0050*/ 	.short	0x0380
        /*0052*/ 	.short	0x000c


	//----- nvinfo : EIATTR_SW_WAR
	.align		4
.L_206:
        /*0054*/ 	.byte	0x04, 0x36
        /*0056*/ 	.short	(.L_208 - .L_207)
.L_207:
        /*0058*/ 	.word	0x00000008
.L_208:


//--------------------- .nv.info._ZN3cub18CUB_300001_SM_10006detail6reduce28DeviceReduceSingleTileKernelINS2_10policy_hubIiyN4cuda3__47maximumIiEEE10Policy1000EPiSB_iS8_iiNS5_3std3__410__identityEEEvT0_T1_T2_T3_T4_T6_ --------------------------
	.section	.nv.info._ZN3cub18CUB_300001_SM_10006detail6reduce28DeviceReduceSingleTileKernelINS2_10policy_hubIiyN4cuda3__47maximumIiEEE10Policy1000EPiSB_iS8_iiNS5_3std3__410__identityEEEvT0_T1_T2_T3_T4_T6_,"",@"SHT_CUDA_INFO"
	.sectionflags	@""
	.align	4


	//----- nvinfo : EIATTR_CUDA_API_VERSION
	.align		4
        /*0000*/ 	.byte	0x04, 0x37
        /*0002*/ 	.short	(.L_210 - .L_209)
.L_209:
        /*0004*/ 	.word	0x00000082


	//----- nvinfo : EIATTR_KPARAM_INFO
	.align		4
.L_210:
        /*0008*/ 	.byte	0x04, 0x17
        /*000a*/ 	.short	(.L_212 - .L_211)
.L_211:
        /*000c*/ 	.word	0x00000000
        /*0010*/ 	.short	0x0005
        /*0012*/ 	.short	0x001c
        /*0014*/ 	.byte	0x00, 0xf0, 0x05, 0x00


	//----- nvinfo : EIATTR_KPARAM_INFO
	.align		4
.L_212:
        /*0018*/ 	.byte	0x04, 0x17
        /*001a*/ 	.short	(.L_214 - .L_213)
.L_213:
        /*001c*/ 	.word	0x00000000
        /*0020*/ 	.short	0x0004
        /*0022*/ 	.short	0x0018
        /*0024*/ 	.byte	0x00, 0xf0, 0x11, 0x00


	//----- nvinfo : EIATTR_KPARAM_INFO
	.align		4
.L_214:
        /*0028*/ 	.byte	0x04, 0x17
        /*002a*/ 	.short	(.L_216 - .L_215)
.L_215:
        /*002c*/ 	.word	0x00000000
        /*0030*/ 	.short	0x0003
        /*0032*/ 	.short	0x0014
        /*0034*/ 	.byte	0x00, 0xf0, 0x05, 0x00


	//----- nvinfo : EIATTR_KPARAM_INFO
	.align		4
.L_216:
        /*0038*/ 	.byte	0x04, 0x17
        /*003a*/ 	.short	(.L_218 - .L_217)
.L_217:
        /*003c*/ 	.word	0x00000000
        /*0040*/ 	.short	0x0002
        /*0042*/ 	.short	0x0010
        /*0044*/ 	.byte	0x00, 0xf0, 0x11, 0x00


	//----- nvinfo : EIATTR_KPARAM_INFO
	.align		4
.L_218:
        /*0048*/ 	.byte	0x04, 0x17
        /*004a*/ 	.short	(.L_220 - .L_219)
.L_219:
        /*004c*/ 	.word	0x00000000
        /*0050*/ 	.short	0x0001
        /*0052*/ 	.short	0x0008
        /*0054*/ 	.byte	0x00, 0xf5, 0x21, 0x00


	//----- nvinfo : EIATTR_KPARAM_INFO
	.align		4
.L_220:
        /*0058*/ 	.byte	0x04, 0x17
        /*005a*/ 	.short	(.L_222 - .L_221)
.L_221:
        /*005c*/ 	.word	0x00000000
        /*0060*/ 	.short	0x0000
        /*0062*/ 	.short	0x0000
        /*0064*/ 	.byte	0x00, 0xf5, 0x21, 0x00


	//----- nvinfo : EIATTR_SPARSE_MMA_MASK
	.align		4
.L_222:
        /*0068*/ 	.byte	0x03, 0x50
        /*006a*/ 	.short	0x0000


	//----- nvinfo : EIATTR_MAXREG_COUNT
	.align		4
        /*006c*/ 	.byte	0x03, 0x1b
        /*006e*/ 	.short	0x00ff


	//----- nvinfo : EIATTR_NUM_BARRIERS
	.align		4
        /*0070*/ 	.byte	0x02, 0x4c
        /*0072*/ 	.byte	0x01
	.zero		1


	//----- nvinfo : EIATTR_MERCURY_ISA_VERSION
	.align		4
        /*0074*/ 	.byte	0x03, 0x5f
        /*0076*/ 	.short	0x0101


	//----- nvinfo : EIATTR_COOP_GROUP_MASK_REGIDS
	.align		4
        /*0078*/ 	.byte	0x04, 0x29
        /*007a*/ 	.short	(.L_224 - .L_223)


	//   ....[0]....
.L_223:
        /*007c*/ 	.word	0xffffffff


	//   ....[1]....
        /*0080*/ 	.word	0xffffffff


	//   ....[2]....
        /*0084*/ 	.word	0xffffffff


	//   ....[3]....
        /*0088*/ 	.word	0xffffffff


	//   ....[4]....
        /*008c*/ 	.word	0xffffffff


	//   ....[5]....
        /*0090*/ 	.word	0xffffffff


	//   ....[6]....
        /*0094*/ 	.word	0xffffffff


	//   ....[7]....
        /*0098*/ 	.word	0xffffffff


	//   ....[8]....
        /*009c*/ 	.word	0xffffffff


	//   ....[9]....
        /*00a0*/ 	.word	0xffffffff


	//   ....[10]....
        /*00a4*/ 	.word	0xffffffff


	//   ....[11]....
        /*00a8*/ 	.word	0xffffffff


	//   ....[12]....
        /*00ac*/ 	.word	0xffffffff


	//   ....[13]....
        /*00b0*/ 	.word	0xffffffff


	//   ....[14]....
        /*00b4*/ 	.word	0xffffffff


	//   ....[15]....
        /*00b8*/ 	.word	0xffffffff


	//   ....[16]....
        /*00bc*/ 	.word	0xffffffff


	//   ....[17]....
        /*00c0*/ 	.word	0xffffffff


	//   ....[18]....
        /*00c4*/ 	.word	0xffffffff


	//   ....[19]....
        /*00c8*/ 	.word	0xffffffff


	//   ....[20]....
        /*00cc*/ 	.word	0xffffffff


	//   ....[21]....
        /*00d0*/ 	.word	0xffffffff


	//   ....[22]....
        /*00d4*/ 	.word	0xffffffff


	//   ....[23]....
        /*00d8*/ 	.word	0xffffffff


	//   ....[24]....
        /*00dc*/ 	.word	0xffffffff


	//   ....[25]....
        /*00e0*/ 	.word	0xffffffff


	//   ....[26]....
        /*00e4*/ 	.word	0xffffffff


	//   ....[27]....
        /*00e8*/ 	.word	0xffffffff


	//   ....[28]....
        /*00ec*/ 	.word	0xffffffff


	//   ....[29]....
        /*00f0*/ 	.word	0xffffffff


	//----- nvinfo : EIATTR_COOP_GROUP_INSTR_OFFSETS
	.align		4
.L_224:
        /*00f4*/ 	.byte	0x04, 0x28
        /*00f6*/ 	.short	(.L_226 - .L_225)


	//   ....[0]....
.L_225:
        /*00f8*/ 	.word	0x000008a0


	//   ....[1]....
        /*00fc*/ 	.word	0x00000900


	//   ....[2]....
        /*0100*/ 	.word	0x00000970


	//   ....[3]....
        /*0104*/ 	.word	0x000009c0


	//   ....[4]....
        /*0108*/ 	.word	0x000009f0


	//   ....[5]....
        /*010c*/ 	.word	0x00000b80


	//   ....[6]....
        /*0110*/ 	.word	0x00000c10


	//   ....[7]....
        /*0114*/ 	.word	0x00000c60


	//   ....[8]....
        /*0118*/ 	.word	0x00000ca0


	//   ....[9]....
        /*011c*/ 	.word	0x00000ce0


	//   ....[10]....
        /*0120*/ 	.word	0x00001940


	//   ....[11]....
        /*0124*/ 	.word	0x000019c0


	//   ....[12]....
        /*0128*/ 	.word	0x00001a10


	//   ....[13]....
        /*012c*/ 	.word	0x00001a50


	//   ....[14]....
        /*0130*/ 	.word	0x00001a80


	//   ....[15]....
        /*0134*/ 	.word	0x00002330


	//   ....[16]....
        /*0138*/ 	.word	0x00002390


	//   ....[17]....
        /*013c*/ 	.word	0x00002400


	//   ....[18]....
        /*0140*/ 	.word	0x00002450


	//   ....[19]....
        /*0144*/ 	.word	0x00002480


	//   ....[20]....
        /*0148*/ 	.word	0x00002610


	//   ....[21]....
        /*014c*/ 	.word	0x00002690


	//   ....[22]....
        /*0150*/ 	.word	0x000026d0


	//   ....[23]....
        /*0154*/ 	.word	0x00002720


	//   ....[24]....
        /*0158*/ 	.word	0x00002770


	//   ....[25]....
        /*015c*/ 	.word	0x00003550


	//   ....[26]....
        /*0160*/ 	.word	0x000035d0


	//   ....[27]....
        /*0164*/ 	.word	0x00003620


	//   ....[28]....
        /*0168*/ 	.word	0x00003660


	//   ....[29]....
        /*016c*/ 	.word	0x00003690


	//----- nvinfo : EIATTR_VRC_CTA_INIT_COUNT
	.align		4
.L_226:
        /*0170*/ 	.byte	0x02, 0x4a
	.zero		1
	.zero		1


	//----- nvinfo : EIATTR_EXIT_INSTR_OFFSETS
	.align		4
        /*0174*/ 	.byte	0x04, 0x1c
        /*0176*/ 	.short	(.L_228 - .L_227)


	//   ....[0]....
.L_227:
        /*0178*/ 	.word	0x00000080


	//   ....[1]....
        /*017c*/ 	.word	0x000000c0


	//   ....[2]....
        /*0180*/ 	.word	0x000037b0


	//   ....[3]....
        /*0184*/ 	.word	0x00003800


	//----- nvinfo : EIATTR_MAX_THREADS
	.align		4
.L_228:
        /*0188*/ 	.byte	0x04, 0x05
        /*018a*/ 	.short	(.L_230 - .L_229)
.L_229:
        /*018c*/ 	.word	0x00000100
        /*0190*/ 	.word	0x00000001
        /*0194*/ 	.word	0x00000001


	//----- nvinfo : EIATTR_CRS_STACK_SIZE
	.align		4
.L_230:
        /*0198*/ 	.byte	0x04, 0x1e
        /*019a*/ 	.short	(.L_232 - .L_231)
.L_231:
        /*019c*/ 	.word	0x00000000


	//----- nvinfo : EIATTR_CBANK_PARAM_SIZE
	.align		4
.L_232:
        /*01a0*/ 	.byte	0x03, 0x19
        /*01a2*/ 	.short	0x001d


	//----- nvinfo : EIATTR_PARAM_CBANK
	.align		4
        /*01a4*/ 	.byte	0x04, 0x0a
        /*01a6*/ 	.short	(.L_234 - .L_233)
	.align		4
.L_233:
        /*01a8*/ 	.word	index@(.nv.constant0._ZN3cub18CUB_300001_SM_10006detail6reduce28DeviceReduceSingleTileKernelINS2_10policy_hubIiyN4cuda3__47maximumIiEEE10Policy1000EPiSB_iS8_iiNS5_3std3__410__identityEEEvT0_T1_T2_T3_T4_T6_)
        /*01ac*/ 	.short	0x0380
        /*01ae*/ 	.short	0x001d


	//----- nvinfo : EIATTR_SW_WAR
	.align		4
.L_234:
        /*01b0*/ 	.byte	0x04, 0x36
        /*01b2*/ 	.short	(.L_236 - .L_235)
.L_235:
        /*01b4*/ 	.word	0x00000008
.L_236:


//--------------------- .nv.info._ZN3cub18CUB_300001_SM_10006detail6reduce18DeviceReduceKernelINS2_10policy_hubIiyN4cuda3__47maximumIiEEE10Policy1000EN6thrust24THRUST_300001_SM_1000_NS6detail15normal_iteratorINSC_10device_ptrIiEEEEyS8_iNS5_3std3__410__identityEEEvT0_PT3_T1_NS0_13GridEvenShareISO_EET2_T4_ --------------------------
	.section	.nv.info._ZN3cub18CUB_300001_SM_10006detail6reduce18DeviceReduceKernelINS2_10policy_hubIiyN4cuda3__47maximumIiEEE10Policy1000EN6thrust24THRUST_300001_SM_1000_NS6detail15normal_iteratorINSC_10device_ptrIiEEEEyS8_iNS5_3std3__410__identityEEEvT0_PT3_T1_NS0_13GridEvenShareISO_EET2_T4_,"",@"SHT_CUDA_INFO"
	.sectionflags	@""
	.align	4


	//----- nvinfo : EIATTR_CUDA_API_VERSION
	.align		4
        /*0000*/ 	.byte	0x04, 0x37
        /*0002*/ 	.short	(.L_238 - .L_237)
.L_237:
        /*0004*/ 	.word	0x00000082


	//----- nvinfo : EIATTR_KPARAM_INFO
	.align		4
.L_238:
        /*0008*/ 	.byte	0x04, 0x17
        /*000a*/ 	.short	(.L_240 - .L_239)
.L_239:
        /*000c*/ 	.word	0x00000000
        /*0010*/ 	.short	0x0005
        /*0012*/ 	.short	0x0061
        /*0014*/ 	.byte	0x00, 0xf0, 0x05, 0x00


	//----- nvinfo : EIATTR_KPARAM_INFO
	.align		4
.L_240:
        /*0018*/ 	.byte	0x04, 0x17
        /*001a*/ 	.short	(.L_242 - .L_241)
.L_241:
        /*001c*/ 	.word	0x00000000
        /*0020*/ 	.short	0x0004
        /*0022*/ 	.short	0x0060
        /*0024*/ 	.byte	0x00, 0xf0, 0x05, 0x00


	//----- nvinfo : EIATTR_KPARAM_INFO
	.align		4
.L_242:
        /*0028*/ 	.byte	0x04, 0x17
        /*002a*/ 	.short	(.L_244 - .L_243)
.L_243:
        /*002c*/ 	.word	0x00000000
        /*0030*/ 	.short	0x0003
        /*0032*/ 	.short	0x0018
        /*0034*/ 	.byte	0x00, 0xf0, 0x21, 0x01


	//----- nvinfo : EIATTR_KPARAM_INFO
	.align		4
.L_244:
        /*0038*/ 	.byte	0x04, 0x17
        /*003a*/ 	.short	(.L_246 - .L_245)
.L_245:
        /*003c*/ 	.word	0x00000000
        /*0040*/ 	.short	0x0002
        /*0042*/ 	.short	0x0010
        /*0044*/ 	.byte	0x00, 0xf0, 0x21, 0x00


	//----- nvinfo : EIATTR_KPARAM_INFO
	.align		4
.L_246:
        /*0048*/ 	.byte	0x04, 0x17
        /*004a*/ 	.short	(.L_248 - .L_247)
.L_247:
        /*004c*/ 	.word	0x00000000
        /*0050*/ 	.short	0x0001
        /*0052*/ 	.short	0x0008
        /*0054*/ 	.byte	0x00, 0xf5, 0x21, 0x00


	//----- nvinfo : EIATTR_KPARAM_INFO
	.align		4
.L_248:
        /*0058*/ 	.byte	0x04, 0x17
        /*005a*/ 	.short	(.L_250 - .L_249)
.L_249:
        /*005c*/ 	.word	0x00000000
        /*0060*/ 	.short	0x0000
        /*0062*/ 	.short	0x0000
        /*0064*/ 	.byte	0x00, 0xf0, 0x21, 0x00


	//----- nvinfo : EIATTR_SPARSE_MMA_MASK
	.align		4
.L_250:
        /*0068*/ 	.byte	0x03, 0x50
        /*006a*/ 	.short	0x0000


	//----- nvinfo : EIATTR_MAXREG_COUNT
	.align		4
        /*006c*/ 	.byte	0x03, 0x1b
        /*006e*/ 	.short	0x00ff


	//----- nvinfo : EIATTR_NUM_BARRIERS
	.align		4
        /*0070*/ 	.byte	0x02, 0x4c
        /*0072*/ 	.byte	0x01
	.zero		1


	//----- nvinfo : EIATTR_MERCURY_ISA_VERSION
	.align		4
        /*0074*/ 	.byte	0x03, 0x5f
        /*0076*/ 	.short	0x0101


	//----- nvinfo : EIATTR_COOP_GROUP_MASK_REGIDS
	.align		4
        /*0078*/ 	.byte	0x04, 0x29
        /*007a*/ 	.short	(.L_252 - .L_251)


	//   ....[0]....
.L_251:
        /*007c*/ 	.word	0xffffffff


	//   ....[1]....
        /*0080*/ 	.word	0xffffffff


	//   ....[2]....
        /*0084*/ 	.word	0xffffffff


	//   ....[3]....
        /*0088*/ 	.word	0xffffffff


	//   ....[4]....
        /*008c*/ 	.word	0xffffffff


	//   ....[5]....
        /*0090*/ 	.word	0xffffffff


	//   ....[6]....
        /*0094*/ 	.word	0xffffffff


	//   ....[7]....
        /*0098*/ 	.word	0xffffffff


	//   ....[8]....
        /*009c*/ 	.word	0xffffffff


	//   ....[9]....
        /*00a0*/ 	.word	0xffffffff


	//   ....[10]....
        /*00a4*/ 	.word	0xffffffff


	//   ....[11]....
        /*00a8*/ 	.word	0xffffffff


	//   ....[12]....
        /*00ac*/ 	.word	0xffffffff


	//   ....[13]....
        /*00b0*/ 	.word	0xffffffff


	//   ....[14]....
        /*00b4*/ 	.word	0xffffffff


	//----- nvinfo : EIATTR_COOP_GROUP_INSTR_OFFSETS
	.align		4
.L_252:
        /*00b8*/ 	.byte	0x04, 0x28
        /*00ba*/ 	.short	(.L_254 - .L_253)


	//   ....[0]....
.L_253:
        /*00bc*/ 	.word	0x000008f0


	//   ....[1]....
        /*00c0*/ 	.word	0x00000950


	//   ....[2]....
        /*00c4*/ 	.word	0x000009c0


	//   ....[3]....
        /*00c8*/ 	.word	0x00000a10


	//   ....[4]....
        /*00cc*/ 	.word	0x00000a40


	//   ....[5]....
        /*00d0*/ 	.word	0x00000bd0


	//   ....[6]....
        /*00d4*/ 	.word	0x00000c60


	//   ....[7]....
        /*00d8*/ 	.word	0x00000cb0


	//   ....[8]....
        /*00dc*/ 	.word	0x00000cf0


	//   ....[9]....
        /*00e0*/ 	.word	0x00000d30


	//   ....[10]....
        /*00e4*/ 	.word	0x00001d60


	//   ....[11]....
        /*00e8*/ 	.word	0x00001de0


	//   ....[12]....
        /*00ec*/ 	.word	0x00001e30


	//   ....[13]....
        /*00f0*/ 	.word	0x00001e70


	//   ....[14]....
        /*00f4*/ 	.word	0x00001ea0


	//----- nvinfo : EIATTR_VRC_CTA_INIT_COUNT
	.align		4
.L_254:
        /*00f8*/ 	.byte	0x02, 0x4a
	.zero		1
	.zero		1


	//----- nvinfo : EIATTR_EXIT_INSTR_OFFSETS
	.align		4
        /*00fc*/ 	.byte	0x04, 0x1c
        /*00fe*/ 	.short	(.L_256 - .L_255)


	//   ....[0]....
.L_255:
        /*0100*/ 	.word	0x00001fc0


	//   ....[1]....
        /*0104*/ 	.word	0x00002020


	//----- nvinfo : EIATTR_MAX_THREADS
	.align		4
.L_256:
        /*0108*/ 	.byte	0x04, 0x05
        /*010a*/ 	.short	(.L_258 - .L_257)
.L_257:
        /*010c*/ 	.word	0x00000100
        /*0110*/ 	.word	0x00000001
        /*0114*/ 	.word	0x00000001


	//----- nvinfo : EIATTR_CRS_STACK_SIZE
	.align		4
.L_258:
        /*0118*/ 	.byte	0x04, 0x1e
        /*011a*/ 	.short	(.L_260 - .L_259)
.L_259:
        /*011c*/ 	.word	0x00000000


	//----- nvinfo : EIATTR_CBANK_PARAM_SIZE
	.align		4
.L_260:
        /*0120*/ 	.byte	0x03, 0x19
        /*0122*/ 	.short	0x0062


	//----- nvinfo : EIATTR_PARAM_CBANK
	.align		4
        /*0124*/ 	.byte	0x04, 0x0a
        /*0126*/ 	.short	(.L_262 - .L_261)
	.align		4
.L_261:
        /*0128*/ 	.word	index@(.nv.constant0._ZN3cub18CUB_300001_SM_10006detail6reduce18DeviceReduceKernelINS2_10policy_hubIiyN4cuda3__47maximumIiEEE10Policy1000EN6thrust24THRUST_300001_SM_1000_NS6detail15normal_iteratorINSC_10device_ptrIiEEEEyS8_iNS5_3std3__410__identityEEEvT0_PT3_T1_NS0_13GridEvenShareISO_EET2_T4_)
        /*012c*/ 	.short	0x0380
        /*012e*/ 	.short	0x0062


	//----- nvinfo : EIATTR_SW_WAR
	.align		4
.L_262:
        /*0130*/ 	.byte	0x04, 0x36
        /*0132*/ 	.short	(.L_264 - .L_263)
.L_263:
        /*0134*/ 	.word	0x00000008
.L_264:


//--------------------- .nv.info._ZN3cub18CUB_300001_SM_10006detail6reduce28DeviceReduceSingleTileKernelINS2_10policy_hubIiyN4cuda3__47maximumIiEEE10Policy1000EN6thrust24THRUST_300001_SM_1000_NS6detail15normal_iteratorINSC_10device_ptrIiEEEEPiyS8_iiNS5_3std3__410__identityEEEvT0_T1_T2_T3_T4_T6_ --------------------------
	.section	.nv.info._ZN3cub18CUB_300001_SM_10006detail6reduce28DeviceReduceSingleTileKernelINS2_10policy_hubIiyN4cuda3__47maximumIiEEE10Policy1000EN6thrust24THRUST_300001_SM_1000_NS6detail15normal_iteratorINSC_10device_ptrIiEEEEPiyS8_iiNS5_3std3__410__identityEEEvT0_T1_T2_T3_T4_T6_,"",@"SHT_CUDA_INFO"
	.sectionflags	@""
	.align	4


	//----- nvinfo : EIATTR_CUDA_API_VERSION
	.align		4
        /*0000*/ 	.byte	0x04, 0x37
        /*0002*/ 	.short	(.L_266 - .L_265)
.L_265:
        /*0004*/ 	.word	0x00000082


	//----- nvinfo : EIATTR_KPARAM_INFO
	.align		4
.L_266:
        /*0008*/ 	.byte	0x04, 0x17
        /*000a*/ 	.short	(.L_268 - .L_267)
.L_267:
        /*000c*/ 	.word	0x00000000
        /*0010*/ 	.short	0x0005
        /*0012*/ 	.short	0x0020
        /*0014*/ 	.byte	0x00, 0xf0, 0x05, 0x00


	//----- nvinfo : EIATTR_KPARAM_INFO
	.align		4
.L_268:
        /*0018*/ 	.byte	0x04, 0x17
        /*001a*/ 	.short	(.L_270 - .L_269)
.L_269:
        /*001c*/ 	.word	0x00000000
        /*0020*/ 	.short	0x0004
        /*0022*/ 	.short	0x001c
        /*0024*/ 	.byte	0x00, 0xf0, 0x11, 0x00


	//----- nvinfo : EIATTR_KPARAM_INFO
	.align		4
.L_270:
        /*0028*/ 	.byte	0x04, 0x17
        /*002a*/ 	.short	(.L_272 - .L_271)
.L_271:
        /*002c*/ 	.word	0x00000000
        /*0030*/ 	.short	0x0003
        /*0032*/ 	.short	0x0018
        /*0034*/ 	.byte	0x00, 0xf0, 0x05, 0x00


	//----- nvinfo : EIATTR_KPARAM_INFO
	.align		4
.L_272:
        /*0038*/ 	.byte	0x04, 0x17
        /*003a*/ 	.short	(.L_274 - .L_273)
.L_273:
        /*003c*/ 	.word	0x00000000
        /*0040*/ 	.short	0x0002
        /*0042*/ 	.short	0x0010
        /*0044*/ 	.byte	0x00, 0xf0, 0x21, 0x00


	//----- nvinfo : EIATTR_KPARAM_INFO
	.align		4
.L_274:
        /*0048*/ 	.byte	0x04, 0x17
        /*004a*/ 	.short	(.L_276 - .L_275)
.L_275:
        /*004c*/ 	.word	0x00000000
        /*0050*/ 	.short	0x0001
        /*0052*/ 	.short	0x0008
        /*0054*/ 	.byte	0x00, 0xf5, 0x21, 0x00


	//----- nvinfo : EIATTR_KPARAM_INFO
	.align		4
.L_276:
        /*0058*/ 	.byte	0x04, 0x17
        /*005a*/ 	.short	(.L_278 - .L_277)
.L_277:
        /*005c*/ 	.word	0x00000000
        /*0060*/ 	.short	0x0000
        /*0062*/ 	.short	0x0000
        /*0064*/ 	.byte	0x00, 0xf0, 0x21, 0x00


	//----- nvinfo : EIATTR_SPARSE_MMA_MASK
	.align		4
.L_278:
        /*0068*/ 	.byte	0x03, 0x50
        /*006a*/ 	.short	0x0000


	//----- nvinfo : EIATTR_MAXREG_COUNT
	.align		4
        /*006c*/ 	.byte	0x03, 0x1b
        /*006e*/ 	.short	0x00ff


	//----- nvinfo : EIATTR_NUM_BARRIERS
	.align		4
        /*0070*/ 	.byte	0x02, 0x4c
        /*0072*/ 	.byte	0x01
	.zero		1


	//----- nvinfo : EIATTR_MERCURY_ISA_VERSION
	.align		4
        /*0074*/ 	.byte	0x03, 0x5f
        /*0076*/ 	.short	0x0101


	//----- nvinfo : EIATTR_COOP_GROUP_MASK_REGIDS
	.align		4
        /*0078*/ 	.byte	0x04, 0x29
        /*007a*/ 	.short	(.L_280 - .L_279)


	//   ....[0]....
.L_279:
        /*007c*/ 	.word	0xffffffff


	//   ....[1]....
        /*0080*/ 	.word	0xffffffff


	//   ....[2]....
        /*0084*/ 	.word	0xffffffff


	//   ....[3]....
        /*0088*/ 	.word	0xffffffff


	//   ....[4]....
        /*008c*/ 	.word	0xffffffff


	//   ....[5]....
        /*0090*/ 	.word	0xffffffff


	//   ....[6]....
        /*0094*/ 	.word	0xffffffff


	//   ....[7]....
        /*0098*/ 	.word	0xffffffff


	//   ....[8]....
        /*009c*/ 	.word	0xffffffff


	//   ....[9]....
        /*00a0*/ 	.word	0xffffffff


	//   ....[10]....
        /*00a4*/ 	.word	0xffffffff


	//   ....[11]....
        /*00a8*/ 	.word	0xffffffff


	//   ....[12]....
        /*00ac*/ 	.word	0xffffffff


	//   ....[13]....
        /*00b0*/ 	.word	0xffffffff


	//   ....[14]....
        /*00b4*/ 	.word	0xffffffff


	//----- nvinfo : EIATTR_COOP_GROUP_INSTR_OFFSETS
	.align		4
.L_280:
        /*00b8*/ 	.byte	0x04, 0x28
        /*00ba*/ 	.short	(.L_282 - .L_281)


	//   ....[0]....
.L_281:
        /*00bc*/ 	.word	0x00000860


	//   ....[1]....
        /*00c0*/ 	.word	0x000008c0


	//   ....[2]....
        /*00c4*/ 	.word	0x00000930


	//   ....[3]....
        /*00c8*/ 	.word	0x00000980


	//   ....[4]....
        /*00cc*/ 	.word	0x000009b0


	//   ....[5]....
        /*00d0*/ 	.word	0x00000b40


	//   ....[6]....
        /*00d4*/ 	.word	0x00000bd0


	//   ....[7]....
        /*00d8*/ 	.word	0x00000c20


	//   ....[8]....
        /*00dc*/ 	.word	0x00000c60


	//   ....[9]....
        /*00e0*/ 	.word	0x00000ca0


	//   ....[10]....
        /*00e4*/ 	.word	0x00001b00


	//   ....[11]....
        /*00e8*/ 	.word	0x00001b80


	//   ....[12]....
        /*00ec*/ 	.word	0x00001bd0


	//   ....[13]....
        /*00f0*/ 	.word	0x00001c10


	//   ....[14]....
        /*00f4*/ 	.word	0x00001c40


	//----- nvinfo : EIATTR_VRC_CTA_INIT_COUNT
	.align		4
.L_282:
        /*00f8*/ 	.byte	0x02, 0x4a
	.zero		1
	.zero		1


	//----- nvinfo : EIATTR_EXIT_INSTR_OFFSETS
	.align		4
        /*00fc*/ 	.byte	0x04, 0x1c
        /*00fe*/ 	.short	(.L_284 - .L_283)


	//   ....[0]....
.L_283:
        /*0100*/ 	.word	0x000000a0


	//   ....[1]....
        /*0104*/ 	.word	0x000000e0


	//   ....[2]....
        /*0108*/ 	.word	0x00001d50


	//   ....[3]....
        /*010c*/ 	.word	0x00001da0


	//----- nvinfo : EIATTR_MAX_THREADS
	.align		4
.L_284:
        /*0110*/ 	.byte	0x04, 0x05
        /*0112*/ 	.short	(.L_286 - .L_285)
.L_285:
        /*0114*/ 	.word	0x00000100
        /*0118*/ 	.word	0x00000001
        /*011c*/ 	.word	0x00000001


	//----- nvinfo : EIATTR_CRS_STACK_SIZE
	.align		4
.L_286:
        /*0120*/ 	.byte	0x04, 0x1e
        /*0122*/ 	.short	(.L_288 - .L_287)
.L_287:
        /*0124*/ 	.word	0x00000000


	//----- nvinfo : EIATTR_CBANK_PARAM_SIZE
	.align		4
.L_288:
        /*0128*/ 	.byte	0x03, 0x19
        /*012a*/ 	.short	0x0021


	//----- nvinfo : EIATTR_PARAM_CBANK
	.align		4
        /*012c*/ 	.byte	0x04, 0x0a
        /*012e*/ 	.short	(.L_290 - .L_289)
	.align		4
.L_289:
        /*0130*/ 	.word	index@(.nv.constant0._ZN3cub18CUB_300001_SM_10006detail6reduce28DeviceReduceSingleTileKernelINS2_10policy_hubIiyN4cuda3__47maximumIiEEE10Policy1000EN6thrust24THRUST_300001_SM_1000_NS6detail15normal_iteratorINSC_10device_ptrIiEEEEPiyS8_iiNS5_3std3__410__identityEEEvT0_T1_T2_T3_T4_T6_)
        /*0134*/ 	.short	0x0380
        /*0136*/ 	.short	0x0021


	//----- nvinfo : EIATTR_SW_WAR
	.align		4
.L_290:
        /*0138*/ 	.byte	0x04, 0x36
        /*013a*/ 	.short	(.L_292 - .L_291)
.L_291:
        /*013c*/ 	.word	0x00000008
.L_292:


//--------------------- .nv.info._ZN3cub18CUB_300001_SM_10006detail6reduce28DeviceReduceSingleTileKernelINS2_10policy_hubIijN4cuda3__47maximumIiEEE10Policy1000EPiSB_iS8_iiNS5_3std3__410__identityEEEvT0_T1_T2_T3_T4_T6_ --------------------------
	.section	.nv.info._ZN3cub18CUB_300001_SM_10006detail6reduce28DeviceReduceSingleTileKernelINS2_10policy_hubIijN4cuda3__47maximumIiEEE10Policy1000EPiSB_iS8_iiNS5_3std3__410__identityEEEvT0_T1_T2_T3_T4_T6_,"",@"SHT_CUDA_INFO"
	.sectionflags	@""
	.align	4


	//----- nvinfo : EIATTR_CUDA_API_VERSION
	.align		4
        /*0000*/ 	.byte	0x04, 0x37
        /*0002*/ 	.short	(.L_294 - .L_293)
.L_293:
        /*0004*/ 	.word	0x00000082


	//----- nvinfo : EIATTR_KPARAM_INFO
	.align		4
.L_294:
        /*0008*/ 	.byte	0x04, 0x17
        /*000a*/ 	.short	(.L_296 - .L_295)
.L_295:
        /*000c*/ 	.word	0x00000000
        /*0010*/ 	.short	0x0005
        /*0012*/ 	.short	0x001c
        /*0014*/ 	.byte	0x00, 0xf0, 0x05, 0x00


	//----- nvinfo : EIATTR_KPARAM_INFO
	.align		4
.L_296:
        /*0018*/ 	.byte	0x04, 0x17
        /*001a*/ 	.short	(.L_298 - .L_297)
.L_297:
        /*001c*/ 	.word	0x00000000
        /*0020*/ 	.short	0x0004
        /*0022*/ 	.short	0x0018
        /*0024*/ 	.byte	0x00, 0xf0, 0x11, 0x00


	//----- nvinfo : EIATTR_KPARAM_INFO
	.align		4
.L_298:
        /*0028*/ 	.byte	0x04, 0x17
        /*002a*/ 	.short	(.L_300 - .L_299)
.L_299:
        /*002c*/ 	.word	0x00000000
        /*0030*/ 	.short	0x0003
        /*0032*/ 	.short	0x0014
        /*0034*/ 	.byte	0x00, 0xf0, 0x05, 0x00


	//----- nvinfo : EIATTR_KPARAM_INFO
	.align		4
.L_300:
        /*0038*/ 	.byte	0x04, 0x17
        /*003a*/ 	.short	(.L_302 - .L_301)
.L_301:
        /*003c*/ 	.word	0x00000000
        /*0040*/ 	.short	0x0002
        /*0042*/ 	.short	0x0010
        /*0044*/ 	.byte	0x00, 0xf0, 0x11, 0x00


	//----- nvinfo : EIATTR_KPARAM_INFO
	.align		4
.L_302:
        /*0048*/ 	.byte	0x04, 0x17
        /*004a*/ 	.short	(.L_304 - .L_303)
.L_303:
        /*004c*/ 	.word	0x00000000
        /*0050*/ 	.short	0x0001
        /*0052*/ 	.short	0x0008
        /*0054*/ 	.byte	0x00, 0xf5, 0x21, 0x00


	//----- nvinfo : EIATTR_KPARAM_INFO
	.align		4
.L_304:
        /*0058*/ 	.byte	0x04, 0x17
        /*005a*/ 	.short	(.L_306 - .L_305)
.L_305:
        /*005c*/ 	.word	0x00000000
        /*0060*/ 	.short	0x0000
        /*0062*/ 	.short	0x0000
        /*0064*/ 	.byte	0x00, 0xf5, 0x21, 0x00


	//----- nvinfo : EIATTR_SPARSE_MMA_MASK
	.align		4
.L_306:
        /*0068*/ 	.byte	0x03, 0x50
        /*006a*/ 	.short	0x0000


	//----- nvinfo : EIATTR_MAXREG_COUNT
	.align		4
        /*006c*/ 	.byte	0x03, 0x1b
        /*006e*/ 	.short	0x00ff


	//----- nvinfo : EIATTR_NUM_BARRIERS
	.align		4
        /*0070*/ 	.byte	0x02, 0x4c
        /*0072*/ 	.byte	0x01
	.zero		1


	//----- nvinfo : EIATTR_MERCURY_ISA_VERSION
	.align		4
        /*0074*/ 	.byte	0x03, 0x5f
        /*0076*/ 	.short	0x0101


	//----- nvinfo : EIATTR_COOP_GROUP_MASK_REGIDS
	.align		4
        /*0078*/ 	.byte	0x04, 0x29
        /*007a*/ 	.short	(.L_308 - .L_307)


	//   ....[0]....
.L_307:
        /*007c*/ 	.word	0xffffffff


	//   ....[1]....
        /*0080*/ 	.word	0xffffffff


	//   ....[2]....
        /*0084*/ 	.word	0xffffffff


	//   ....[3]....
        /*0088*/ 	.word	0xffffffff


	//   ....[4]....
        /*008c*/ 	.word	0xffffffff


	//   ....[5]....
        /*0090*/ 	.word	0xffffffff


	//   ....[6]....
        /*0094*/ 	.word	0xffffffff


	//   ....[7]....
        /*0098*/ 	.word	0xffffffff


	//   ....[8]....
        /*009c*/ 	.word	0xffffffff


	//   ....[9]....
        /*00a0*/ 	.word	0xffffffff


	//   ....[10]....
        /*00a4*/ 	.word	0xffffffff


	//   ....[11]....
        /*00a8*/ 	.word	0xffffffff


	//   ....[12]....
        /*00ac*/ 	.word	0xffffffff


	//   ....[13]....
        /*00b0*/ 	.word	0xffffffff


	//   ....[14]....
        /*00b4*/ 	.word	0xffffffff


	//   ....[15]....
        /*00b8*/ 	.word	0xffffffff


	//   ....[16]....
        /*00bc*/ 	.word	0xffffffff


	//   ....[17]....
        /*00c0*/ 	.word	0xffffffff


	//   ....[18]....
        /*00c4*/ 	.word	0xffffffff


	//   ....[19]....
        /*00c8*/ 	.word	0xffffffff


	//   ....[20]....
        /*00cc*/ 	.word	0xffffffff


	//   ....[21]....
        /*00d0*/ 	.word	0xffffffff


	//   ....[22]....
        /*00d4*/ 	.word	0xffffffff


	//   ....[23]....
        /*00d8*/ 	.word	0xffffffff


	//   ....[24]....
        /*00dc*/ 	.word	0xffffffff


	//   ....[25]....
        /*00e0*/ 	.word	0xffffffff


	//   ....[26]....
        /*00e4*/ 	.word	0xffffffff


	//   ....[27]....
        /*00e8*/ 	.word	0xffffffff


	//   ....[28]....
        /*00ec*/ 	.word	0xffffffff


	//   ....[29]....
        /*00f0*/ 	.word	0xffffffff


	//----- nvinfo : EIATTR_COOP_GROUP_INSTR_OFFSETS
	.align		4
.L_308:
        /*00f4*/ 	.byte	0x04, 0x28
        /*00f6*/ 	.short	(.L_310 - .L_309)


	//   ....[0]....
.L_309:
        /*00f8*/ 	.word	0x000008a0


	//   ....[1]....
        /*00fc*/ 	.word	0x00000900


	//   ....[2]....
        /*0100*/ 	.word	0x00000970


	//   ....[3]....
        /*0104*/ 	.word	0x000009c0


	//   ....[4]....
        /*0108*/ 	.word	0x000009f0


	//   ....[5]....
        /*010c*/ 	.word	0x00000b80


	//   ....[6]....
        /*0110*/ 	.word	0x00000c10


	//   ....[7]....
        /*0114*/ 	.word	0x00000c60


	//   ....[8]....
        /*0118*/ 	.word	0x00000ca0


	//   ....[9]....
        /*011c*/ 	.word	0x00000ce0


	//   ....[10]....
        /*0120*/ 	.word	0x00001940


	//   ....[11]....
        /*0124*/ 	.word	0x000019c0


	//   ....[12]....
        /*0128*/ 	.word	0x00001a10


	//   ....[13]....
        /*012c*/ 	.word	0x00001a50


	//   ....[14]....
        /*0130*/ 	.word	0x00001a80


	//   ....[15]....
        /*0134*/ 	.word	0x00002330


	//   ....[16]....
        /*0138*/ 	.word	0x00002390


	//   ....[17]....
        /*013c*/ 	.word	0x00002400


	//   ....[18]....
        /*0140*/ 	.word	0x00002450


	//   ....[19]....
        /*0144*/ 	.word	0x00002480


	//   ....[20]....
        /*0148*/ 	.word	0x00002610


	//   ....[21]....
        /*014c*/ 	.word	0x00002690


	//   ....[22]....
        /*0150*/ 	.word	0x000026d0


	//   ....[23]....
        /*0154*/ 	.word	0x00002720


	//   ....[24]....
        /*0158*/ 	.word	0x00002770


	//   ....[25]....
        /*015c*/ 	.word	0x00003550


	//   ....[26]....
        /*0160*/ 	.word	0x000035d0


	//   ....[27]....
        /*0164*/ 	.word	0x00003620


	//   ....[28]....
        /*0168*/ 	.word	0x00003660


	//   ....[29]....
        /*016c*/ 	.word	0x00003690


	//----- nvinfo : EIATTR_VRC_CTA_INIT_COUNT
	.align		4
.L_310:
        /*0170*/ 	.byte	0x02, 0x4a
	.zero		1
	.zero		1


	//----- nvinfo : EIATTR_EXIT_INSTR_OFFSETS
	.align		4
        /*0174*/ 	.byte	0x04, 0x1c
        /*0176*/ 	.short	(.L_312 - .L_311)


	//   ....[0]....
.L_311:
        /*0178*/ 	.word	0x00000080


	//   ....[1]....
        /*017c*/ 	.word	0x000000c0


	//   ....[2]....
        /*0180*/ 	.word	0x000037b0


	//   ....[3]....
        /*0184*/ 	.word	0x00003800


	//----- nvinfo : EIATTR_MAX_THREADS
	.align		4
.L_312:
        /*0188*/ 	.byte	0x04, 0x05
        /*018a*/ 	.short	(.L_314 - .L_313)
.L_313:
        /*018c*/ 	.word	0x00000100
        /*0190*/ 	.word	0x00000001
        /*0194*/ 	.word	0x00000001


	//----- nvinfo : EIATTR_CRS_STACK_SIZE
	.align		4
.L_314:
        /*0198*/ 	.byte	0x04, 0x1e
        /*019a*/ 	.short	(.L_316 - .L_315)
.L_315:
        /*019c*/ 	.word	0x00000000


	//----- nvinfo : EIATTR_CBANK_PARAM_SIZE
	.align		4
.L_316:
        /*01a0*/ 	.byte	0x03, 0x19
        /*01a2*/ 	.short	0x001d


	//----- nvinfo : EIATTR_PARAM_CBANK
	.align		4
        /*01a4*/ 	.byte	0x04, 0x0a
        /*01a6*/ 	.short	(.L_318 - .L_317)
	.align		4
.L_317:
        /*01a8*/ 	.word	index@(.nv.constant0._ZN3cub18CUB_300001_SM_10006detail6reduce28DeviceReduceSingleTileKernelINS2_10policy_hubIijN4cuda3__47maximumIiEEE10Policy1000EPiSB_iS8_iiNS5_3std3__410__identityEEEvT0_T1_T2_T3_T4_T6_)
        /*01ac*/ 	.short	0x0380
        /*01ae*/ 	.short	0x001d


	//----- nvinfo : EIATTR_SW_WAR
	.align		4
.L_318:
        /*01b0*/ 	.byte	0x04, 0x36
        /*01b2*/ 	.short	(.L_320 - .L_319)
.L_319:
        /*01b4*/ 	.word	0x00000008
.L_320:


//--------------------- .nv.info._ZN3cub18CUB_300001_SM_10006detail6reduce18DeviceReduceKernelINS2_10policy_hubIijN4cuda3__47maximumIiEEE10Policy1000EN6thrust24THRUST_300001_SM_1000_NS6detail15normal_iteratorINSC_10device_ptrIiEEEEjS8_iNS5_3std3__410__identityEEEvT0_PT3_T1_NS0_13GridEvenShareISO_EET2_T4_ --------------------------
	.section	.nv.info._ZN3cub18CUB_300001_SM_10006detail6reduce18DeviceReduceKernelINS2_10policy_hubIijN4cuda3__47maximumIiEEE10Policy1000EN6thrust24THRUST_300001_SM_1000_NS6detail15normal_iteratorINSC_10device_ptrIiEEEEjS8_iNS5_3std3__410__identityEEEvT0_PT3_T1_NS0_13GridEvenShareISO_EET2_T4_,"",@"SHT_CUDA_INFO"
	.sectionflags	@""
	.align	4


	//----- nvinfo : EIATTR_CUDA_API_VERSION
	.align		4
        /*0000*/ 	.byte	0x04, 0x37
        /*0002*/ 	.short	(.L_322 - .L_321)
.L_321:
        /*0004*/ 	.word	0x00000082


	//----- nvinfo : EIATTR_KPARAM_INFO
	.align		4
.L_322:
        /*0008*/ 	.byte	0x04, 0x17
        /*000a*/ 	.short	(.L_324 - .L_323)
.L_323:
        /*000c*/ 	.word	0x00000000
        /*0010*/ 	.short	0x0005
        /*0012*/ 	.short	0x003d
        /*0014*/ 	.byte	0x00, 0xf0, 0x05, 0x00


	//----- nvinfo : EIATTR_KPARAM_INFO
	.align		4
.L_324:
        /*0018*/ 	.byte	0x04, 0x17
        /*001a*/ 	.short	(.L_326 - .L_325)
.L_325:
        /*001c*/ 	.word	0x00000000
        /*0020*/ 	.short	0x0004
        /*0022*/ 	.short	0x003c
        /*0024*/ 	.byte	0x00, 0xf0, 0x05, 0x00


	//----- nvinfo : EIATTR_KPARAM_INFO
	.align		4
.L_326:
        /*0028*/ 	.byte	0x04, 0x17
        /*002a*/ 	.short	(.L_328 - .L_327)
.L_327:
        /*002c*/ 	.word	0x00000000
        /*0030*/ 	.short	0x0003
        /*0032*/ 	.short	0x0014
        /*0034*/ 	.byte	0x00, 0xf0, 0xa1, 0x00


	//----- nvinfo : EIATTR_KPARAM_INFO
	.align		4
.L_328:
        /*0038*/ 	.byte	0x04, 0x17
        /*003a*/ 	.short	(.L_330 - .L_329)
.L_329:
        /*003c*/ 	.word	0x00000000
        /*0040*/ 	.short	0x0002
        /*0042*/ 	.short	0x0010
        /*0044*/ 	.byte	0x00, 0xf0, 0x11, 0x00


	//----- nvinfo : EIATTR_KPARAM_INFO
	.align		4
.L_330:
        /*0048*/ 	.byte	0x04, 0x17
        /*004a*/ 	.short	(.L_332 - .L_331)
.L_331:
        /*004c*/ 	.word	0x00000000
        /*0050*/ 	.short	0x0001
        /*0052*/ 	.short	0x0008
        /*0054*/ 	.byte	0x00, 0xf5, 0x21, 0x00


	//----- nvinfo : EIATTR_KPARAM_INFO
	.align		4
.L_332:
        /*0058*/ 	.byte	0x04, 0x17
        /*005a*/ 	.short	(.L_334 - .L_333)
.L_333:
        /*005c*/ 	.word	0x00000000
        /*0060*/ 	.short	0x0000
        /*0062*/ 	.short	0x0000
        /*0064*/ 	.byte	0x00, 0xf0, 0x21, 0x00


	//----- nvinfo : EIATTR_SPARSE_MMA_MASK
	.align		4
.L_334:
        /*0068*/ 	.byte	0x03, 0x50
        /*006a*/ 	.short	0x0000


	//----- nvinfo : EIATTR_MAXREG_COUNT
	.align		4
        /*006c*/ 	.byte	0x03, 0x1b
        /*006e*/ 	.short	0x00ff


	//----- nvinfo : EIATTR_NUM_BARRIERS
	.align		4
        /*0070*/ 	.byte	0x02, 0x4c
        /*0072*/ 	.byte	0x01
	.zero		1


	//----- nvinfo : EIATTR_MERCURY_ISA_VERSION
	.align		4
        /*0074*/ 	.byte	0x03, 0x5f
        /*0076*/ 	.short	0x0101


	//----- nvinfo : EIATTR_COOP_GROUP_MASK_REGIDS
	.align		4
        /*0078*/ 	.byte	0x04, 0x29
        /*007a*/ 	.short	(.L_336 - .L_335)


	//   ....[0]....
.L_335:
        /*007c*/ 	.word	0xffffffff


	//   ....[1]....
        /*0080*/ 	.word	0xffffffff


	//   ....[2]....
        /*0084*/ 	.word	0xffffffff


	//   ....[3]....
        /*0088*/ 	.word	0xffffffff


	//   ....[4]....
        /*008c*/ 	.word	0xffffffff


	//   ....[5]....
        /*0090*/ 	.word	0xffffffff


	//   ....[6]....
        /*0094*/ 	.word	0xffffffff


	//   ....[7]....
        /*0098*/ 	.word	0xffffffff


	//   ....[8]....
        /*009c*/ 	.word	0xffffffff


	//   ....[9]....
        /*00a0*/ 	.word	0xffffffff


	//   ....[10]....
        /*00a4*/ 	.word	0xffffffff


	//   ....[11]....
        /*00a8*/ 	.word	0xffffffff


	//   ....[12]....
        /*00ac*/ 	.word	0xffffffff


	//   ....[13]....
        /*00b0*/ 	.word	0xffffffff


	//   ....[14]....
        /*00b4*/ 	.word	0xffffffff


	//----- nvinfo : EIATTR_COOP_GROUP_INSTR_OFFSETS
	.align		4
.L_336:
        /*00b8*/ 	.byte	0x04, 0x28
        /*00ba*/ 	.short	(.L_338 - .L_337)


	//   ....[0]....
.L_337:
        /*00bc*/ 	.word	0x00000b10


	//   ....[1]....
        /*00c0*/ 	.word	0x00000b70


	//   ....[2]....
        /*00c4*/ 	.word	0x00000be0


	//   ....[3]....
        /*00c8*/ 	.word	0x00000c30


	//   ....[4]....
        /*00cc*/ 	.word	0x00000c60


	//   ....[5]....
        /*00d0*/ 	.word	0x00000df0


	//   ....[6]....
        /*00d4*/ 	.word	0x00000e80


	//   ....[7]....
        /*00d8*/ 	.word	0x00000ed0


	//   ....[8]....
        /*00dc*/ 	.word	0x00000f10


	//   ....[9]....
        /*00e0*/ 	.word	0x00000f50


	//   ....[10]....
        /*00e4*/ 	.word	0x00002060


	//   ....[11]....
        /*00e8*/ 	.word	0x000020f0


	//   ....[12]....
        /*00ec*/ 	.word	0x00002140


	//   ....[13]....
        /*00f0*/ 	.word	0x00002180


	//   ....[14]....
        /*00f4*/ 	.word	0x000021b0


	//----- nvinfo : EIATTR_VRC_CTA_INIT_COUNT
	.align		4
.L_338:
        /*00f8*/ 	.byte	0x02, 0x4a
	.zero		1
	.zero		1


	//----- nvinfo : EIATTR_EXIT_INSTR_OFFSETS
	.align		4
        /*00fc*/ 	.byte	0x04, 0x1c
        /*00fe*/ 	.short	(.L_340 - .L_339)


	//   ....[0]....
.L_339:
        /*0100*/ 	.word	0x000022d0


	//   ....[1]....
        /*0104*/ 	.word	0x00002310


	//----- nvinfo : EIATTR_MAX_THREADS
	.align		4
.L_340:
        /*0108*/ 	.byte	0x04, 0x05
        /*010a*/ 	.short	(.L_342 - .L_341)
.L_341:
        /*010c*/ 	.word	0x00000100
        /*0110*/ 	.word	0x00000001
        /*0114*/ 	.word	0x00000001


	//----- nvinfo : EIATTR_CRS_STACK_SIZE
	.align		4
.L_342:
        /*0118*/ 	.byte	0x04, 0x1e
        /*011a*/ 	.short	(.L_344 - .L_343)
.L_343:
        /*011c*/ 	.word	0x00000000


	//----- nvinfo : EIATTR_CBANK_PARAM_SIZE
	.align		4
.L_344:
        /*0120*/ 	.byte	0x03, 0x19
        /*0122*/ 	.short	0x003e


	//----- nvinfo : EIATTR_PARAM_CBANK
	.align		4
        /*0124*/ 	.byte	0x04, 0x0a
        /*0126*/ 	.short	(.L_346 - .L_345)
	.align		4
.L_345:
        /*0128*/ 	.word	index@(.nv.constant0._ZN3cub18CUB_300001_SM_10006detail6reduce18DeviceReduceKernelINS2_10policy_hubIijN4cuda3__47maximumIiEEE10Policy1000EN6thrust24THRUST_300001_SM_1000_NS6detail15normal_iteratorINSC_10device_ptrIiEEEEjS8_iNS5_3std3__410__identityEEEvT0_PT3_T1_NS0_13GridEvenShareISO_EET2_T4_)
        /*012c*/ 	.short	0x0380
        /*012e*/ 	.short	0x003e


	//----- nvinfo : EIATTR_SW_WAR
	.align		4
.L_346:
        /*0130*/ 	.byte	0x04, 0x36
        /*0132*/ 	.short	(.L_348 - .L_347)
.L_347:
        /*0134*/ 	.word	0x00000008
.L_348:


//--------------------- .nv.info._ZN3cub18CUB_300001_SM_10006detail6reduce28DeviceReduceSingleTileKernelINS2_10policy_hubIijN4cuda3__47maximumIiEEE10Policy1000EN6thrust24THRUST_300001_SM_1000_NS6detail15normal_iteratorINSC_10device_ptrIiEEEEPijS8_iiNS5_3std3__410__identityEEEvT0_T1_T2_T3_T4_T6_ --------------------------
	.section	.nv.info._ZN3cub18CUB_300001_SM_10006detail6reduce28DeviceReduceSingleTileKernelINS2_10policy_hubIijN4cuda3__47maximumIiEEE10Policy1000EN6thrust24THRUST_300001_SM_1000_NS6detail15normal_iteratorINSC_10device_ptrIiEEEEPijS8_iiNS5_3std3__410__identityEEEvT0_T1_T2_T3_T4_T6_,"",@"SHT_CUDA_INFO"
	.sectionflags	@""
	.align	4


	//----- nvinfo : EIATTR_CUDA_API_VERSION
	.align		4
        /*0000*/ 	.byte	0x04, 0x37
        /*0002*/ 	.short	(.L_350 - .L_349)
.L_349:
        /*0004*/ 	.word	0x00000082


	//----- nvinfo : EIATTR_KPARAM_INFO
	.align		4
.L_350:
        /*0008*/ 	.byte	0x04, 0x17
        /*000a*/ 	.short	(.L_352 - .L_351)
.L_351:
        /*000c*/ 	.word	0x00000000
        /*0010*/ 	.short	0x0005
        /*0012*/ 	.short	0x001c
        /*0014*/ 	.byte	0x00, 0xf0, 0x05, 0x00


	//----- nvinfo : EIATTR_KPARAM_INFO
	.align		4
.L_352:
        /*0018*/ 	.byte	0x04, 0x17
        /*001a*/ 	.short	(.L_354 - .L_353)
.L_353:
        /*001c*/ 	.word	0x00000000
        /*0020*/ 	.short	0x0004
        /*0022*/ 	.short	0x0018
        /*0024*/ 	.byte	0x00, 0xf0, 0x11, 0x00


	//----- nvinfo : EIATTR_KPARAM_INFO
	.align		4
.L_354:
        /*0028*/ 	.byte	0x04, 0x17
        /*002a*/ 	.short	(.L_356 - .L_355)
.L_355:
        /*002c*/ 	.word	0x00000000
        /*0030*/ 	.short	0x0003
        /*0032*/ 	.short	0x0014
        /*0034*/ 	.byte	0x00, 0xf0, 0x05, 0x00


	//----- nvinfo : EIATTR_KPARAM_INFO
	.align		4
.L_356:
        /*0038*/ 	.byte	0x04, 0x17
        /*003a*/ 	.short	(.L_358 - .L_357)
.L_357:
        /*003c*/ 	.word	0x00000000
        /*0040*/ 	.short	0x0002
        /*0042*/ 	.short	0x0010
        /*0044*/ 	.byte	0x00, 0xf0, 0x11, 0x00


	//----- nvinfo : EIATTR_KPARAM_INFO
	.align		4
.L_358:
        /*0048*/ 	.byte	0x04, 0x17
        /*004a*/ 	.short	(.L_360 - .L_359)
.L_359:
        /*004c*/ 	.word	0x00000000
        /*0050*/ 	.short	0x0001
        /*0052*/ 	.short	0x0008
        /*0054*/ 	.byte	0x00, 0xf5, 0x21, 0x00


	//----- nvinfo : EIATTR_KPARAM_INFO
	.align		4
.L_360:
        /*0058*/ 	.byte	0x04, 0x17
        /*005a*/ 	.short	(.L_362 - .L_361)
.L_361:
        /*005c*/ 	.word	0x00000000
        /*0060*/ 	.short	0x0000
        /*0062*/ 	.short	0x0000
        /*0064*/ 	.byte	0x00, 0xf0, 0x21, 0x00


	//----- nvinfo : EIATTR_SPARSE_MMA_MASK
	.align		4
.L_362:
        /*0068*/ 	.byte	0x03, 0x50
        /*006a*/ 	.short	0x0000


	//----- nvinfo : EIATTR_MAXREG_COUNT
	.align		4
        /*006c*/ 	.byte	0x03, 0x1b
        /*006e*/ 	.short	0x00ff


	//----- nvinfo : EIATTR_NUM_BARRIERS
	.align		4
        /*0070*/ 	.byte	0x02, 0x4c
        /*0072*/ 	.byte	0x01
	.zero		1


	//----- nvinfo : EIATTR_MERCURY_ISA_VERSION
	.align		4
        /*0074*/ 	.byte	0x03, 0x5f
        /*0076*/ 	.short	0x0101


	//----- nvinfo : EIATTR_COOP_GROUP_MASK_REGIDS
	.align		4
        /*0078*/ 	.byte	0x04, 0x29
        /*007a*/ 	.short	(.L_364 - .L_363)


	//   ....[0]....
.L_363:
        /*007c*/ 	.word	0xffffffff


	//   ....[1]....
        /*0080*/ 	.word	0xffffffff


	//   ....[2]....
        /*0084*/ 	.word	0xffffffff


	//   ....[3]....
        /*0088*/ 	.word	0xffffffff


	//   ....[4]....
        /*008c*/ 	.word	0xffffffff


	//   ....[5]....
        /*0090*/ 	.word	0xffffffff


	//   ....[6]....
        /*0094*/ 	.word	0xffffffff


	//   ....[7]....
        /*0098*/ 	.word	0xffffffff


	//   ....[8]....
        /*009c*/ 	.word	0xffffffff


	//   ....[9]....
        /*00a0*/ 	.word	0xffffffff


	//   ....[10]....
        /*00a4*/ 	.word	0xffffffff


	//   ....[11]....
        /*00a8*/ 	.word	0xffffffff


	//   ....[12]....
        /*00ac*/ 	.word	0xffffffff


	//   ....[13]....
        /*00b0*/ 	.word	0xffffffff


	//   ....[14]....
        /*00b4*/ 	.word	0xffffffff


	//----- nvinfo : EIATTR_COOP_GROUP_INSTR_OFFSETS
	.align		4
.L_364:
        /*00b8*/ 	.byte	0x04, 0x28
        /*00ba*/ 	.short	(.L_366 - .L_365)


	//   ....[0]....
.L_365:
        /*00bc*/ 	.word	0x00000840


	//   ....[1]....
        /*00c0*/ 	.word	0x000008a0


	//   ....[2]....
        /*00c4*/ 	.word	0x00000910


	//   ....[3]....
        /*00c8*/ 	.word	0x00000960


	//   ....[4]....
        /*00cc*/ 	.word	0x00000990


	//   ....[5]....
        /*00d0*/ 	.word	0x00000b20


	//   ....[6]....
        /*00d4*/ 	.word	0x00000bb0


	//   ....[7]....
        /*00d8*/ 	.word	0x00000c00


	//   ....[8]....
        /*00dc*/ 	.word	0x00000c40


	//   ....[9]....
        /*00e0*/ 	.word	0x00000c80


	//   ....[10]....
        /*00e4*/ 	.word	0x00001c30


	//   ....[11]....
        /*00e8*/ 	.word	0x00001cb0


	//   ....[12]....
        /*00ec*/ 	.word	0x00001d00


	//   ....[13]....
        /*00f0*/ 	.word	0x00001d40


	//   ....[14]....
        /*00f4*/ 	.word	0x00001d70


	//----- nvinfo : EIATTR_VRC_CTA_INIT_COUNT
	.align		4
.L_366:
        /*00f8*/ 	.byte	0x02, 0x4a
	.zero		1
	.zero		1


	//----- nvinfo : EIATTR_EXIT_INSTR_OFFSETS
	.align		4
        /*00fc*/ 	.byte	0x04, 0x1c
        /*00fe*/ 	.short	(.L_368 - .L_367)


	//   ....[0]....
.L_367:
        /*0100*/ 	.word	0x00000080


	//   ....[1]....
        /*0104*/ 	.word	0x000000c0


	//   ....[2]....
        /*0108*/ 	.word	0x00001e90


	//   ....[3]....
        /*010c*/ 	.word	0x00001ee0


	//----- nvinfo : EIATTR_MAX_THREADS
	.align		4
.L_368:
        /*0110*/ 	.byte	0x04, 0x05
        /*0112*/ 	.short	(.L_370 - .L_369)
.L_369:
        /*0114*/ 	.word	0x00000100
        /*0118*/ 	.word	0x00000001
        /*011c*/ 	.word	0x00000001


	//----- nvinfo : EIATTR_CRS_STACK_SIZE
	.align		4
.L_370:
        /*0120*/ 	.byte	0x04, 0x1e
        /*0122*/ 	.short	(.L_372 - .L_371)
.L_371:
        /*0124*/ 	.word	0x00000000


	//----- nvinfo : EIATTR_CBANK_PARAM_SIZE
	.align		4
.L_372:
        /*0128*/ 	.byte	0x03, 0x19
        /*012a*/ 	.short	0x001d


	//----- nvinfo : EIATTR_PARAM_CBANK
	.align		4
        /*012c*/ 	.byte	0x04, 0x0a
        /*012e*/ 	.short	(.L_374 - .L_373)
	.align		4
.L_373:
        /*0130*/ 	.word	index@(.nv.constant0._ZN3cub18CUB_300001_SM_10006detail6reduce28DeviceReduceSingleTileKernelINS2_10policy_hubIijN4cuda3__47maximumIiEEE10Policy1000EN6thrust24THRUST_300001_SM_1000_NS6detail15normal_iteratorINSC_10device_ptrIiEEEEPijS8_iiNS5_3std3__410__identityEEEvT0_T1_T2_T3_T4_T6_)
        /*0134*/ 	.short	0x0380
        /*0136*/ 	.short	0x001d


	//----- nvinfo : EIATTR_SW_WAR
	.align		4
.L_374:
        /*0138*/ 	.byte	0x04, 0x36
        /*013a*/ 	.short	(.L_376 - .L_375)
.L_375:
        /*013c*/ 	.word	0x00000008
.L_376:


//--------------------- .nv.info._ZN3cub18CUB_300001_SM_10006detail9transform16transform_kernelINS2_10policy_hubILb1EN4cuda3std3__45tupleIJN6thrust24THRUST_300001_SM_1000_NS12zip_iteratorINS8_IJNSA_6detail15normal_iteratorINSA_10device_ptrIcEEEENSD_INSE_IiEEEESI_EEEEEEEEE10policy1000El4compSI_JSK_EEEvT0_iT1_T2_DpNS2_10kernel_argIT3_EE --------------------------
	.section	.nv.info._ZN3cub18CUB_300001_SM_10006detail9transform16transform_kernelINS2_10policy_hubILb1EN4cuda3std3__45tupleIJN6thrust24THRUST_300001_SM_1000_NS12zip_iteratorINS8_IJNSA_6detail15normal_iteratorINSA_10device_ptrIcEEEENSD_INSE_IiEEEESI_EEEEEEEEE10policy1000El4compSI_JSK_EEEvT0_iT1_T2_DpNS2_10kernel_argIT3_EE,"",@"SHT_CUDA_INFO"
	.sectionflags	@""
	.align	4


	//----- nvinfo : EIATTR_CUDA_API_VERSION
	.align		4
        /*0000*/ 	.byte	0x04, 0x37
        /*0002*/ 	.short	(.L_378 - .L_377)
.L_377:
        /*0004*/ 	.word	0x00000082


	//----- nvinfo : EIATTR_KPARAM_INFO
	.align		4
.L_378:
        /*0008*/ 	.byte	0x04, 0x17
        /*000a*/ 	.short	(.L_380 - .L_379)
.L_379:
        /*000c*/ 	.word	0x00000000
        /*0010*/ 	.short	0x0004
        /*0012*/ 	.short	0x0020
        /*0014*/ 	.byte	0x00, 0xf0, 0x61, 0x00


	//----- nvinfo : EIATTR_KPARAM_INFO
	.align		4
.L_380:
        /*0018*/ 	.byte	0x04, 0x17
        /*001a*/ 	.short	(.L_382 - .L_381)
.L_381:
        /*001c*/ 	.word	0x00000000
        /*0020*/ 	.short	0x0003
        /*0022*/ 	.short	0x0018
        /*0024*/ 	.byte	0x00, 0xf0, 0x21, 0x00


	//----- nvinfo : EIATTR_KPARAM_INFO
	.align		4
.L_382:
        /*0028*/ 	.byte	0x04, 0x17
        /*002a*/ 	.short	(.L_384 - .L_383)
.L_383:
        /*002c*/ 	.word	0x00000000
        /*0030*/ 	.short	0x0002
        /*0032*/ 	.short	0x000c
        /*0034*/ 	.byte	0x00, 0xf0, 0x31, 0x00


	//----- nvinfo : EIATTR_KPARAM_INFO
	.align		4
.L_384:
        /*0038*/ 	.byte	0x04, 0x17
        /*003a*/ 	.short	(.L_386 - .L_385)
.L_385:
        /*003c*/ 	.word	0x00000000
        /*0040*/ 	.short	0x0001
        /*0042*/ 	.short	0x0008
        /*0044*/ 	.byte	0x00, 0xf0, 0x11, 0x00


	//----- nvinfo : EIATTR_KPARAM_INFO
	.align		4
.L_386:
        /*0048*/ 	.byte	0x04, 0x17
        /*004a*/ 	.short	(.L_388 - .L_387)
.L_387:
        /*004c*/ 	.word	0x00000000
        /*0050*/ 	.short	0x0000
        /*0052*/ 	.short	0x0000
        /*0054*/ 	.byte	0x00, 0xf0, 0x21, 0x00


	//----- nvinfo : EIATTR_SPARSE_MMA_MASK
	.align		4
.L_388:
        /*0058*/ 	.byte	0x03, 0x50
        /*005a*/ 	.short	0x0000


	//----- nvinfo : EIATTR_MAXREG_COUNT
	.align		4
        /*005c*/ 	.byte	0x03, 0x1b
        /*005e*/ 	.short	0x00ff


	//----- nvinfo : EIATTR_MERCURY_ISA_VERSION
	.align		4
        /*0060*/ 	.byte	0x03, 0x5f
        /*0062*/ 	.short	0x0101


	//----- nvinfo : EIATTR_VRC_CTA_INIT_COUNT
	.align		4
        /*0064*/ 	.byte	0x02, 0x4a
	.zero		1
	.zero		1


	//----- nvinfo : EIATTR_EXIT_INSTR_OFFSETS
	.align		4
        /*0068*/ 	.byte	0x04, 0x1c
        /*006a*/ 	.short	(.L_390 - .L_389)


	//   ....[0]....
.L_389:
        /*006c*/ 	.word	0x00000160


	//   ....[1]....
        /*0070*/ 	.word	0x00001260


	//   ....[2]....
        /*0074*/ 	.word	0x00001570


	//   ....[3]....
        /*0078*/ 	.word	0x00001590


	//   ....[4]....
        /*007c*/ 	.word	0x00002250


	//   ....[5]....
        /*0080*/ 	.word	0x000024f0


	//----- nvinfo : EIATTR_MAX_THREADS
	.align		4
.L_390:
        /*0084*/ 	.byte	0x04, 0x05
        /*0086*/ 	.short	(.L_392 - .L_391)
.L_391:
        /*0088*/ 	.word	0x00000080
        /*008c*/ 	.word	0x00000001
        /*0090*/ 	.word	0x00000001


	//----- nvinfo : EIATTR_CRS_STACK_SIZE
	.align		4
.L_392:
        /*0094*/ 	.byte	0x04, 0x1e
        /*0096*/ 	.short	(.L_394 - .L_393)
.L_393:
        /*0098*/ 	.word	0x00000000


	//----- nvinfo : EIATTR_CBANK_PARAM_SIZE
	.align		4
.L_394:
        /*009c*/ 	.byte	0x03, 0x19
        /*009e*/ 	.short	0x0038


	//----- nvinfo : EIATTR_PARAM_CBANK
	.align		4
        /*00a0*/ 	.byte	0x04, 0x0a
        /*00a2*/ 	.short	(.L_396 - .L_395)
	.align		4
.L_395:
        /*00a4*/ 	.word	index@(.nv.constant0._ZN3cub18CUB_300001_SM_10006detail9transform16transform_kernelINS2_10policy_hubILb1EN4cuda3std3__45tupleIJN6thrust24THRUST_300001_SM_1000_NS12zip_iteratorINS8_IJNSA_6detail15normal_iteratorINSA_10device_ptrIcEEEENSD_INSE_IiEEEESI_EEEEEEEEE10policy1000El4compSI_JSK_EEEvT0_iT1_T2_DpNS2_10kernel_argIT3_EE)
        /*00a8*/ 	.short	0x0380
        /*00aa*/ 	.short	0x0038


	//----- nvinfo : EIATTR_SW_WAR
	.align		4
.L_396:
        /*00ac*/ 	.byte	0x04, 0x36
        /*00ae*/ 	.short	(.L_398 - .L_397)
.L_397:
        /*00b0*/ 	.word	0x00000008
.L_398:


//--------------------- .nv.info._ZN3cub18CUB_300001_SM_10006detail9transform16transform_kernelINS2_10policy_hubILb1EN4cuda3std3__45tupleIJN6thrust24THRUST_300001_SM_1000_NS12zip_iteratorINS8_IJNSA_6detail15normal_iteratorINSA_10device_ptrIcEEEENSD_INSE_IiEEEESI_EEEEEEEEE10policy1000Ei4compSI_JSK_EEEvT0_iT1_T2_DpNS2_10kernel_argIT3_EE --------------------------
	.section	.nv.info._ZN3cub18CUB_300001_SM_10006detail9transform16transform_kernelINS2_10policy_hubILb1EN4cuda3std3__45tupleIJN6thrust24THRUST_300001_SM_1000_NS12zip_iteratorINS8_IJNSA_6detail15normal_iteratorINSA_10device_ptrIcEEEENSD_INSE_IiEEEESI_EEEEEEEEE10policy1000Ei4compSI_JSK_EEEvT0_iT1_T2_DpNS2_10kernel_argIT3_EE,"",@"SHT_CUDA_INFO"
	.sectionflags	@""
	.align	4


	//----- nvinfo : EIATTR_CUDA_API_VERSION
	.align		4
        /*0000*/ 	.byte	0x04, 0x37
        /*0002*/ 	.short	(.L_400 - .L_399)
.L_399:
        /*0004*/ 	.word	0x00000082


	//----- nvinfo : EIATTR_KPARAM_INFO
	.align		4
.L_400:
        /*0008*/ 	.byte	0x04, 0x17
        /*000a*/ 	.short	(.L_402 - .L_401)
.L_401:
        /*000c*/ 	.word	0x00000000
        /*0010*/ 	.short	0x0004
        /*0012*/ 	.short	0x0020
        /*0014*/ 	.byte	0x00, 0xf0, 0x61, 0x00


	//----- nvinfo : EIATTR_KPARAM_INFO
	.align		4
.L_402:
        /*0018*/ 	.byte	0x04, 0x17
        /*001a*/ 	.short	(.L_404 - .L_403)
.L_403:
        /*001c*/ 	.word	0x00000000
        /*0020*/ 	.short	0x0003
        /*0022*/ 	.short	0x0018
        /*0024*/ 	.byte	0x00, 0xf0, 0x21, 0x00


	//----- nvinfo : EIATTR_KPARAM_INFO
	.align		4
.L_404:
        /*0028*/ 	.byte	0x04, 0x17
        /*002a*/ 	.short	(.L_406 - .L_405)
.L_405:
        /*002c*/ 	.word	0x00000000
        /*0030*/ 	.short	0x0002
        /*0032*/ 	.short	0x0008
        /*0034*/ 	.byte	0x00, 0xf0, 0x31, 0x00


	//----- nvinfo : EIATTR_KPARAM_INFO
	.align		4
.L_406:
        /*0038*/ 	.byte	0x04, 0x17
        /*003a*/ 	.short	(.L_408 - .L_407)
.L_407:
        /*003c*/ 	.word	0x00000000
        /*0040*/ 	.short	0x0001
        /*0042*/ 	.short	0x0004
        /*0044*/ 	.byte	0x00, 0xf0, 0x11, 0x00


	//----- nvinfo : EIATTR_KPARAM_INFO
	.align		4
.L_408:
        /*0048*/ 	.byte	0x04, 0x17
        /*004a*/ 	.short	(.L_410 - .L_409)
.L_409:
        /*004c*/ 	.word	0x00000000
        /*0050*/ 	.short	0x0000
        /*0052*/ 	.short	0x0000
        /*0054*/ 	.byte	0x00, 0xf0, 0x11, 0x00


	//----- nvinfo : EIATTR_SPARSE_MMA_MASK
	.align		4
.L_410:
        /*0058*/ 	.byte	0x03, 0x50
        /*005a*/ 	.short	0x0000


	//----- nvinfo : EIATTR_MAXREG_COUNT
	.align		4
        /*005c*/ 	.byte	0x03, 0x1b
        /*005e*/ 	.short	0x00ff


	//----- nvinfo : EIATTR_MERCURY_ISA_VERSION
	.align		4
        /*0060*/ 	.byte	0x03, 0x5f
        /*0062*/ 	.short	0x0101


	//----- nvinfo : EIATTR_VRC_CTA_INIT_COUNT
	.align		4
        /*0064*/ 	.byte	0x02, 0x4a
	.zero		1
	.zero		1


	//----- nvinfo : EIATTR_EXIT_INSTR_OFFSETS
	.align		4
        /*0068*/ 	.byte	0x04, 0x1c
        /*006a*/ 	.short	(.L_412 - .L_411)


	//   ....[0]....
.L_411:
        /*006c*/ 	.word	0x00000100


	//   ....[1]....
        /*0070*/ 	.word	0x00000dc0


	//   ....[2]....
        /*0074*/ 	.word	0x00001080


	//   ....[3]....
        /*0078*/ 	.word	0x000010a0


	//   ....[4]....
        /*007c*/ 	.word	0x000019d0


	//   ....[5]....
        /*0080*/ 	.word	0x00001cc0


	//----- nvinfo : EIATTR_MAX_THREADS
	.align		4
.L_412:
        /*0084*/ 	.byte	0x04, 0x05
        /*0086*/ 	.short	(.L_414 - .L_413)
.L_413:
        /*0088*/ 	.word	0x00000080
        /*008c*/ 	.word	0x00000001
        /*0090*/ 	.word	0x00000001


	//----- nvinfo : EIATTR_CRS_STACK_SIZE
	.align		4
.L_414:
        /*0094*/ 	.byte	0x04, 0x1e
        /*0096*/ 	.short	(.L_416 - .L_415)
.L_415:
        /*0098*/ 	.word	0x00000000


	//----- nvinfo : EIATTR_CBANK_PARAM_SIZE
	.align		4
.L_416:
        /*009c*/ 	.byte	0x03, 0x19
        /*009e*/ 	.short	0x0038


	//----- nvinfo : EIATTR_PARAM_CBANK
	.align		4
        /*00a0*/ 	.byte	0x04, 0x0a
        /*00a2*/ 	.short	(.L_418 - .L_417)
	.align		4
.L_417:
        /*00a4*/ 	.word	index@(.nv.constant0._ZN3cub18CUB_300001_SM_10006detail9transform16transform_kernelINS2_10policy_hubILb1EN4cuda3std3__45tupleIJN6thrust24THRUST_300001_SM_1000_NS12zip_iteratorINS8_IJNSA_6detail15normal_iteratorINSA_10device_ptrIcEEEENSD_INSE_IiEEEESI_EEEEEEEEE10policy1000Ei4compSI_JSK_EEEvT0_iT1_T2_DpNS2_10kernel_argIT3_EE)
        /*00a8*/ 	.short	0x0380
        /*00aa*/ 	.short	0x0038


	//----- nvinfo : EIATTR_SW_WAR
	.align		4
.L_418:
        /*00ac*/ 	.byte	0x04, 0x36
        /*00ae*/ 	.short	(.L_420 - .L_419)
.L_419:
        /*00b0*/ 	.word	0x00000008
.L_420:


//--------------------- .nv.info._ZN3cub18CUB_300001_SM_10006detail8for_each13static_kernelINS2_12policy_hub_t12policy_500_tElN6thrust24THRUST_300001_SM_1000_NS8cuda_cub6__fill7functorINS7_6detail15normal_iteratorINS7_10device_ptrIiEEEEiEEEEvT0_T1_ --------------------------
	.section	.nv.info._ZN3cub18CUB_300001_SM_10006detail8for_each13static_kernelINS2_12policy_hub_t12policy_500_tElN6thrust24THRUST_300001_SM_1000_NS8cuda_cub6__fill7functorINS7_6detail15normal_iteratorINS7_10device_ptrIiEEEEiEEEEvT0_T1_,"",@"SHT_CUDA_INFO"
	.sectionflags	@""
	.align	4


	//----- nvinfo : EIATTR_CUDA_API_VERSION
	.align		4
        /*0000*/ 	.byte	0x04, 0x37
        /*0002*/ 	.short	(.L_422 - .L_421)
.L_421:
        /*0004*/ 	.word	0x00000082


	//----- nvinfo : EIATTR_KPARAM_INFO
	.align		4
.L_422:
        /*0008*/ 	.byte	0x04, 0x17
        /*000a*/ 	.short	(.L_424 - .L_423)
.L_423:
        /*000c*/ 	.word	0x00000000
        /*0010*/ 	.short	0x0001
        /*0012*/ 	.short	0x0008
        /*0014*/ 	.byte	0x00, 0xf0, 0x41, 0x00


	//----- nvinfo : EIATTR_KPARAM_INFO
	.align		4
.L_424:
        /*0018*/ 	.byte	0x04, 0x17
        /*001a*/ 	.short	(.L_426 - .L_425)
.L_425:
        /*001c*/ 	.word	0x00000000
        /*0020*/ 	.short	0x0000
        /*0022*/ 	.short	0x0000
        /*0024*/ 	.byte	0x00, 0xf0, 0x21, 0x00


	//----- nvinfo : EIATTR_SPARSE_MMA_MASK
	.align		4
.L_426:
        /*0028*/ 	.byte	0x03, 0x50
        /*002a*/ 	.short	0x0000


	//----- nvinfo : EIATTR_MAXREG_COUNT
	.align		4
        /*002c*/ 	.byte	0x03, 0x1b
        /*002e*/ 	.short	0x00ff


	//----- nvinfo : EIATTR_MERCURY_ISA_VERSION
	.align		4
        /*0030*/ 	.byte	0x03, 0x5f
        /*0032*/ 	.short	0x0101


	//----- nvinfo : EIATTR_VRC_CTA_INIT_COUNT
	.align		4
        /*0034*/ 	.byte	0x02, 0x4a
	.zero		1
	.zero		1


	//----- nvinfo : EIATTR_EXIT_INSTR_OFFSETS
	.align		4
        /*0038*/ 	.byte	0x04, 0x1c
        /*003a*/ 	.short	(.L_428 - .L_427)


	//   ....[0]....
.L_427:
        /*003c*/ 	.word	0x00000130


	//   ....[1]....
        /*0040*/ 	.word	0x00000240


	//   ....[2]....
        /*0044*/ 	.word	0x00000270


	//----- nvinfo : EIATTR_MAX_THREADS
	.align		4
.L_428:
        /*0048*/ 	.byte	0x04, 0x05
        /*004a*/ 	.short	(.L_430 - .L_429)
.L_429:
        /*004c*/ 	.word	0x00000100
        /*0050*/ 	.word	0x00000001
        /*0054*/ 	.word	0x00000001


	//----- nvinfo : EIATTR_CBANK_PARAM_SIZE
	.align		4
.L_430:
        /*0058*/ 	.byte	0x03, 0x19
        /*005a*/ 	.short	0x0018


	//----- nvinfo : EIATTR_PARAM_CBANK
	.align		4
        /*005c*/ 	.byte	0x04, 0x0a
        /*005e*/ 	.short	(.L_432 - .L_431)
	.align		4
.L_431:
        /*0060*/ 	.word	index@(.nv.constant0._ZN3cub18CUB_300001_SM_10006detail8for_each13static_kernelINS2_12policy_hub_t12policy_500_tElN6thrust24THRUST_300001_SM_1000_NS8cuda_cub6__fill7functorINS7_6detail15normal_iteratorINS7_10device_ptrIiEEEEiEEEEvT0_T1_)
        /*0064*/ 	.short	0x0380
        /*0066*/ 	.short	0x0018


	//----- nvinfo : EIATTR_SW_WAR
	.align		4
.L_432:
        /*0068*/ 	.byte	0x04, 0x36
        /*006a*/ 	.short	(.L_434 - .L_433)
.L_433:
        /*006c*/ 	.word	0x00000008
.L_434:


//--------------------- .nv.info._ZN3cub18CUB_300001_SM_10006detail8for_each13static_kernelINS2_12policy_hub_t12policy_500_tEmN6thrust24THRUST_300001_SM_1000_NS8cuda_cub20__uninitialized_fill7functorINS7_10device_ptrIiEEiEEEEvT0_T1_ --------------------------
	.section	.nv.info._ZN3cub18CUB_300001_SM_10006detail8for_each13static_kernelINS2_12policy_hub_t12policy_500_tEmN6thrust24THRUST_300001_SM_1000_NS8cuda_cub20__uninitialized_fill7functorINS7_10device_ptrIiEEiEEEEvT0_T1_,"",@"SHT_CUDA_INFO"
	.sectionflags	@""
	.align	4


	//----- nvinfo : EIATTR_CUDA_API_VERSION
	.align		4
        /*0000*/ 	.byte	0x04, 0x37
        /*0002*/ 	.short	(.L_436 - .L_435)
.L_435:
        /*0004*/ 	.word	0x00000082


	//----- nvinfo : EIATTR_KPARAM_INFO
	.align		4
.L_436:
        /*0008*/ 	.byte	0x04, 0x17
        /*000a*/ 	.short	(.L_438 - .L_437)
.L_437:
        /*000c*/ 	.word	0x00000000
        /*0010*/ 	.short	0x0001
        /*0012*/ 	.short	0x0008
        /*0014*/ 	.byte	0x00, 0xf0, 0x41, 0x00


	//----- nvinfo : EIATTR_KPARAM_INFO
	.align		4
.L_438:
        /*0018*/ 	.byte	0x04, 0x17
        /*001a*/ 	.short	(.L_440 - .L_439)
.L_439:
        /*001c*/ 	.word	0x00000000
        /*0020*/ 	.short	0x0000
        /*0022*/ 	.short	0x0000
        /*0024*/ 	.byte	0x00, 0xf0, 0x21, 0x00


	//----- nvinfo : EIATTR_SPARSE_MMA_MASK
	.align		4
.L_440:
        /*0028*/ 	.byte	0x03, 0x50
        /*002a*/ 	.short	0x0000


	//----- nvinfo : EIATTR_MAXREG_COUNT
	.align		4
        /*002c*/ 	.byte	0x03, 0x1b
        /*002e*/ 	.short	0x00ff


	//----- nvinfo : EIATTR_MERCURY_ISA_VERSION
	.align		4
        /*0030*/ 	.byte	0x03, 0x5f
        /*0032*/ 	.short	0x0101


	//----- nvinfo : EIATTR_VRC_CTA_INIT_COUNT
	.align		4
        /*0034*/ 	.byte	0x02, 0x4a
	.zero		1
	.zero		1


	//----- nvinfo : EIATTR_EXIT_INSTR_OFFSETS
	.align		4
        /*0038*/ 	.byte	0x04, 0x1c
        /*003a*/ 	.short	(.L_442 - .L_441)


	//   ....[0]....
.L_441:
        /*003c*/ 	.word	0x00000130


	//   ....[1]....
        /*0040*/ 	.word	0x00000230


	//   ....[2]....
        /*0044*/ 	.word	0x00000260


	//----- nvinfo : EIATTR_MAX_THREADS
	.align		4
.L_442:
        /*0048*/ 	.byte	0x04, 0x05
        /*004a*/ 	.short	(.L_444 - .L_443)
.L_443:
        /*004c*/ 	.word	0x00000100
        /*0050*/ 	.word	0x00000001
        /*0054*/ 	.word	0x00000001


	//----- nvinfo : EIATTR_CBANK_PARAM_SIZE
	.align		4
.L_444:
        /*0058*/ 	.byte	0x03, 0x19
        /*005a*/ 	.short	0x0018


	//----- nvinfo : EIATTR_PARAM_CBANK
	.align		4
        /*005c*/ 	.byte	0x04, 0x0a
        /*005e*/ 	.short	(.L_446 - .L_445)
	.align		4
.L_445:
        /*0060*/ 	.word	index@(.nv.constant0._ZN3cub18CUB_300001_SM_10006detail8for_each13static_kernelINS2_12policy_hub_t12policy_500_tEmN6thrust24THRUST_300001_SM_1000_NS8cuda_cub20__uninitialized_fill7functorINS7_10device_ptrIiEEiEEEEvT0_T1_)
        /*0064*/ 	.short	0x0380
        /*0066*/ 	.short	0x0018


	//----- nvinfo : EIATTR_SW_WAR
	.align		4
.L_446:
        /*0068*/ 	.byte	0x04, 0x36
        /*006a*/ 	.short	(.L_448 - .L_447)
.L_447:
        /*006c*/ 	.word	0x00000008
.L_448:


//--------------------- .nv.info._ZN3cub18CUB_300001_SM_10006detail8for_each13static_kernelINS2_12policy_hub_t12policy_500_tEmN6thrust24THRUST_300001_SM_1000_NS8cuda_cub20__uninitialized_fill7functorINS7_10device_ptrIcEEcEEEEvT0_T1_ --------------------------
	.section	.nv.info._ZN3cub18CUB_300001_SM_10006detail8for_each13static_kernelINS2_12policy_hub_t12policy_500_tEmN6thrust24THRUST_300001_SM_1000_NS8cuda_cub20__uninitialized_fill7functorINS7_10device_ptrIcEEcEEEEvT0_T1_,"",@"SHT_CUDA_INFO"
	.sectionflags	@""
	.align	4


	//----- nvinfo : EIATTR_CUDA_API_VERSION
	.align		4
        /*0000*/ 	.byte	0x04, 0x37
        /*0002*/ 	.short	(.L_450 - .L_449)
.L_449:
        /*0004*/ 	.word	0x00000082


	//----- nvinfo : EIATTR_KPARAM_INFO
	.align		4
.L_450:
        /*0008*/ 	.byte	0x04, 0x17
        /*000a*/ 	.short	(.L_452 - .L_451)
.L_451:
        /*000c*/ 	.word	0x00000000
        /*0010*/ 	.short	0x0001
        /*0012*/ 	.short	0x0008
        /*0014*/ 	.byte	0x00, 0xf0, 0x41, 0x00


	//----- nvinfo : EIATTR_KPARAM_INFO
	.align		4
.L_452:
        /*0018*/ 	.byte	0x04, 0x17
        /*001a*/ 	.short	(.L_454 - .L_453)
.L_453:
        /*001c*/ 	.word	0x00000000
        /*0020*/ 	.short	0x0000
        /*0022*/ 	.short	0x0000
        /*0024*/ 	.byte	0x00, 0xf0, 0x21, 0x00


	//----- nvinfo : EIATTR_SPARSE_MMA_MASK
	.align		4
.L_454:
        /*0028*/ 	.byte	0x03, 0x50
        /*002a*/ 	.short	0x0000


	//----- nvinfo : EIATTR_MAXREG_COUNT
	.align		4
        /*002c*/ 	.byte	0x03, 0x1b
        /*002e*/ 	.short	0x00ff


	//----- nvinfo : EIATTR_MERCURY_ISA_VERSION
	.align		4
        /*0030*/ 	.byte	0x03, 0x5f
        /*0032*/ 	.short	0x0101


	//----- nvinfo : EIATTR_VRC_CTA_INIT_COUNT
	.align		4
        /*0034*/ 	.byte	0x02, 0x4a
	.zero		1
	.zero		1


	//----- nvinfo : EIATTR_EXIT_INSTR_OFFSETS
	.align		4
        /*0038*/ 	.byte	0x04, 0x1c
        /*003a*/ 	.short	(.L_456 - .L_455)


	//   ....[0]....
.L_455:
        /*003c*/ 	.word	0x00000120


	//   ....[1]....
        /*0040*/ 	.word	0x000001f0


	//   ....[2]....
        /*0044*/ 	.word	0x00000210


	//----- nvinfo : EIATTR_MAX_THREADS
	.align		4
.L_456:
        /*0048*/ 	.byte	0x04, 0x05
        /*004a*/ 	.short	(.L_458 - .L_457)
.L_457:
        /*004c*/ 	.word	0x00000100
        /*0050*/ 	.word	0x00000001
        /*0054*/ 	.word	0x00000001


	//----- nvinfo : EIATTR_CBANK_PARAM_SIZE
	.align		4
.L_458:
        /*0058*/ 	.byte	0x03, 0x19
        /*005a*/ 	.short	0x0018


	//----- nvinfo : EIATTR_PARAM_CBANK
	.align		4
        /*005c*/ 	.byte	0x04, 0x0a
        /*005e*/ 	.short	(.L_460 - .L_459)
	.align		4
.L_459:
        /*0060*/ 	.word	index@(.nv.constant0._ZN3cub18CUB_300001_SM_10006detail8for_each13static_kernelINS2_12policy_hub_t12policy_500_tEmN6thrust24THRUST_300001_SM_1000_NS8cuda_cub20__uninitialized_fill7functorINS7_10device_ptrIcEEcEEEEvT0_T1_)
        /*0064*/ 	.short	0x0380
        /*0066*/ 	.short	0x0018


	//----- nvinfo : EIATTR_SW_WAR
	.align		4
.L_460:
        /*0068*/ 	.byte	0x04, 0x36
        /*006a*/ 	.short	(.L_462 - .L_461)
.L_461:
        /*006c*/ 	.word	0x00000008
.L_462:


//--------------------- .nv.info._ZN3cub18CUB_300001_SM_10006detail11EmptyKernelIvEEvv --------------------------
	.section	.nv.info._ZN3cub18CUB_300001_SM_10006detail11EmptyKernelIvEEvv,"",@"SHT_CUDA_INFO"
	.sectionflags	@""
	.align	4


	//----- nvinfo : EIATTR_CUDA_API_VERSION
	.align		4
        /*0000*/ 	.byte	0x04, 0x37
        /*0002*/ 	.short	(.L_464 - .L_463)
.L_463:
        /*0004*/ 	.word	0x00000082


	//----- nvinfo : EIATTR_SPARSE_MMA_MASK
	.align		4
.L_464:
        /*0008*/ 	.byte	0x03, 0x50
        /*000a*/ 	.short	0x0000


	//----- nvinfo : EIATTR_MAXREG_COUNT
	.align		4
        /*000c*/ 	.byte	0x03, 0x1b
        /*000e*/ 	.short	0x00ff


	//----- nvinfo : EIATTR_MERCURY_ISA_VERSION
	.align		4
        /*0010*/ 	.byte	0x03, 0x5f
        /*0012*/ 	.short	0x0101


	//----- nvinfo : EIATTR_VRC_CTA_INIT_COUNT
	.align		4
        /*0014*/ 	.byte	0x02, 0x4a
	.zero		1
	.zero		1


	//----- nvinfo : EIATTR_EXIT_INSTR_OFFSETS
	.align		4
        /*0018*/ 	.byte	0x04, 0x1c
        /*001a*/ 	.short	(.L_466 - .L_465)


	//   ....[0]....
.L_465:
        /*001c*/ 	.word	0x00000010


	//----- nvinfo : EIATTR_SW_WAR
	.align		4
.L_466:
        /*0020*/ 	.byte	0x04, 0x36
        /*0022*/ 	.short	(.L_468 - .L_467)
.L_467:
        /*0024*/ 	.word	0x00000008
.L_468:


//--------------------- .nv.callgraph             --------------------------
	.section	.nv.callgraph,"",@"SHT_CUDA_CALLGRAPH"
	.align	4
	.sectionentsize	8
	.align		4
        /*0000*/ 	.word	0x00000000
	.align		4
        /*0004*/ 	.word	0xffffffff
	.align		4
        /*0008*/ 	.word	0x00000000
	.align		4
        /*000c*/ 	.word	0xfffffffe
	.align		4
        /*0010*/ 	.word	0x00000000
	.align		4
        /*0014*/ 	.word	0xfffffffd
	.align		4
        /*0018*/ 	.word	0x00000000
	.align		4
        /*001c*/ 	.word	0xfffffffc


//--------------------- .nv.constant4             --------------------------
	.section	.nv.constant4,"a",@progbits
	.align	8
	.align		8
.nv.constant4:
        /*0000*/ 	.dword	_ZN30_INTERNAL_146214c4_4_k_cu_main4cuda3std3__45__cpo5beginE
	.align		8
        /*0008*/ 	.dword	_ZN30_INTERNAL_146214c4_4_k_cu_main4cuda3std3__45__cpo3endE
	.align		8
        /*0010*/ 	.dword	_ZN30_INTERNAL_146214c4_4_k_cu_main4cuda3std3__45__cpo6cbeginE
	.align		8
        /*0018*/ 	.dword	_ZN30_INTERNAL_146214c4_4_k_cu_main4cuda3std3__45__cpo4cendE
	.align		8
        /*0020*/ 	.dword	_ZN30_INTERNAL_146214c4_4_k_cu_main4cuda3std3__45__cpo6rbeginE
	.align		8
        /*0028*/ 	.dword	_ZN30_INTERNAL_146214c4_4_k_cu_main4cuda3std3__45__cpo4rendE
	.align		8
        /*0030*/ 	.dword	_ZN30_INTERNAL_146214c4_4_k_cu_main4cuda3std3__45__cpo7crbeginE
	.align		8
        /*0038*/ 	.dword	_ZN30_INTERNAL_146214c4_4_k_cu_main4cuda3std3__45__cpo5crendE
	.align		8
        /*0040*/ 	.dword	_ZN30_INTERNAL_146214c4_4_k_cu_main4cuda3std3__432_GLOBAL__N__146214c4_4_k_cu_main6ignoreE
	.align		8
        /*0048*/ 	.dword	_ZN30_INTERNAL_146214c4_4_k_cu_main4cuda3std3__419piecewise_constructE
	.align		8
        /*0050*/ 	.dword	_ZN30_INTERNAL_146214c4_4_k_cu_main4cuda3std3__48in_placeE
	.align		8
        /*0058*/ 	.dword	_ZN30_INTERNAL_146214c4_4_k_cu_main4cuda3std3__420unreachable_sentinelE
	.align		8
        /*0060*/ 	.dword	_ZN30_INTERNAL_146214c4_4_k_cu_main4cuda3std3__47nulloptE
	.align		8
        /*0068*/ 	.dword	_ZN30_INTERNAL_146214c4_4_k_cu_main4cuda3std3__48unexpectE
	.align		8
        /*0070*/ 	.dword	_ZN30_INTERNAL_146214c4_4_k_cu_main4cuda3std6ranges3__45__cpo4swapE
	.align		8
        /*0078*/ 	.dword	_ZN30_INTERNAL_146214c4_4_k_cu_main4cuda3std6ranges3__45__cpo9iter_moveE
	.align		8
        /*0080*/ 	.dword	_ZN30_INTERNAL_146214c4_4_k_cu_main4cuda3std6ranges3__45__cpo5beginE
	.align		8
        /*0088*/ 	.dword	_ZN30_INTERNAL_146214c4_4_k_cu_main4cuda3std6ranges3__45__cpo3endE
	.align		8
        /*0090*/ 	.dword	_ZN30_INTERNAL_146214c4_4_k_cu_main4cuda3std6ranges3__45__cpo6cbeginE
	.align		8
        /*0098*/ 	.dword	_ZN30_INTERNAL_146214c4_4_k_cu_main4cuda3std6ranges3__45__cpo4cendE
	.align		8
        /*00a0*/ 	.dword	_ZN30_INTERNAL_146214c4_4_k_cu_main4cuda3std6ranges3__45__cpo7advanceE
	.align		8
        /*00a8*/ 	.dword	_ZN30_INTERNAL_146214c4_4_k_cu_main4cuda3std6ranges3__45__cpo9iter_swapE
	.align		8
        /*00b0*/ 	.dword	_ZN30_INTERNAL_146214c4_4_k_cu_main4cuda3std6ranges3__45__cpo4nextE
	.align		8
        /*00b8*/ 	.dword	_ZN30_INTERNAL_146214c4_4_k_cu_main4cuda3std6ranges3__45__cpo4prevE
	.align		8
        /*00c0*/ 	.dword	_ZN30_INTERNAL_146214c4_4_k_cu_main4cuda3std6ranges3__45__cpo4dataE
	.align		8
        /*00c8*/ 	.dword	_ZN30_INTERNAL_146214c4_4_k_cu_main4cuda3std6ranges3__45__cpo5cdataE
	.align		8
        /*00d0*/ 	.dword	_ZN30_INTERNAL_146214c4_4_k_cu_main4cuda3std6ranges3__45__cpo4sizeE
	.align		8
        /*00d8*/ 	.dword	_ZN30_INTERNAL_146214c4_4_k_cu_main4cuda3std6ranges3__45__cpo5ssizeE
	.align		8
        /*00e0*/ 	.dword	_ZN30_INTERNAL_146214c4_4_k_cu_main4cuda3std6ranges3__45__cpo8distanceE
	.align		8
        /*00e8*/ 	.dword	_ZN30_INTERNAL_146214c4_4_k_cu_main6thrust24THRUST_300001_SM_1000_NS8cuda_cub3parE
	.align		8
        /*00f0*/ 	.dword	_ZN30_INTERNAL_146214c4_4_k_cu_main6thrust24THRUST_300001_SM_1000_NS8cuda_cub10par_nosyncE
	.align		8
        /*00f8*/ 	.dword	_ZN30_INTERNAL_146214c4_4_k_cu_main6thrust24THRUST_300001_SM_1000_NS6system6detail10sequential3seqE
	.align		8
        /*0100*/ 	.dword	_ZN30_INTERNAL_146214c4_4_k_cu_main6thrust24THRUST_300001_SM_1000_NS12placeholders2_1E
	.align		8
        /*0108*/ 	.dword	_ZN30_INTERNAL_146214c4_4_k_cu_main6thrust24THRUST_300001_SM_1000_NS12placeholders2_2E
	.align		8
        /*0110*/ 	.dword	_ZN30_INTERNAL_146214c4_4_k_cu_main6thrust24THRUST_300001_SM_1000_NS12placeholders2_3E
	.align		8
        /*0118*/ 	.dword	_ZN30_INTERNAL_146214c4_4_k_cu_main6thrust24THRUST_300001_SM_1000_NS12placeholders2_4E
	.align		8
        /*0120*/ 	.dword	_ZN30_INTERNAL_146214c4_4_k_cu_main6thrust24THRUST_300001_SM_1000_NS12placeholders2_5E
	.align		8
        /*0128*/ 	.dword	_ZN30_INTERNAL_146214c4_4_k_cu_main6thrust24THRUST_300001_SM_1000_NS12placeholders2_6E
	.align		8
        /*0130*/ 	.dword	_ZN30_INTERNAL_146214c4_4_k_cu_main6thrust24THRUST_300001_SM_1000_NS12placeholders2_7E
	.align		8
        /*0138*/ 	.dword	_ZN30_INTERNAL_146214c4_4_k_cu_main6thrust24THRUST_300001_SM_1000_NS12placeholders2_8E
	.align		8
        /*0140*/ 	.dword	_ZN30_INTERNAL_146214c4_4_k_cu_main6thrust24THRUST_300001_SM_1000_NS12placeholders2_9E
	.align		8
        /*0148*/ 	.dword	_ZN30_INTERNAL_146214c4_4_k_cu_main6thrust24THRUST_300001_SM_1000_NS12placeholders3_10E
	.align		8
        /*0150*/ 	.dword	_ZN30_INTERNAL_146214c4_4_k_cu_main6thrust24THRUST_300001_SM_1000_NS3seqE


//--------------------- .text._ZN3cub18CUB_300001_SM_10006detail4scan16DeviceScanKernelINS2_10policy_hubIiiim5atribE10Policy1000EN6thrust24THRUST_300001_SM_1000_NS6detail15normal_iteratorINS9_10device_ptrIiEEEESE_NS0_13ScanTileStateIiLb1EEES5_NS0_8NullTypeEmiLb0ESH_EEvT0_T1_T2_iT3_T4_T5_ --------------------------
	.section	.text._ZN3cub18CUB_300001_SM_10006detail4scan16DeviceScanKernelINS2_10policy_hubIiiim5atribE10Policy1000EN6thrust24THRUST_300001_SM_1000_NS6detail15normal_iteratorINS9_10device_ptrIiEEEESE_NS0_13ScanTileStateIiLb1EEES5_NS0_8NullTypeEmiLb0ESH_EEvT0_T1_T2_iT3_T4_T5_,"ax",@progbits
	.align	128
        .global         _ZN3cub18CUB_300001_SM_10006detail4scan16DeviceScanKernelINS2_10policy_hubIiiim5atribE10Policy1000EN6thrust24THRUST_300001_SM_1000_NS6detail15normal_iteratorINS9_10device_ptrIiEEEESE_NS0_13ScanTileStateIiLb1EEES5_NS0_8NullTypeEmiLb0ESH_EEvT0_T1_T2_iT3_T4_T5_
        .type           _ZN3cub18CUB_300001_SM_10006detail4scan16DeviceScanKernelINS2_10policy_hubIiiim5atribE10Policy1000EN6thrust24THRUST_300001_SM_1000_NS6detail15normal_iteratorINS9_10device_ptrIiEEEESE_NS0_13ScanTileStateIiLb1EEES5_NS0_8NullTypeEmiLb0ESH_EEvT0_T1_T2_iT3_T4_T5_,@function
        .size           _ZN3cub18CUB_300001_SM_10006detail4scan16DeviceScanKernelINS2_10policy_hubIiiim5atribE10Policy1000EN6thrust24THRUST_300001_SM_1000_NS6detail15normal_iteratorINS9_10device_ptrIiEEEESE_NS0_13ScanTileStateIiLb1EEES5_NS0_8NullTypeEmiLb0ESH_EEvT0_T1_T2_iT3_T4_T5_,(.L_x_1521 - _ZN3cub18CUB_300001_SM_10006detail4scan16DeviceScanKernelINS2_10policy_hubIiiim5atribE10Policy1000EN6thrust24THRUST_300001_SM_1000_NS6detail15normal_iteratorINS9_10device_ptrIiEEEESE_NS0_13ScanTileStateIiLb1EEES5_NS0_8NullTypeEmiLb0ESH_EEvT0_T1_T2_iT3_T4_T5_)
        .other          _ZN3cub18CUB_300001_SM_10006detail4scan16DeviceScanKernelINS2_10policy_hubIiiim5atribE10Policy1000EN6thrust24THRUST_300001_SM_1000_NS6detail15normal_iteratorINS9_10device_ptrIiEEEESE_NS0_13ScanTileStateIiLb1EEES5_NS0_8NullTypeEmiLb0ESH_EEvT0_T1_T2_iT3_T4_T5_,@"STO_CUDA_ENTRY STV_DEFAULT"
_ZN3cub18CUB_300001_SM_10006detail4scan16DeviceScanKernelINS2_10policy_hubIiiim5atribE10Policy1000EN6thrust24THRUST_300001_SM_1000_NS6detail15normal_iteratorINS9_10device_ptrIiEEEESE_NS0_13ScanTileStateIiLb1EEES5_NS0_8NullTypeEmiLb0ESH_EEvT0_T1_T2_iT3_T4_T5_:
.text._ZN3cub18CUB_300001_SM_10006detail4scan16DeviceScanKernelINS2_10policy_hubIiiim5atribE10Policy1000EN6thrust24THRUST_300001_SM_1000_NS6detail15normal_iteratorINS9_10device_ptrIiEEEESE_NS0_13ScanTileStateIiLb1EEES5_NS0_8NullTypeEmiLb0ESH_EEvT0_T1_T2_iT3_T4_T5_:
[----:B------:R-:W-:Y:S08]  /*0000*/  LDC R1, c[0x0][0x37c] ;  /* 0x0000df00ff017b82 */ /* 0x000ff00000000800 */
[----:B------:R-:W0:Y:S01]  /*0010*/  S2UR UR6, SR_CTAID.X ;  /* 0x00000000000679c3 */ /* 0x000e220000002500 */
[----:B------:R-:W0:Y:S01]  /*0020*/  LDCU UR4, c[0x0][0x398] ;  /* 0x00007300ff0477ac */ /* 0x000e220008000800 */
[----:B------:R-:W1:Y:S01]  /*0030*/  LDCU.64 UR8, c[0x0][0x3a0] ;  /* 0x00007400ff0877ac */ /* 0x000e620008000a00 */
[----:B------:R-:W2:Y:S01]  /*0040*/  LDCU.64 UR10, c[0x0][0x358] ;  /* 0x00006b00ff0a77ac */ /* 0x000ea20008000a00 */
[----:B0-----:R-:W-:-:S04]  /*0050*/  UIADD3 UR6, UPT, UPT, UR6, UR4, URZ ;  /* 0x0000000406067290 */ /* 0x001fc8000fffe0ff */
[----:B------:R-:W-:-:S04]  /*0060*/  UIMAD.WIDE UR12, UR6, 0x780, URZ ;  /* 0x00000780060c78a5 */ /* 0x000fc8000f8e02ff */
[----:B-1----:R-:W-:-:S04]  /*0070*/  UIADD3 UR7, UP0, UPT, -UR12, UR8, URZ ;  /* 0x000000080c077290 */ /* 0x002fc8000ff1e1ff */
[----:B------:R-:W-:Y:S02]  /*0080*/  UIADD3.X UR4, UPT, UPT, ~UR13, UR9, URZ, UP0, !UPT ;  /* 0x000000090d047290 */ /* 0x000fe400087fe5ff */
[----:B------:R-:W-:-:S04]  /*0090*/  UISETP.GE.U32.AND UP0, UPT, UR7, 0x781, UPT ;  /* 0x000007810700788c */ /* 0x000fc8000bf06070 */
[----:B------:R-:W-:-:S09]  /*00a0*/  UISETP.GE.U32.AND.EX UP0, UPT, UR4, URZ, UPT, UP0 ;  /* 0x000000ff0400728c */ /* 0x000fd2000bf06100 */
[----:B--2---:R-:W-:Y:S05]  /*00b0*/  BRA.U !UP0, `(.L_x_0) ;  /* 0x0000005d08347547 */ /* 0x004fea000b800000 */
[----:B------:R-:W0:Y:S01]  /*00c0*/  S2R R29, SR_TID.X ;  /* 0x00000000001d7919 */ /* 0x000e220000002100 */
[----:B------:R-:W1:Y:S01]  /*00d0*/  LDCU.64 UR4, c[0x0][0x380] ;  /* 0x00007000ff0477ac */ /* 0x000e620008000a00 */
[C---:B0-----:R-:W-:Y:S02]  /*00e0*/  LOP3.LUT R0, R29.reuse, 0x1f, RZ, 0xc0, !PT ;  /* 0x0000001f1d007812 */ /* 0x041fe400078ec0ff */
[----:B------:R-:W-:-:S05]  /*00f0*/  LOP3.LUT R3, R29, 0x3e0, RZ, 0xc0, !PT ;  /* 0x000003e01d037812 */ /* 0x000fca00078ec0ff */
[----:B------:R-:W-:-:S05]  /*0100*/  IMAD R0, R3, 0xf, R0 ;  /* 0x0000000f03007824 */ /* 0x000fca00078e0200 */
[----:B------:R-:W-:-:S05]  /*0110*/  IADD3 R0, P0, PT, R0, UR12, RZ ;  /* 0x0000000c00007c10 */ /* 0x000fca000ff1e0ff */
[----:B------:R-:W-:Y:S02]  /*0120*/  IMAD.X R3, RZ, RZ, UR13, P0 ;  /* 0x0000000dff037e24 */ /* 0x000fe400080e06ff */
[----:B------:R-:W-:-:S03]  /*0130*/  IMAD.SHL.U32 R35, R0, 0x4, RZ ;  /* 0x0000000400237824 */ /* 0x000fc600078e00ff */
[----:B------:R-:W-:Y:S02]  /*0140*/  SHF.L.U64.HI R34, R0, 0x2, R3 ;  /* 0x0000000200227819 */ /* 0x000fe40000010203 */
[----:B-1----:R-:W-:-:S04]  /*0150*/  IADD3 R2, P0, PT, R35, UR4, RZ ;  /* 0x0000000423027c10 */ /* 0x002fc8000ff1e0ff */
[----:B------:R-:W-:-:S05]  /*0160*/  IADD3.X R3, PT, PT, R34, UR5, RZ, P0, !PT ;  /* 0x0000000522037c10 */ /* 0x000fca00087fe4ff */
[----:B------:R-:W2:Y:S04]  /*0170*/  LDG.E R0, desc[UR10][R2.64] ;  /* 0x0000000a02007981 */ /* 0x000ea8000c1e1900 */
[----:B------:R-:W3:Y:S04]  /*0180*/  LDG.E R4, desc[UR10][R2.64+0x80] ;  /* 0x0000800a02047981 */ /* 0x000ee8000c1e1900 */
[----:B------:R-:W4:Y:S04]  /*0190*/  LDG.E R6, desc[UR10][R2.64+0x100] ;  /* 0x0001000a02067981 */ /* 0x000f28000c1e1900 */
[----:B------:R-:W5:Y:S04]  /*01a0*/  LDG.E R8, desc[UR10][R2.64+0x180] ;  /* 0x0001800a02087981 */ /* 0x000f68000c1e1900 */
        /* <DEDUP_REMOVED lines=10> */
[----:B------:R-:W5:Y:S01]  /*0250*/  LDG.E R5, desc[UR10][R2.64+0x700] ;  /* 0x0007000a02057981 */ /* 0x000f62000c1e1900 */
[----:B------:R-:W0:Y:S01]  /*0260*/  S2UR UR5, SR_CgaCtaId ;  /* 0x00000000000579c3 */ /* 0x000e220000008800 */
[----:B------:R-:W-:Y:S01]  /*0270*/  SHF.R.U32.HI R21, RZ, 0x5, R29 ;  /* 0x00000005ff157819 */ /* 0x000fe2000001161d */
[----:B------:R-:W-:Y:S01]  /*0280*/  UMOV UR4, 0x400 ;  /* 0x0000040000047882 */ /* 0x000fe20000000000 */
[----:B------:R-:W1:Y:S01]  /*0290*/  S2R R36, SR_LANEID ;  /* 0x0000000000247919 */ /* 0x000e620000000000 */
[----:B------:R-:W-:Y:S01]  /*02a0*/  UISETP.NE.AND UP0, UPT, UR6, URZ, UPT ;  /* 0x000000ff0600728c */ /* 0x000fe2000bf05270 */
[----:B------:R-:W-:Y:S01]  /*02b0*/  BSSY.RECONVERGENT B0, `(.L_x_1) ;  /* 0x000057a000007945 */ /* 0x000fe20003800200 */
[----:B0-----:R-:W-:Y:S01]  /*02c0*/  ULEA UR4, UR5, UR4, 0x18 ;  /* 0x0000000405047291 */ /* 0x001fe2000f8ec0ff */
[----:B-1----:R-:W-:-:S05]  /*02d0*/  IMAD R19, R21, 0x1e0, R36 ;  /* 0x000001e015137824 */ /* 0x002fca00078e0224 */
[----:B------:R-:W-:-:S05]  /*02e0*/  LEA R19, R19, UR4, 0x2 ;  /* 0x0000000413137c11 */ /* 0x000fca000f8e10ff */
[----:B------:R-:W-:Y:S01]  /*02f0*/  IMAD R23, R36, 0x38, R19 ;  /* 0x0000003824177824 */ /* 0x000fe200078e0213 */
[----:B--2---:R0:W-:Y:S04]  /*0300*/  STS [R19], R0 ;  /* 0x0000000013007388 */ /* 0x0041e80000000800 */
[----:B---3--:R0:W-:Y:S04]  /*0310*/  STS [R19+0x80], R4 ;  /* 0x0000800413007388 */ /* 0x0081e80000000800 */
[----:B----4-:R0:W-:Y:S04]  /*0320*/  STS [R19+0x100], R6 ;  /* 0x0001000613007388 */ /* 0x0101e80000000800 */
[----:B-----5:R0:W-:Y:S04]  /*0330*/  STS [R19+0x180], R8 ;  /* 0x0001800813007388 */ /* 0x0201e80000000800 */
[----:B------:R0:W-:Y:S04]  /*0340*/  STS [R19+0x200], R10 ;  /* 0x0002000a13007388 */ /* 0x0001e80000000800 */
        /* <DEDUP_REMOVED lines=9> */
[----:B------:R0:W-:Y:S01]  /*03e0*/  STS [R19+0x700], R5 ;  /* 0x0007000513007388 */ /* 0x0001e20000000800 */
[----:B------:R-:W-:-:S03]  /*03f0*/  NOP ;  /* 0x0000000000007918 */ /* 0x000fc60000000000 */
[----:B------:R0:W1:Y:S04]  /*0400*/  LDS R20, [R23] ;  /* 0x0000000017147984 */ /* 0x0000680000000800 */
[----:B------:R0:W2:Y:S04]  /*0410*/  LDS R18, [R23+0x4] ;  /* 0x0000040017127984 */ /* 0x0000a80000000800 */
[----:B------:R0:W3:Y:S04]  /*0420*/  LDS R17, [R23+0x8] ;  /* 0x0000080017117984 */ /* 0x0000e80000000800 */
[----:B------:R0:W4:Y:S04]  /*0430*/  LDS R16, [R23+0xc] ;  /* 0x00000c0017107984 */ /* 0x0001280000000800 */
[----:B------:R0:W0:Y:S04]  /*0440*/  LDS R15, [R23+0x10] ;  /* 0x00001000170f7984 */ /* 0x0000280000000800 */
        /* <DEDUP_REMOVED lines=9> */
[----:B------:R0:W0:Y:S01]  /*04e0*/  LDS R0, [R23+0x38] ;  /* 0x0000380017007984 */ /* 0x0000220000000800 */
[----:B------:R-:W-:Y:S06]  /*04f0*/  BAR.SYNC.DEFER_BLOCKING 0x0 ;  /* 0x0000000000007b1d */ /* 0x000fec0000010000 */
[----:B-1234-:R-:W-:Y:S05]  /*0500*/  BRA.U UP0, `(.L_x_2) ;  /* 0x0000002100307547 */ /* 0x01efea000b800000 */
[----:B------:R-:W-:Y:S01]  /*0510*/  ISETP.GE.AND P0, PT, R20, 0x2, PT ;  /* 0x000000021400780c */ /* 0x000fe20003f06270 */
[----:B------:R-:W-:-:S12]  /*0520*/  BSSY.RECONVERGENT B1, `(.L_x_3) ;  /* 0x000000b000017945 */ /* 0x000fd80003800200 */
[----:B------:R-:W-:Y:S05]  /*0530*/  @!P0 BRA `(.L_x_4) ;  /* 0x0000000000188947 */ /* 0x000fea0003800000 */
[----:B------:R-:W-:-:S05]  /*0540*/  VIADD R9, R20, 0xffffffff ;  /* 0xffffffff14097836 */ /* 0x000fca0000000000 */
[----:B------:R-:W-:-:S13]  /*0550*/  ISETP.GT.AND P0, PT, R9, R18, PT ;  /* 0x000000120900720c */ /* 0x000fda0003f04270 */
[----:B------:R-:W-:Y:S05]  /*0560*/  @P0 BRA `(.L_x_5) ;  /* 0x0000000000180947 */ /* 0x000fea0003800000 */
[----:B------:R-:W-:Y:S01]  /*0570*/  ISETP.NE.AND P0, PT, R18, R9, PT ;  /* 0x000000091200720c */ /* 0x000fe20003f05270 */
[----:B------:R-:W-:-:S12]  /*0580*/  IMAD.MOV.U32 R9, RZ, RZ, R18 ;  /* 0x000000ffff097224 */ /* 0x000fd800078e0012 */
[----:B------:R-:W-:Y:S05]  /*0590*/  @!P0 BRA `(.L_x_5) ;  /* 0x00000000000c8947 */ /* 0x000fea0003800000 */
.L_x_4:
[----:B------:R-:W-:-:S04]  /*05a0*/  VIMNMX R9, PT, PT, R20, 0x1, !PT ;  /* 0x0000000114097848 */ /* 0x000fc80007fe0100 */
[----:B------:R-:W-:-:S04]  /*05b0*/  ISETP.GT.AND P0, PT, R9, R18, PT ;  /* 0x000000120900720c */ /* 0x000fc80003f04270 */
[----:B------:R-:W-:-:S09]  /*05c0*/  SEL R9, R18, RZ, !P0 ;  /* 0x000000ff12097207 */ /* 0x000fd20004000000 */
.L_x_5:
[----:B------:R-:W-:Y:S05]  /*05d0*/  BSYNC.RECONVERGENT B1 ;  /* 0x0000000000017941 */ /* 0x000fea0003800200 */
.L_x_3:
[----:B------:R-:W-:Y:S01]  /*05e0*/  ISETP.GE.AND P0, PT, R9, 0x2, PT ;  /* 0x000000020900780c */ /* 0x000fe20003f06270 */
[----:B------:R-:W-:-:S12]  /*05f0*/  BSSY.RECONVERGENT B1, `(.L_x_6) ;  /* 0x000000c000017945 */ /* 0x000fd80003800200 */
[----:B------:R-:W-:Y:S05]  /*0600*/  @!P0 BRA `(.L_x_7) ;  /* 0x0000000000188947 */ /* 0x000fea0003800000 */
[----:B0-----:R-:W-:-:S05]  /*0610*/  VIADD R8, R9, 0xffffffff ;  /* 0xffffffff09087836 */ /* 0x001fca0000000000 */
[----:B------:R-:W-:-:S13]  /*0620*/  ISETP.GT.AND P0, PT, R8, R17, PT ;  /* 0x000000110800720c */ /* 0x000fda0003f04270 */
[----:B------:R-:W-:Y:S05]  /*0630*/  @P0 BRA `(.L_x_8) ;  /* 0x00000000001c0947 */ /* 0x000fea0003800000 */
[----:B------:R-:W-:Y:S01]  /*0640*/  ISETP.NE.AND P0, PT, R17, R8, PT ;  /* 0x000000081100720c */ /* 0x000fe20003f05270 */
[----:B------:R-:W-:-:S12]  /*0650*/  IMAD.MOV.U32 R8, RZ, RZ, R17 ;  /* 0x000000ffff087224 */ /* 0x000fd800078e0011 */
[----:B------:R-:W-:Y:S05]  /*0660*/  @!P0 BRA `(.L_x_8) ;  /* 0x0000000000108947 */ /* 0x000fea0003800000 */
.L_x_7:
[C---:B------:R-:W-:Y:S02]  /*0670*/  ISETP.GE.AND P1, PT, R17.reuse, R9, PT ;  /* 0x000000091100720c */ /* 0x040fe40003f26270 */
[C---:B------:R-:W-:Y:S02]  /*0680*/  ISETP.GE.AND P0, PT, R17.reuse, 0x1, PT ;  /* 0x000000011100780c */ /* 0x040fe40003f06270 */
[----:B0-----:R-:W-:-:S04]  /*0690*/  SEL R8, R17, RZ, P1 ;  /* 0x000000ff11087207 */ /* 0x001fc80000800000 */
[----:B------:R-:W-:-:S07]  /*06a0*/  SEL R8, R8, RZ, P0 ;  /* 0x000000ff08087207 */ /* 0x000fce0000000000 */
.L_x_8:
[----:B------:R-:W-:Y:S05]  /*06b0*/  BSYNC.RECONVERGENT B1 ;  /* 0x0000000000017941 */ /* 0x000fea0003800200 */
.L_x_6:
        /* <DEDUP_REMOVED lines=9> */
.L_x_10:
[C---:B------:R-:W-:Y:S02]  /*0750*/  ISETP.GE.AND P1, PT, R16.reuse, R8, PT ;  /* 0x000000081000720c */ /* 0x040fe40003f26270 */
[C---:B------:R-:W-:Y:S02]  /*0760*/  ISETP.GE.AND P0, PT, R16.reuse, 0x1, PT ;  /* 0x000000011000780c */ /* 0x040fe40003f06270 */
[----:B------:R-:W-:-:S04]  /*0770*/  SEL R9, R16, RZ, P1 ;  /* 0x000000ff10097207 */ /* 0x000fc80000800000 */
[----:B------:R-:W-:-:S07]  /*0780*/  SEL R9, R9, RZ, P0 ;  /* 0x000000ff09097207 */ /* 0x000fce0000000000 */
.L_x_11:
[----:B------:R-:W-:Y:S05]  /*0790*/  BSYNC.RECONVERGENT B1 ;  /* 0x0000000000017941 */ /* 0x000fea0003800200 */
.L_x_9:
        /* <DEDUP_REMOVED lines=9> */
.L_x_13:
[C---:B------:R-:W-:Y:S02]  /*0830*/  ISETP.GE.AND P1, PT, R15.reuse, R9, PT ;  /* 0x000000090f00720c */ /* 0x040fe40003f26270 */
[C---:B------:R-:W-:Y:S02]  /*0840*/  ISETP.GE.AND P0, PT, R15.reuse, 0x1, PT ;  /* 0x000000010f00780c */ /* 0x040fe40003f06270 */
[----:B------:R-:W-:-:S04]  /*0850*/  SEL R8, R15, RZ, P1 ;  /* 0x000000ff0f087207 */ /* 0x000fc80000800000 */
[----:B------:R-:W-:-:S07]  /*0860*/  SEL R8, R8, RZ, P0 ;  /* 0x000000ff08087207 */ /* 0x000fce0000000000 */
.L_x_14:
[----:B------:R-:W-:Y:S05]  /*0870*/  BSYNC.RECONVERGENT B1 ;  /* 0x0000000000017941 */ /* 0x000fea0003800200 */
.L_x_12:
        /* <DEDUP_REMOVED lines=9> */
.L_x_16:
[C---:B------:R-:W-:Y:S02]  /*0910*/  ISETP.GE.AND P1, PT, R14.reuse, R8, PT ;  /* 0x000000080e00720c */ /* 0x040fe40003f26270 */
[C---:B------:R-:W-:Y:S02]  /*0920*/  ISETP.GE.AND P0, PT, R14.reuse, 0x1, PT ;  /* 0x000000010e00780c */ /* 0x040fe40003f06270 */
[----:B------:R-:W-:-:S04]  /*0930*/  SEL R9, R14, RZ, P1 ;  /* 0x000000ff0e097207 */ /* 0x000fc80000800000 */
[----:B------:R-:W-:-:S07]  /*0940*/  SEL R9, R9, RZ, P0 ;  /* 0x000000ff09097207 */ /* 0x000fce0000000000 */
.L_x_17:
[----:B------:R-:W-:Y:S05]  /*0950*/  BSYNC.RECONVERGENT B1 ;  /* 0x0000000000017941 */ /* 0x000fea0003800200 */
.L_x_15:
        /* <DEDUP_REMOVED lines=9> */
.L_x_19:
[C---:B------:R-:W-:Y:S02]  /*09f0*/  ISETP.GE.AND P1, PT, R13.reuse, R9, PT ;  /* 0x000000090d00720c */ /* 0x040fe40003f26270 */
[C---:B------:R-:W-:Y:S02]  /*0a00*/  ISETP.GE.AND P0, PT, R13.reuse, 0x1, PT ;  /* 0x000000010d00780c */ /* 0x040fe40003f06270 */
[----:B------:R-:W-:-:S04]  /*0a10*/  SEL R8, R13, RZ, P1 ;  /* 0x000000ff0d087207 */ /* 0x000fc80000800000 */
[----:B------:R-:W-:-:S07]  /*0a20*/  SEL R8, R8, RZ, P0 ;  /* 0x000000ff08087207 */ /* 0x000fce0000000000 */
.L_x_20:
[----:B------:R-:W-:Y:S05]  /*0a30*/  BSYNC.RECONVERGENT B1 ;  /* 0x0000000000017941 */ /* 0x000fea0003800200 */
.L_x_18:
        /* <DEDUP_REMOVED lines=9> */
.L_x_22:
[C---:B------:R-:W-:Y:S02]  /*0ad0*/  ISETP.GE.AND P1, PT, R12.reuse, R8, PT ;  /* 0x000000080c00720c */ /* 0x040fe40003f26270 */
[C---:B------:R-:W-:Y:S02]  /*0ae0*/  ISETP.GE.AND P0, PT, R12.reuse, 0x1, PT ;  /* 0x000000010c00780c */ /* 0x040fe40003f06270 */
[----:B------:R-:W-:-:S04]  /*0af0*/  SEL R9, R12, RZ, P1 ;  /* 0x000000ff0c097207 */ /* 0x000fc80000800000 */
[----:B------:R-:W-:-:S07]  /*0b00*/  SEL R9, R9, RZ, P0 ;  /* 0x000000ff09097207 */ /* 0x000fce0000000000 */
.L_x_23:
[----:B------:R-:W-:Y:S05]  /*0b10*/  BSYNC.RECONVERGENT B1 ;  /* 0x0000000000017941 */ /* 0x000fea0003800200 */
.L_x_21:
        /* <DEDUP_REMOVED lines=9> */
.L_x_25:
[C---:B------:R-:W-:Y:S02]  /*0bb0*/  ISETP.GE.AND P1, PT, R7.reuse, R9, PT ;  /* 0x000000090700720c */ /* 0x040fe40003f26270 */
[C---:B------:R-:W-:Y:S02]  /*0bc0*/  ISETP.GE.AND P0, PT, R7.reuse, 0x1, PT ;  /* 0x000000010700780c */ /* 0x040fe40003f06270 */
[----:B------:R-:W-:-:S04]  /*0bd0*/  SEL R8, R7, RZ, P1 ;  /* 0x000000ff07087207 */ /* 0x000fc80000800000 */
[----:B------:R-:W-:-:S07]  /*0be0*/  SEL R8, R8, RZ, P0 ;  /* 0x000000ff08087207 */ /* 0x000fce0000000000 */
.L_x_26:
[----:B------:R-:W-:Y:S05]  /*0bf0*/  BSYNC.RECONVERGENT B1 ;  /* 0x0000000000017941 */ /* 0x000fea0003800200 */
.L_x_24:
        /* <DEDUP_REMOVED lines=9> */
.L_x_28:
[C---:B------:R-:W-:Y:S02]  /*0c90*/  ISETP.GE.AND P1, PT, R6.reuse, R8, PT ;  /* 0x000000080600720c */ /* 0x040fe40003f26270 */
[C---:B------:R-:W-:Y:S02]  /*0ca0*/  ISETP.GE.AND P0, PT, R6.reuse, 0x1, PT ;  /* 0x000000010600780c */ /* 0x040fe40003f06270 */
[----:B------:R-:W-:-:S04]  /*0cb0*/  SEL R9, R6, RZ, P1 ;  /* 0x000000ff06097207 */ /* 0x000fc80000800000 */
[----:B------:R-:W-:-:S07]  /*0cc0*/  SEL R9, R9, RZ, P0 ;  /* 0x000000ff09097207 */ /* 0x000fce0000000000 */
.L_x_29:
[----:B------:R-:W-:Y:S05]  /*0cd0*/  BSYNC.RECONVERGENT B1 ;  /* 0x0000000000017941 */ /* 0x000fea0003800200 */
.L_x_27:
        /* <DEDUP_REMOVED lines=9> */
.L_x_31:
[C---:B------:R-:W-:Y:S02]  /*0d70*/  ISETP.GE.AND P1, PT, R5.reuse, R9, PT ;  /* 0x000000090500720c */ /* 0x040fe40003f26270 */
[C---:B------:R-:W-:Y:S02]  /*0d80*/  ISETP.GE.AND P0, PT, R5.reuse, 0x1, PT ;  /* 0x000000010500780c */ /* 0x040fe40003f06270 */
[----:B------:R-:W-:-:S04]  /*0d90*/  SEL R8, R5, RZ, P1 ;  /* 0x000000ff05087207 */ /* 0x000fc80000800000 */
[----:B------:R-:W-:-:S07]  /*0da0*/  SEL R8, R8, RZ, P0 ;  /* 0x000000ff08087207 */ /* 0x000fce0000000000 */
.L_x_32:
[----:B------:R-:W-:Y:S05]  /*0db0*/  BSYNC.RECONVERGENT B1 ;  /* 0x0000000000017941 */ /* 0x000fea0003800200 */
.L_x_30:
        /* <DEDUP_REMOVED lines=9> */
.L_x_34:
[C---:B------:R-:W-:Y:S02]  /*0e50*/  ISETP.GE.AND P1, PT, R4.reuse, R8, PT ;  /* 0x000000080400720c */ /* 0x040fe40003f26270 */
[C---:B------:R-:W-:Y:S02]  /*0e60*/  ISETP.GE.AND P0, PT, R4.reuse, 0x1, PT ;  /* 0x000000010400780c */ /* 0x040fe40003f06270 */
[----:B------:R-:W-:-:S04]  /*0e70*/  SEL R9, R4, RZ, P1 ;  /* 0x000000ff04097207 */ /* 0x000fc80000800000 */
[----:B------:R-:W-:-:S07]  /*0e80*/  SEL R9, R9, RZ, P0 ;  /* 0x000000ff09097207 */ /* 0x000fce0000000000 */
.L_x_35:
[----:B------:R-:W-:Y:S05]  /*0e90*/  BSYNC.RECONVERGENT B1 ;  /* 0x0000000000017941 */ /* 0x000fea0003800200 */
.L_x_33:
        /* <DEDUP_REMOVED lines=9> */
.L_x_37:
[C---:B------:R-:W-:Y:S02]  /*0f30*/  ISETP.GE.AND P1, PT, R3.reuse, R9, PT ;  /* 0x000000090300720c */ /* 0x040fe40003f26270 */
[C---:B------:R-:W-:Y:S02]  /*0f40*/  ISETP.GE.AND P0, PT, R3.reuse, 0x1, PT ;  /* 0x000000010300780c */ /* 0x040fe40003f06270 */
[----:B------:R-:W-:-:S04]  /*0f50*/  SEL R8, R3, RZ, P1 ;  /* 0x000000ff03087207 */ /* 0x000fc80000800000 */
[----:B------:R-:W-:-:S07]  /*0f60*/  SEL R8, R8, RZ, P0 ;  /* 0x000000ff08087207 */ /* 0x000fce0000000000 */
.L_x_38:
[----:B------:R-:W-:Y:S05]  /*0f70*/  BSYNC.RECONVERGENT B1 ;  /* 0x0000000000017941 */ /* 0x000fea0003800200 */
.L_x_36:
        /* <DEDUP_REMOVED lines=9> */
.L_x_40:
[C---:B------:R-:W-:Y:S02]  /*1010*/  ISETP.GE.AND P1, PT, R2.reuse, R8, PT ;  /* 0x000000080200720c */ /* 0x040fe40003f26270 */
[C---:B------:R-:W-:Y:S02]  /*1020*/  ISETP.GE.AND P0, PT, R2.reuse, 0x1, PT ;  /* 0x000000010200780c */ /* 0x040fe40003f06270 */
[----:B------:R-:W-:-:S04]  /*1030*/  SEL R9, R2, RZ, P1 ;  /* 0x000000ff02097207 */ /* 0x000fc80000800000 */
[----:B------:R-:W-:-:S07]  /*1040*/  SEL R9, R9, RZ, P0 ;  /* 0x000000ff09097207 */ /* 0x000fce0000000000 */
.L_x_41:
[----:B------:R-:W-:Y:S05]  /*1050*/  BSYNC.RECONVERGENT B1 ;  /* 0x0000000000017941 */ /* 0x000fea0003800200 */
.L_x_39:
        /* <DEDUP_REMOVED lines=9> */
.L_x_43:
[C---:B------:R-:W-:Y:S02]  /*10f0*/  ISETP.GE.AND P1, PT, R0.reuse, R9, PT ;  /* 0x000000090000720c */ /* 0x040fe40003f26270 */
[C---:B------:R-:W-:Y:S02]  /*1100*/  ISETP.GE.AND P0, PT, R0.reuse, 0x1, PT ;  /* 0x000000010000780c */ /* 0x040fe40003f06270 */
[----:B------:R-:W-:-:S04]  /*1110*/  SEL R11, R0, RZ, P1 ;  /* 0x000000ff000b7207 */ /* 0x000fc80000800000 */
[----:B------:R-:W-:-:S07]  /*1120*/  SEL R11, R11, RZ, P0 ;  /* 0x000000ff0b0b7207 */ /* 0x000fce0000000000 */
.L_x_44:
[----:B------:R-:W-:Y:S05]  /*1130*/  BSYNC.RECONVERGENT B1 ;  /* 0x0000000000017941 */ /* 0x000fea0003800200 */
.L_x_42:
[----:B------:R-:W0:Y:S01]  /*1140*/  SHFL.UP PT, R8, R11, 0x1, RZ ;  /* 0x042000000b087989 */ /* 0x000e2200000e00ff */
[----:B------:R-:W-:Y:S02]  /*1150*/  ISETP.GE.AND P2, PT, R11, 0x1, PT ;  /* 0x000000010b00780c */ /* 0x000fe40003f46270 */
[----:B------:R-:W-:-:S13]  /*1160*/  ISETP.NE.AND P3, PT, R36, 0x1f, PT ;  /* 0x0000001f2400780c */ /* 0x000fda0003f65270 */
[----:B------:R-:W-:Y:S02]  /*1170*/  @!P3 LEA R25, R21, UR4, 0x2 ;  /* 0x000000041519bc11 */ /* 0x000fe4000f8e10ff */
[C---:B0-----:R-:W-:Y:S02]  /*1180*/  ISETP.GT.AND P0, PT, R8.reuse, 0x1, PT ;  /* 0x000000010800780c */ /* 0x041fe40003f04270 */
[----:B------:R-:W-:Y:S01]  /*1190*/  ISETP.GE.AND P1, PT, R11, R8, PT ;  /* 0x000000080b00720c */ /* 0x000fe20003f26270 */
[----:B------:R-:W-:-:S03]  /*11a0*/  VIADD R8, R8, 0xffffffff ;  /* 0xffffffff08087836 */ /* 0x000fc60000000000 */
[----:B------:R-:W-:-:S04]  /*11b0*/  SEL R9, R11, RZ, P1 ;  /* 0x000000ff0b097207 */ /* 0x000fc80000800000 */
[----:B------:R-:W-:Y:S02]  /*11c0*/  SEL R9, R9, RZ, P2 ;  /* 0x000000ff09097207 */ /* 0x000fe40001000000 */
[----:B------:R-:W-:Y:S02]  /*11d0*/  ISETP.GE.AND P2, PT, R36, 0x1, PT ;  /* 0x000000012400780c */ /* 0x000fe40003f46270 */
[----:B------:R-:W-:-:S04]  /*11e0*/  @P0 SEL R9, R8, R9, !P1 ;  /* 0x0000000908090207 */ /* 0x000fc80004800000 */
[----:B------:R-:W-:-:S04]  /*11f0*/  SEL R9, R11, R9, !P2 ;  /* 0x000000090b097207 */ /* 0x000fc80005000000 */
[C---:B------:R-:W-:Y:S01]  /*1200*/  ISETP.GE.AND P2, PT, R9.reuse, 0x1, PT ;  /* 0x000000010900780c */ /* 0x040fe20003f46270 */
[----:B------:R-:W0:Y:S02]  /*1210*/  SHFL.UP PT, R8, R9, 0x2, RZ ;  /* 0x0440000009087989 */ /* 0x000e2400000e00ff */
        /* <DEDUP_REMOVED lines=34> */
[----:B------:R-:W-:-:S04]  /*1440*/  SEL R24, R8, RZ, P2 ;  /* 0x000000ff08187207 */ /* 0x000fc80001000000 */
[----:B------:R-:W-:Y:S02]  /*1450*/  @P0 SEL R24, R9, R24, !P1 ;  /* 0x0000001809180207 */ /* 0x000fe40004800000 */
[----:B------:R-:W-:-:S03]  /*1460*/  ISETP.GE.AND P1, PT, R36, 0x10, PT ;  /* 0x000000102400780c */ /* 0x000fc60003f26270 */
[----:B------:R-:W-:Y:S01]  /*1470*/  @!P3 STS [R25+0x10], R24 ;  /* 0x000010181900b388 */ /* 0x000fe20000000800 */
[----:B------:R-:W-:Y:S01]  /*1480*/  SEL R22, R22, R24, !P1 ;  /* 0x0000001816167207 */ /* 0x000fe20004800000 */
[----:B------:R-:W-:Y:S06]  /*1490*/  BAR.SYNC.DEFER_BLOCKING 0x0 ;  /* 0x0000000000007b1d */ /* 0x000fec0000010000 */
[----:B------:R-:W-:Y:S04]  /*14a0*/  SHFL.UP PT, R22, R22, 0x1, RZ ;  /* 0x0420000016167989 */ /* 0x000fe800000e00ff */
[----:B------:R-:W0:Y:S02]  /*14b0*/  LDS.128 R8, [UR4+0x10] ;  /* 0x00001004ff087984 */ /* 0x000e240008000c00 */
[C---:B0-----:R-:W-:Y:S01]  /*14c0*/  VIADD R26, R8.reuse, 0xffffffff ;  /* 0xffffffff081a7836 */ /* 0x041fe20000000000 */
[----:B------:R-:W-:-:S04]  /*14d0*/  ISETP.GT.AND P2, PT, R8, 0x1, PT ;  /* 0x000000010800780c */ /* 0x000fc80003f44270 */
[----:B------:R-:W-:-:S13]  /*14e0*/  ISETP.GT.AND P0, PT, R26, R9, PT ;  /* 0x000000091a00720c */ /* 0x000fda0003f04270 */
[----:B------:R-:W-:Y:S05]  /*14f0*/  @P0 BRA P2, `(.L_x_45) ;  /* 0x00000000001c0947 */ /* 0x000fea0001000000 */
[----:B------:R-:W-:Y:S01]  /*1500*/  ISETP.NE.AND P0, PT, R9, R26, PT ;  /* 0x0000001a0900720c */ /* 0x000fe20003f05270 */
[----:B------:R-:W-:-:S03]  /*1510*/  IMAD.MOV.U32 R26, RZ, RZ, R9 ;  /* 0x000000ffff1a7224 */ /* 0x000fc600078e0009 */
[----:B------:R-:W-:-:S13]  /*1520*/  ISETP.GT.AND P0, PT, R8, 0x1, !P0 ;  /* 0x000000010800780c */ /* 0x000fda0004704270 */
[C---:B------:R-:W-:Y:S02]  /*1530*/  @!P0 ISETP.GE.AND P2, PT, R9.reuse, R8, PT ;  /* 0x000000080900820c */ /* 0x040fe40003f46270 */
[C---:B------:R-:W-:Y:S02]  /*1540*/  @!P0 ISETP.GE.AND P1, PT, R9.reuse, 0x1, PT ;  /* 0x000000010900880c */ /* 0x040fe40003f26270 */
[----:B------:R-:W-:-:S04]  /*1550*/  @!P0 SEL R9, R9, RZ, P2 ;  /* 0x000000ff09098207 */ /* 0x000fc80001000000 */
[----:B------:R-:W-:-:S07]  /*1560*/  @!P0 SEL R26, R9, RZ, P1 ;  /* 0x000000ff091a8207 */ /* 0x000fce0000800000 */
.L_x_45:
[C---:B------:R-:W-:Y:S01]  /*1570*/  VIADD R25, R26.reuse, 0xffffffff ;  /* 0xffffffff1a197836 */ /* 0x040fe20000000000 */
        /* <DEDUP_REMOVED lines=10> */
.L_x_46:
[C---:B------:R-:W-:Y:S01]  /*1620*/  VIADD R9, R25.reuse, 0xffffffff ;  /* 0xffffffff19097836 */ /* 0x040fe20000000000 */
[----:B------:R-:W-:Y:S02]  /*1630*/  ISETP.GT.AND P4, PT, R25, 0x1, PT ;  /* 0x000000011900780c */ /* 0x000fe40003f84270 */
[----:B------:R-:W-:Y:S02]  /*1640*/  ISETP.NE.AND P3, PT, R21, 0x2, PT ;  /* 0x000000021500780c */ /* 0x000fe40003f65270 */
[----:B------:R-:W-:Y:S02]  /*1650*/  ISETP.GT.AND P0, PT, R9, R11, PT ;  /* 0x0000000b0900720c */ /* 0x000fe40003f04270 */
[----:B------:R-:W-:Y:S02]  /*1660*/  ISETP.NE.AND P1, PT, R21, 0x3, PT ;  /* 0x000000031500780c */ /* 0x000fe40003f25270 */
[----:B------:R-:W-:Y:S02]  /*1670*/  ISETP.GE.U32.AND P2, PT, R29, 0x20, PT ;  /* 0x000000201d00780c */ /* 0x000fe40003f46070 */
[----:B------:R-:W-:-:S07]  /*1680*/  SEL R8, R26, R8, !P3 ;  /* 0x000000081a087207 */ /* 0x000fce0005800000 */
        /* <DEDUP_REMOVED lines=8> */
.L_x_47:
[----:B------:R-:W-:Y:S01]  /*1710*/  BSSY.RECONVERGENT B1, `(.L_x_48) ;  /* 0x0000012000017945 */ /* 0x000fe20003800200 */
[----:B------:R-:W-:-:S03]  /*1720*/  SEL R8, R25, R8, !P1 ;  /* 0x0000000819087207 */ /* 0x000fc60004800000 */
[----:B------:R-:W-:Y:S05]  /*1730*/  @!P2 BRA `(.L_x_49) ;  /* 0x00000000003ca947 */ /* 0x000fea0003800000 */
[C---:B------:R-:W-:Y:S01]  /*1740*/  VIADD R11, R8.reuse, 0xffffffff ;  /* 0xffffffff080b7836 */ /* 0x040fe20000000000 */
[----:B------:R-:W-:Y:S01]  /*1750*/  ISETP.GT.AND P1, PT, R8, 0x1, PT ;  /* 0x000000010800780c */ /* 0x000fe20003f24270 */
[----:B------:R-:W-:Y:S01]  /*1760*/  BSSY.RECONVERGENT B2, `(.L_x_50) ;  /* 0x000000b000027945 */ /* 0x000fe20003800200 */
[----:B------:R-:W-:Y:S02]  /*1770*/  ISETP.NE.AND P3, PT, R36, RZ, PT ;  /* 0x000000ff2400720c */ /* 0x000fe40003f65270 */
        /* <DEDUP_REMOVED lines=9> */
.L_x_51:
[----:B------:R-:W-:Y:S05]  /*1810*/  BSYNC.RECONVERGENT B2 ;  /* 0x0000000000027941 */ /* 0x000fea0003800200 */
.L_x_50:
[----:B------:R-:W-:-:S07]  /*1820*/  SEL R22, R8, R11, !P3 ;  /* 0x0000000b08167207 */ /* 0x000fce0005800000 */
.L_x_49:
[----:B------:R-:W-:Y:S05]  /*1830*/  BSYNC.RECONVERGENT B1 ;  /* 0x0000000000017941 */ /* 0x000fea0003800200 */
.L_x_48:
[----:B------:R-:W-:Y:S01]  /*1840*/  ISETP.NE.AND P0, PT, R29, RZ, PT ;  /* 0x000000ff1d00720c */ /* 0x000fe20003f05270 */
[----:B------:R-:W-:Y:S01]  /*1850*/  BSSY.RECONVERGENT B1, `(.L_x_52) ;  /* 0x000000d000017945 */ /* 0x000fe20003800200 */
[----:B------:R-:W-:-:S11]  /*1860*/  IMAD.MOV.U32 R11, RZ, RZ, R20 ;  /* 0x000000ffff0b7224 */ /* 0x000fd600078e0014 */
[----:B------:R-:W-:Y:S05]  /*1870*/  @!P0 BRA `(.L_x_53) ;  /* 0x0000000000288947 */ /* 0x000fea0003800000 */
[C---:B------:R-:W-:Y:S01]  /*1880*/  VIADD R11, R22.reuse, 0xffffffff ;  /* 0xffffffff160b7836 */ /* 0x040fe20000000000 */
[----:B------:R-:W-:-:S04]  /*1890*/  ISETP.GT.AND P1, PT, R22, 0x1, PT ;  /* 0x000000011600780c */ /* 0x000fc80003f24270 */
[----:B------:R-:W-:-:S13]  /*18a0*/  ISETP.GT.AND P0, PT, R11, R20, PT ;  /* 0x000000140b00720c */ /* 0x000fda0003f04270 */
[----:B------:R-:W-:Y:S05]  /*18b0*/  @P0 BRA P1, `(.L_x_53) ;  /* 0x0000000000180947 */ /* 0x000fea0000800000 */
[----:B------:R-:W-:-:S04]  /*18c0*/  ISETP.NE.AND P0, PT, R20, R11, PT ;  /* 0x0000000b1400720c */ /* 0x000fc80003f05270 */
[----:B------:R-:W-:-:S13]  /*18d0*/  ISETP.GT.AND P0, PT, R22, 0x1, !P0 ;  /* 0x000000011600780c */ /* 0x000fda0004704270 */
[----:B------:R-:W-:-:S04]  /*18e0*/  @!P0 VIMNMX R11, PT, PT, R22, 0x1, !PT ;  /* 0x00000001160b8848 */ /* 0x000fc80007fe0100 */
[----:B------:R-:W-:Y:S01]  /*18f0*/  @!P0 ISETP.GT.AND P1, PT, R11, R20, PT ;  /* 0x000000140b00820c */ /* 0x000fe20003f24270 */
[----:B------:R-:W-:-:S03]  /*1900*/  IMAD.MOV.U32 R11, RZ, RZ, R20 ;  /* 0x000000ffff0b7224 */ /* 0x000fc600078e0014 */
[----:B------:R-:W-:-:S09]  /*1910*/  @!P0 SEL R11, R20, RZ, !P1 ;  /* 0x000000ff140b8207 */ /* 0x000fd20004800000 */
.L_x_53:
[----:B------:R-:W-:Y:S05]  /*1920*/  BSYNC.RECONVERGENT B1 ;  /* 0x0000000000017941 */ /* 0x000fea0003800200 */
.L_x_52:
        /* <DEDUP_REMOVED lines=9> */
.L_x_55:
[C---:B------:R-:W-:Y:S02]  /*19c0*/  ISETP.GE.AND P1, PT, R18.reuse, R11, PT ;  /* 0x0000000b1200720c */ /* 0x040fe40003f26270 */
[C---:B------:R-:W-:Y:S02]  /*19d0*/  ISETP.GE.AND P0, PT, R18.reuse, 0x1, PT ;  /* 0x000000011200780c */ /* 0x040fe40003f06270 */
[----:B------:R-:W-:-:S04]  /*19e0*/  SEL R18, R18, RZ, P1 ;  /* 0x000000ff12127207 */ /* 0x000fc80000800000 */
[----:B------:R-:W-:-:S07]  /*19f0*/  SEL R21, R18, RZ, P0 ;  /* 0x000000ff12157207 */ /* 0x000fce0000000000 */
.L_x_56:
[----:B------:R-:W-:Y:S05]  /*1a00*/  BSYNC.RECONVERGENT B1 ;  /* 0x0000000000017941 */ /* 0x000fea0003800200 */
.L_x_54:
        /* <DEDUP_REMOVED lines=9> */
.L_x_58:
[C---:B------:R-:W-:Y:S02]  /*1aa0*/  ISETP.GE.AND P0, PT, R17.reuse, R21, PT ;  /* 0x000000151100720c */ /* 0x040fe40003f06270 */
[C---:B------:R-:W-:Y:S02]  /*1ab0*/  ISETP.GE.AND P1, PT, R17.reuse, 0x1, PT ;  /* 0x000000011100780c */ /* 0x040fe40003f26270 */
[----:B------:R-:W-:-:S04]  /*1ac0*/  SEL R10, R17, RZ, P0 ;  /* 0x000000ff110a7207 */ /* 0x000fc80000000000 */
[----:B------:R-:W-:-:S07]  /*1ad0*/  SEL R10, R10, RZ, P1 ;  /* 0x000000ff0a0a7207 */ /* 0x000fce0000800000 */
.L_x_59:
[----:B------:R-:W-:Y:S05]  /*1ae0*/  BSYNC.RECONVERGENT B1 ;  /* 0x0000000000017941 */ /* 0x000fea0003800200 */
.L_x_57:
        /* <DEDUP_REMOVED lines=9> */
.L_x_61:
[C---:B------:R-:W-:Y:S02]  /*1b80*/  ISETP.GE.AND P0, PT, R16.reuse, R10, PT ;  /* 0x0000000a1000720c */ /* 0x040fe40003f06270 */
[C---:B------:R-:W-:Y:S02]  /*1b90*/  ISETP.GE.AND P1, PT, R16.reuse, 0x1, PT ;  /* 0x000000011000780c */ /* 0x040fe40003f26270 */
[----:B------:R-:W-:-:S04]  /*1ba0*/  SEL R16, R16, RZ, P0 ;  /* 0x000000ff10107207 */ /* 0x000fc80000000000 */
[----:B------:R-:W-:-:S07]  /*1bb0*/  SEL R17, R16, RZ, P1 ;  /* 0x000000ff10117207 */ /* 0x000fce0000800000 */
.L_x_62:
[----:B------:R-:W-:Y:S05]  /*1bc0*/  BSYNC.RECONVERGENT B1 ;  /* 0x0000000000017941 */ /* 0x000fea0003800200 */
.L_x_60:
        /* <DEDUP_REMOVED lines=9> */
.L_x_64:
[C---:B------:R-:W-:Y:S02]  /*1c60*/  ISETP.GE.AND P0, PT, R15.reuse, R17, PT ;  /* 0x000000110f00720c */ /* 0x040fe40003f06270 */
[C---:B------:R-:W-:Y:S02]  /*1c70*/  ISETP.GE.AND P1, PT, R15.reuse, 0x1, PT ;  /* 0x000000010f00780c */ /* 0x040fe40003f26270 */
[----:B------:R-:W-:-:S04]  /*1c80*/  SEL R15, R15, RZ, P0 ;  /* 0x000000ff0f0f7207 */ /* 0x000fc80000000000 */
[----:B------:R-:W-:-:S07]  /*1c90*/  SEL R16, R15, RZ, P1 ;  /* 0x000000ff0f107207 */ /* 0x000fce0000800000 */
.L_x_65:
[----:B------:R-:W-:Y:S05]  /*1ca0*/  BSYNC.RECONVERGENT B1 ;  /* 0x0000000000017941 */ /* 0x000fea0003800200 */
.L_x_63:
        /* <DEDUP_REMOVED lines=9> */
.L_x_67:
[C---:B------:R-:W-:Y:S02]  /*1d40*/  ISETP.GE.AND P0, PT, R14.reuse, R16, PT ;  /* 0x000000100e00720c */ /* 0x040fe40003f06270 */
[C---:B------:R-:W-:Y:S02]  /*1d50*/  ISETP.GE.AND P1, PT, R14.reuse, 0x1, PT ;  /* 0x000000010e00780c */ /* 0x040fe40003f26270 */
[----:B------:R-:W-:-:S04]  /*1d60*/  SEL R14, R14, RZ, P0 ;  /* 0x000000ff0e0e7207 */ /* 0x000fc80000000000 */
[----:B------:R-:W-:-:S07]  /*1d70*/  SEL R15, R14, RZ, P1 ;  /* 0x000000ff0e0f7207 */ /* 0x000fce0000800000 */
.L_x_68:
[----:B------:R-:W-:Y:S05]  /*1d80*/  BSYNC.RECONVERGENT B1 ;  /* 0x0000000000017941 */ /* 0x000fea0003800200 */
.L_x_66:
        /* <DEDUP_REMOVED lines=9> */
.L_x_70:
[C---:B------:R-:W-:Y:S02]  /*1e20*/  ISETP.GE.AND P0, PT, R13.reuse, R15, PT ;  /* 0x0000000f0d00720c */ /* 0x040fe40003f06270 */
[C---:B------:R-:W-:Y:S02]  /*1e30*/  ISETP.GE.AND P1, PT, R13.reuse, 0x1, PT ;  /* 0x000000010d00780c */ /* 0x040fe40003f26270 */
[----:B------:R-:W-:-:S04]  /*1e40*/  SEL R13, R13, RZ, P0 ;  /* 0x000000ff0d0d7207 */ /* 0x000fc80000000000 */
[----:B------:R-:W-:-:S07]  /*1e50*/  SEL R14, R13, RZ, P1 ;  /* 0x000000ff0d0e7207 */ /* 0x000fce0000800000 */
.L_x_71:
[----:B------:R-:W-:Y:S05]  /*1e60*/  BSYNC.RECONVERGENT B1 ;  /* 0x0000000000017941 */ /* 0x000fea0003800200 */
.L_x_69:
        /* <DEDUP_REMOVED lines=9> */
.L_x_73:
[C---:B------:R-:W-:Y:S02]  /*1f00*/  ISETP.GE.AND P0, PT, R12.reuse, R14, PT ;  /* 0x0000000e0c00720c */ /* 0x040fe40003f06270 */
[C---:B------:R-:W-:Y:S02]  /*1f10*/  ISETP.GE.AND P1, PT, R12.reuse, 0x1, PT ;  /* 0x000000010c00780c */ /* 0x040fe40003f26270 */
[----:B------:R-:W-:-:S04]  /*1f20*/  SEL R12, R12, RZ, P0 ;  /* 0x000000ff0c0c7207 */ /* 0x000fc80000000000 */
[----:B------:R-:W-:-:S07]  /*1f30*/  SEL R13, R12, RZ, P1 ;  /* 0x000000ff0c0d7207 */ /* 0x000fce0000800000 */
.L_x_74:
[----:B------:R-:W-:Y:S05]  /*1f40*/  BSYNC.RECONVERGENT B1 ;  /* 0x0000000000017941 */ /* 0x000fea0003800200 */
.L_x_72:
        /* <DEDUP_REMOVED lines=9> */
.L_x_76:
[C---:B------:R-:W-:Y:S02]  /*1fe0*/  ISETP.GE.AND P0, PT, R7.reuse, R13, PT ;  /* 0x0000000d0700720c */ /* 0x040fe40003f06270 */
[C---:B------:R-:W-:Y:S02]  /*1ff0*/  ISETP.GE.AND P1, PT, R7.reuse, 0x1, PT ;  /* 0x000000010700780c */ /* 0x040fe40003f26270 */
[----:B------:R-:W-:-:S04]  /*2000*/  SEL R7, R7, RZ, P0 ;  /* 0x000000ff07077207 */ /* 0x000fc80000000000 */
[----:B------:R-:W-:-:S07]  /*2010*/  SEL R12, R7, RZ, P1 ;  /* 0x000000ff070c7207 */ /* 0x000fce0000800000 */
.L_x_77:
[----:B------:R-:W-:Y:S05]  /*2020*/  BSYNC.RECONVERGENT B1 ;  /* 0x0000000000017941 */ /* 0x000fea0003800200 */
.L_x_75:
        /* <DEDUP_REMOVED lines=9> */
.L_x_79:
[C---:B------:R-:W-:Y:S02]  /*20c0*/  ISETP.GE.AND P0, PT, R6.reuse, R12, PT ;  /* 0x0000000c0600720c */ /* 0x040fe40003f06270 */
[C---:B------:R-:W-:Y:S02]  /*20d0*/  ISETP.GE.AND P1, PT, R6.reuse, 0x1, PT ;  /* 0x000000010600780c */ /* 0x040fe40003f26270 */
[----:B------:R-:W-:-:S04]  /*20e0*/  SEL R6, R6, RZ, P0 ;  /* 0x000000ff06067207 */ /* 0x000fc80000000000 */
[----:B------:R-:W-:-:S07]  /*20f0*/  SEL R7, R6, RZ, P1 ;  /* 0x000000ff06077207 */ /* 0x000fce0000800000 */
.L_x_80:
[----:B------:R-:W-:Y:S05]  /*2100*/  BSYNC.RECONVERGENT B1 ;  /* 0x0000000000017941 */ /* 0x000fea0003800200 */
.L_x_78:
        /* <DEDUP_REMOVED lines=9> */
.L_x_82:
[C---:B------:R-:W-:Y:S02]  /*21a0*/  ISETP.GE.AND P0, PT, R5.reuse, R7, PT ;  /* 0x000000070500720c */ /* 0x040fe40003f06270 */
[C---:B------:R-:W-:Y:S02]  /*21b0*/  ISETP.GE.AND P1, PT, R5.reuse, 0x1, PT ;  /* 0x000000010500780c */ /* 0x040fe40003f26270 */
[----:B------:R-:W-:-:S04]  /*21c0*/  SEL R5, R5, RZ, P0 ;  /* 0x000000ff05057207 */ /* 0x000fc80000000000 */
[----:B------:R-:W-:-:S07]  /*21d0*/  SEL R6, R5, RZ, P1 ;  /* 0x000000ff05067207 */ /* 0x000fce0000800000 */
.L_x_83:
[----:B------:R-:W-:Y:S05]  /*21e0*/  BSYNC.RECONVERGENT B1 ;  /* 0x0000000000017941 */ /* 0x000fea0003800200 */
.L_x_81:
        /* <DEDUP_REMOVED lines=9> */
.L_x_85:
[C---:B------:R-:W-:Y:S02]  /*2280*/  ISETP.GE.AND P0, PT, R4.reuse, R6, PT ;  /* 0x000000060400720c */ /* 0x040fe40003f06270 */
[C---:B------:R-:W-:Y:S02]  /*2290*/  ISETP.GE.AND P1, PT, R4.reuse, 0x1, PT ;  /* 0x000000010400780c */ /* 0x040fe40003f26270 */
[----:B------:R-:W-:-:S04]  /*22a0*/  SEL R4, R4, RZ, P0 ;  /* 0x000000ff04047207 */ /* 0x000fc80000000000 */
[----:B------:R-:W-:-:S07]  /*22b0*/  SEL R5, R4, RZ, P1 ;  /* 0x000000ff04057207 */ /* 0x000fce0000800000 */
.L_x_86:
[----:B------:R-:W-:Y:S05]  /*22c0*/  BSYNC.RECONVERGENT B1 ;  /* 0x0000000000017941 */ /* 0x000fea0003800200 */
.L_x_84:
        /* <DEDUP_REMOVED lines=9> */
.L_x_88:
[C---:B------:R-:W-:Y:S02]  /*2360*/  ISETP.GE.AND P0, PT, R3.reuse, R5, PT ;  /* 0x000000050300720c */ /* 0x040fe40003f06270 */
[C---:B------:R-:W-:Y:S02]  /*2370*/  ISETP.GE.AND P1, PT, R3.reuse, 0x1, PT ;  /* 0x000000010300780c */ /* 0x040fe40003f26270 */
[----:B------:R-:W-:-:S04]  /*2380*/  SEL R3, R3, RZ, P0 ;  /* 0x000000ff03037207 */ /* 0x000fc80000000000 */
[----:B------:R-:W-:-:S07]  /*2390*/  SEL R4, R3, RZ, P1 ;  /* 0x000000ff03047207 */ /* 0x000fce0000800000 */
.L_x_89:
[----:B------:R-:W-:Y:S05]  /*23a0*/  BSYNC.RECONVERGENT B1 ;  /* 0x0000000000017941 */ /* 0x000fea0003800200 */
.L_x_87:
        /* <DEDUP_REMOVED lines=9> */
.L_x_91:
[C---:B------:R-:W-:Y:S02]  /*2440*/  ISETP.GE.AND P0, PT, R2.reuse, R4, PT ;  /* 0x000000040200720c */ /* 0x040fe40003f06270 */
[C---:B------:R-:W-:Y:S02]  /*2450*/  ISETP.GE.AND P1, PT, R2.reuse, 0x1, PT ;  /* 0x000000010200780c */ /* 0x040fe40003f26270 */
[----:B------:R-:W-:-:S04]  /*2460*/  SEL R2, R2, RZ, P0 ;  /* 0x000000ff02027207 */ /* 0x000fc80000000000 */
[----:B------:R-:W-:-:S07]  /*2470*/  SEL R25, R2, RZ, P1 ;  /* 0x000000ff02197207 */ /* 0x000fce0000800000 */
.L_x_92:
[----:B------:R-:W-:Y:S05]  /*2480*/  BSYNC.RECONVERGENT B1 ;  /* 0x0000000000017941 */ /* 0x000fea0003800200 */
.L_x_90:
        /* <DEDUP_REMOVED lines=9> */
.L_x_94:
[C---:B------:R-:W-:Y:S02]  /*2520*/  ISETP.GE.AND P0, PT, R0.reuse, R25, PT ;  /* 0x000000190000720c */ /* 0x040fe40003f06270 */
[C---:B------:R-:W-:Y:S02]  /*2530*/  ISETP.GE.AND P1, PT, R0.reuse, 0x1, PT ;  /* 0x000000010000780c */ /* 0x040fe40003f26270 */
[----:B------:R-:W-:-:S04]  /*2540*/  SEL R0, R0, RZ, P0 ;  /* 0x000000ff00007207 */ /* 0x000fc80000000000 */
[----:B------:R-:W-:-:S07]  /*2550*/  SEL R27, R0, RZ, P1 ;  /* 0x000000ff001b7207 */ /* 0x000fce0000800000 */
.L_x_95:
[----:B------:R-:W-:Y:S05]  /*2560*/  BSYNC.RECONVERGENT B1 ;  /* 0x0000000000017941 */ /* 0x000fea0003800200 */
.L_x_93:
[----:B------:R-:W-:-:S13]  /*2570*/  ISETP.NE.AND P0, PT, R29, RZ, PT ;  /* 0x000000ff1d00720c */ /* 0x000fda0003f05270 */
[----:B------:R-:W-:Y:S05]  /*2580*/  @P0 BRA `(.L_x_96) ;  /* 0x0000003400300947 */ /* 0x000fea0003800000 */
[----:B------:R-:W0:Y:S01]  /*2590*/  LDC.64 R2, c[0x0][0x390] ;  /* 0x0000e400ff027b82 */ /* 0x000e220000000a00 */
[----:B------:R-:W-:-:S05]  /*25a0*/  IMAD.MOV.U32 R8, RZ, RZ, 0x65 ;  /* 0x00000065ff087424 */ /* 0x000fca00078e00ff */
[----:B0-----:R0:W-:Y:S01]  /*25b0*/  ST.E.64.STRONG.GPU desc[UR10][R2.64+0x100], R8 ;  /* 0x0001000802007985 */ /* 0x0011e2000c10fb0a */
[----:B------:R-:W-:Y:S05]  /*25c0*/  BRA `(.L_x_96) ;  /* 0x0000003400207947 */ /* 0x000fea0003800000 */
.L_x_2:
        /* <DEDUP_REMOVED lines=9> */
.L_x_98:
[----:B------:R-:W-:-:S04]  /*2660*/  VIMNMX R9, PT, PT, R20, 0x1, !PT ;  /* 0x0000000114097848 */ /* 0x000fc80007fe0100 */
[----:B------:R-:W-:-:S04]  /*2670*/  ISETP.GT.AND P0, PT, R9, R18, PT ;  /* 0x000000120900720c */ /* 0x000fc80003f04270 */
[----:B------:R-:W-:-:S09]  /*2680*/  SEL R9, R18, RZ, !P0 ;  /* 0x000000ff12097207 */ /* 0x000fd20004000000 */
.L_x_99:
[----:B------:R-:W-:Y:S05]  /*2690*/  BSYNC.RECONVERGENT B1 ;  /* 0x0000000000017941 */ /* 0x000fea0003800200 */
.L_x_97:
        /* <DEDUP_REMOVED lines=9> */
.L_x_101:
[C---:B------:R-:W-:Y:S02]  /*2730*/  ISETP.GE.AND P0, PT, R17.reuse, R9, PT ;  /* 0x000000091100720c */ /* 0x040fe40003f06270 */
[C---:B------:R-:W-:Y:S02]  /*2740*/  ISETP.GE.AND P1, PT, R17.reuse, 0x1, PT ;  /* 0x000000011100780c */ /* 0x040fe40003f26270 */
[----:B0-----:R-:W-:-:S04]  /*2750*/  SEL R8, R17, RZ, P0 ;  /* 0x000000ff11087207 */ /* 0x001fc80000000000 */
[----:B------:R-:W-:-:S07]  /*2760*/  SEL R8, R8, RZ, P1 ;  /* 0x000000ff08087207 */ /* 0x000fce0000800000 */
.L_x_102:
[----:B------:R-:W-:Y:S05]  /*2770*/  BSYNC.RECONVERGENT B1 ;  /* 0x0000000000017941 */ /* 0x000fea0003800200 */
.L_x_100:
        /* <DEDUP_REMOVED lines=9> */
.L_x_104:
[C---:B------:R-:W-:Y:S02]  /*2810*/  ISETP.GE.AND P0, PT, R16.reuse, R8, PT ;  /* 0x000000081000720c */ /* 0x040fe40003f06270 */
[C---:B------:R-:W-:Y:S02]  /*2820*/  ISETP.GE.AND P1, PT, R16.reuse, 0x1, PT ;  /* 0x000000011000780c */ /* 0x040fe40003f26270 */
[----:B------:R-:W-:-:S04]  /*2830*/  SEL R9, R16, RZ, P0 ;  /* 0x000000ff10097207 */ /* 0x000fc80000000000 */
[----:B------:R-:W-:-:S07]  /*2840*/  SEL R9, R9, RZ, P1 ;  /* 0x000000ff09097207 */ /* 0x000fce0000800000 */
.L_x_105:
[----:B------:R-:W-:Y:S05]  /*2850*/  BSYNC.RECONVERGENT B1 ;  /* 0x0000000000017941 */ /* 0x000fea0003800200 */
.L_x_103:
        /* <DEDUP_REMOVED lines=9> */
.L_x_107:
[C---:B------:R-:W-:Y:S02]  /*28f0*/  ISETP.GE.AND P0, PT, R15.reuse, R9, PT ;  /* 0x000000090f00720c */ /* 0x040fe40003f06270 */
[C---:B------:R-:W-:Y:S02]  /*2900*/  ISETP.GE.AND P1, PT, R15.reuse, 0x1, PT ;  /* 0x000000010f00780c */ /* 0x040fe40003f26270 */
[----:B------:R-:W-:-:S04]  /*2910*/  SEL R8, R15, RZ, P0 ;  /* 0x000000ff0f087207 */ /* 0x000fc80000000000 */
[----:B------:R-:W-:-:S07]  /*2920*/  SEL R8, R8, RZ, P1 ;  /* 0x000000ff08087207 */ /* 0x000fce0000800000 */
.L_x_108:
[----:B------:R-:W-:Y:S05]  /*2930*/  BSYNC.RECONVERGENT B1 ;  /* 0x0000000000017941 */ /* 0x000fea0003800200 */
.L_x_106:
        /* <DEDUP_REMOVED lines=9> */
.L_x_110:
[C---:B------:R-:W-:Y:S02]  /*29d0*/  ISETP.GE.AND P0, PT, R14.reuse, R8, PT ;  /* 0x000000080e00720c */ /* 0x040fe40003f06270 */
[C---:B------:R-:W-:Y:S02]  /*29e0*/  ISETP.GE.AND P1, PT, R14.reuse, 0x1, PT ;  /* 0x000000010e00780c */ /* 0x040fe40003f26270 */
[----:B------:R-:W-:-:S04]  /*29f0*/  SEL R9, R14, RZ, P0 ;  /* 0x000000ff0e097207 */ /* 0x000fc80000000000 */
[----:B------:R-:W-:-:S07]  /*2a00*/  SEL R9, R9, RZ, P1 ;  /* 0x000000ff09097207 */ /* 0x000fce0000800000 */
.L_x_111:
[----:B------:R-:W-:Y:S05]  /*2a10*/  BSYNC.RECONVERGENT B1 ;  /* 0x0000000000017941 */ /* 0x000fea0003800200 */
.L_x_109:
        /* <DEDUP_REMOVED lines=9> */
.L_x_113:
[C---:B------:R-:W-:Y:S02]  /*2ab0*/  ISETP.GE.AND P0, PT, R13.reuse, R9, PT ;  /* 0x000000090d00720c */ /* 0x040fe40003f06270 */
[C---:B------:R-:W-:Y:S02]  /*2ac0*/  ISETP.GE.AND P1, PT, R13.reuse, 0x1, PT ;  /* 0x000000010d00780c */ /* 0x040fe40003f26270 */
[----:B------:R-:W-:-:S04]  /*2ad0*/  SEL R8, R13, RZ, P0 ;  /* 0x000000ff0d087207 */ /* 0x000fc80000000000 */
[----:B------:R-:W-:-:S07]  /*2ae0*/  SEL R8, R8, RZ, P1 ;  /* 0x000000ff08087207 */ /* 0x000fce0000800000 */
.L_x_114:
[----:B------:R-:W-:Y:S05]  /*2af0*/  BSYNC.RECONVERGENT B1 ;  /* 0x0000000000017941 */ /* 0x000fea0003800200 */
.L_x_112:
        /* <DEDUP_REMOVED lines=9> */
.L_x_116:
[C---:B------:R-:W-:Y:S02]  /*2b90*/  ISETP.GE.AND P0, PT, R12.reuse, R8, PT ;  /* 0x000000080c00720c */ /* 0x040fe40003f06270 */
[C---:B------:R-:W-:Y:S02]  /*2ba0*/  ISETP.GE.AND P1, PT, R12.reuse, 0x1, PT ;  /* 0x000000010c00780c */ /* 0x040fe40003f26270 */
[----:B------:R-:W-:-:S04]  /*2bb0*/  SEL R9, R12, RZ, P0 ;  /* 0x000000ff0c097207 */ /* 0x000fc80000000000 */
[----:B------:R-:W-:-:S07]  /*2bc0*/  SEL R9, R9, RZ, P1 ;  /* 0x000000ff09097207 */ /* 0x000fce0000800000 */
.L_x_117:
[----:B------:R-:W-:Y:S05]  /*2bd0*/  BSYNC.RECONVERGENT B1 ;  /* 0x0000000000017941 */ /* 0x000fea0003800200 */
.L_x_115:
        /* <DEDUP_REMOVED lines=9> */
.L_x_119:
[C---:B------:R-:W-:Y:S02]  /*2c70*/  ISETP.GE.AND P0, PT, R7.reuse, R9, PT ;  /* 0x000000090700720c */ /* 0x040fe40003f06270 */
[C---:B------:R-:W-:Y:S02]  /*2c80*/  ISETP.GE.AND P1, PT, R7.reuse, 0x1, PT ;  /* 0x000000010700780c */ /* 0x040fe40003f26270 */
[----:B------:R-:W-:-:S04]  /*2c90*/  SEL R8, R7, RZ, P0 ;  /* 0x000000ff07087207 */ /* 0x000fc80000000000 */
[----:B------:R-:W-:-:S07]  /*2ca0*/  SEL R8, R8, RZ, P1 ;  /* 0x000000ff08087207 */ /* 0x000fce0000800000 */
.L_x_120:
[----:B------:R-:W-:Y:S05]  /*2cb0*/  BSYNC.RECONVERGENT B1 ;  /* 0x0000000000017941 */ /* 0x000fea0003800200 */
.L_x_118:
        /* <DEDUP_REMOVED lines=9> */
.L_x_122:
[C---:B------:R-:W-:Y:S02]  /*2d50*/  ISETP.GE.AND P0, PT, R6.reuse, R8, PT ;  /* 0x000000080600720c */ /* 0x040fe40003f06270 */
[C---:B------:R-:W-:Y:S02]  /*2d60*/  ISETP.GE.AND P1, PT, R6.reuse, 0x1, PT ;  /* 0x000000010600780c */ /* 0x040fe40003f26270 */
[----:B------:R-:W-:-:S04]  /*2d70*/  SEL R9, R6, RZ, P0 ;  /* 0x000000ff06097207 */ /* 0x000fc80000000000 */
[----:B------:R-:W-:-:S07]  /*2d80*/  SEL R9, R9, RZ, P1 ;  /* 0x000000ff09097207 */ /* 0x000fce0000800000 */
.L_x_123:
[----:B------:R-:W-:Y:S05]  /*2d90*/  BSYNC.RECONVERGENT B1 ;  /* 0x0000000000017941 */ /* 0x000fea0003800200 */
.L_x_121:
        /* <DEDUP_REMOVED lines=9> */
.L_x_125:
[C---:B------:R-:W-:Y:S02]  /*2e30*/  ISETP.GE.AND P0, PT, R5.reuse, R9, PT ;  /* 0x000000090500720c */ /* 0x040fe40003f06270 */
[C---:B------:R-:W-:Y:S02]  /*2e40*/  ISETP.GE.AND P1, PT, R5.reuse, 0x1, PT ;  /* 0x000000010500780c */ /* 0x040fe40003f26270 */
[----:B------:R-:W-:-:S04]  /*2e50*/  SEL R8, R5, RZ, P0 ;  /* 0x000000ff05087207 */ /* 0x000fc80000000000 */
[----:B------:R-:W-:-:S07]  /*2e60*/  SEL R8, R8, RZ, P1 ;  /* 0x000000ff08087207 */ /* 0x000fce0000800000 */
.L_x_126:
[----:B------:R-:W-:Y:S05]  /*2e70*/  BSYNC.RECONVERGENT B1 ;  /* 0x0000000000017941 */ /* 0x000fea0003800200 */
.L_x_124:
        /* <DEDUP_REMOVED lines=9> */
.L_x_128:
[C---:B------:R-:W-:Y:S02]  /*2f10*/  ISETP.GE.AND P0, PT, R4.reuse, R8, PT ;  /* 0x000000080400720c */ /* 0x040fe40003f06270 */
[C---:B------:R-:W-:Y:S02]  /*2f20*/  ISETP.GE.AND P1, PT, R4.reuse, 0x1, PT ;  /* 0x000000010400780c */ /* 0x040fe40003f26270 */
[----:B------:R-:W-:-:S04]  /*2f30*/  SEL R9, R4, RZ, P0 ;  /* 0x000000ff04097207 */ /* 0x000fc80000000000 */
[----:B------:R-:W-:-:S07]  /*2f40*/  SEL R9, R9, RZ, P1 ;  /* 0x000000ff09097207 */ /* 0x000fce0000800000 */
.L_x_129:
[----:B------:R-:W-:Y:S05]  /*2f50*/  BSYNC.RECONVERGENT B1 ;  /* 0x0000000000017941 */ /* 0x000fea0003800200 */
.L_x_127:
        /* <DEDUP_REMOVED lines=9> */
.L_x_131:
[C---:B------:R-:W-:Y:S02]  /*2ff0*/  ISETP.GE.AND P0, PT, R3.reuse, R9, PT ;  /* 0x000000090300720c */ /* 0x040fe40003f06270 */
[C---:B------:R-:W-:Y:S02]  /*3000*/  ISETP.GE.AND P1, PT, R3.reuse, 0x1, PT ;  /* 0x000000010300780c */ /* 0x040fe40003f26270 */
[----:B------:R-:W-:-:S04]  /*3010*/  SEL R8, R3, RZ, P0 ;  /* 0x000000ff03087207 */ /* 0x000fc80000000000 */
[----:B------:R-:W-:-:S07]  /*3020*/  SEL R8, R8, RZ, P1 ;  /* 0x000000ff08087207 */ /* 0x000fce0000800000 */
.L_x_132:
[----:B------:R-:W-:Y:S05]  /*3030*/  BSYNC.RECONVERGENT B1 ;  /* 0x0000000000017941 */ /* 0x000fea0003800200 */
.L_x_130:
        /* <DEDUP_REMOVED lines=9> */
.L_x_134:
[C---:B------:R-:W-:Y:S02]  /*30d0*/  ISETP.GE.AND P0, PT, R2.reuse, R8, PT ;  /* 0x000000080200720c */ /* 0x040fe40003f06270 */
[C---:B------:R-:W-:Y:S02]  /*30e0*/  ISETP.GE.AND P1, PT, R2.reuse, 0x1, PT ;  /* 0x000000010200780c */ /* 0x040fe40003f26270 */
[----:B------:R-:W-:-:S04]  /*30f0*/  SEL R9, R2, RZ, P0 ;  /* 0x000000ff02097207 */ /* 0x000fc80000000000 */
[----:B------:R-:W-:-:S07]  /*3100*/  SEL R9, R9, RZ, P1 ;  /* 0x000000ff09097207 */ /* 0x000fce0000800000 */
.L_x_135:
[----:B------:R-:W-:Y:S05]  /*3110*/  BSYNC.RECONVERGENT B1 ;  /* 0x0000000000017941 */ /* 0x000fea0003800200 */
.L_x_133:
        /* <DEDUP_REMOVED lines=9> */
.L_x_137:
[C---:B------:R-:W-:Y:S02]  /*31b0*/  ISETP.GE.AND P0, PT, R0.reuse, R9, PT ;  /* 0x000000090000720c */ /* 0x040fe40003f06270 */
[C---:B------:R-:W-:Y:S02]  /*31c0*/  ISETP.GE.AND P1, PT, R0.reuse, 0x1, PT ;  /* 0x000000010000780c */ /* 0x040fe40003f26270 */
[----:B------:R-:W-:-:S04]  /*31d0*/  SEL R11, R0, RZ, P0 ;  /* 0x000000ff000b7207 */ /* 0x000fc80000000000 */
[----:B------:R-:W-:-:S07]  /*31e0*/  SEL R11, R11, RZ, P1 ;  /* 0x000000ff0b0b7207 */ /* 0x000fce0000800000 */
.L_x_138:
[----:B------:R-:W-:Y:S05]  /*31f0*/  BSYNC.RECONVERGENT B1 ;  /* 0x0000000000017941 */ /* 0x000fea0003800200 */
.L_x_136:
        /* <DEDUP_REMOVED lines=67> */
.L_x_139:
        /* <DEDUP_REMOVED lines=11> */
.L_x_140:
        /* <DEDUP_REMOVED lines=15> */
.L_x_141:
[----:B------:R-:W-:Y:S01]  /*37d0*/  SEL R8, R9, R8, !P1 ;  /* 0x0000000809087207 */ /* 0x000fe20004800000 */
[----:B------:R-:W-:Y:S06]  /*37e0*/  @!P2 BRA `(.L_x_142) ;  /* 0x000000000040a947 */ /* 0x000fec0003800000 */
        /* <DEDUP_REMOVED lines=13> */
.L_x_144:
[----:B------:R-:W-:Y:S05]  /*38c0*/  BSYNC.RECONVERGENT B1 ;  /* 0x0000000000017941 */ /* 0x000fea0003800200 */
.L_x_143:
[----:B------:R-:W-:Y:S01]  /*38d0*/  SEL R24, R8, R9, !P3 ;  /* 0x0000000908187207 */ /* 0x000fe20005800000 */
[----:B------:R-:W-:Y:S06]  /*38e0*/  BRA `(.L_x_145) ;  /* 0x0000001000c47947 */ /* 0x000fec0003800000 */
.L_x_142:
[----:B------:R-:W0:Y:S01]  /*38f0*/  LDC.64 R8, c[0x0][0x390] ;  /* 0x0000e400ff087b82 */ /* 0x000e220000000a00 */
[----:B------:R-:W-:Y:S01]  /*3900*/  ISETP.NE.AND P0, PT, R29, RZ, PT ;  /* 0x000000ff1d00720c */ /* 0x000fe20003f05270 */
[----:B------:R-:W-:Y:S01]  /*3910*/  IMAD.U32 R33, RZ, RZ, UR6 ;  /* 0x00000006ff217e24 */ /* 0x000fe2000f8e00ff */
[----:B------:R-:W-:-:S05]  /*3920*/  LOP3.LUT R25, RZ, R29, RZ, 0x33, !PT ;  /* 0x0000001dff197212 */ /* 0x000fca00078e33ff */
[----:B------:R-:W1:Y:S01]  /*3930*/  LDC R28, c[0x0][0x370] ;  /* 0x0000dc00ff1c7b82 */ /* 0x000e620000000800 */
[----:B------:R-:W-:-:S05]  /*3940*/  VIADD R25, R25, UR6 ;  /* 0x0000000619197c36 */ /* 0x000fca0008000000 */
[----:B------:R-:W-:Y:S01]  /*3950*/  @!P0 IMAD.MOV.U32 R30, RZ, RZ, 0x64 ;  /* 0x00000064ff1e8424 */ /* 0x000fe200078e00ff */
[----:B------:R2:W-:Y:S01]  /*3960*/  @!P0 STS [UR4+0xc], R31 ;  /* 0x00000c1fff008988 */ /* 0x0005e20008000804 */
[----:B0-----:R-:W-:-:S05]  /*3970*/  IMAD.WIDE R32, R33, 0x8, R8 ;  /* 0x0000000821207825 */ /* 0x001fca00078e0208 */
[----:B------:R2:W-:Y:S01]  /*3980*/  @!P0 ST.E.64.STRONG.GPU desc[UR10][R32.64+0x100], R30 ;  /* 0x0001001e20008985 */ /* 0x0005e2000c10fb0a */
[----:B-1----:R-:W-:-:S13]  /*3990*/  ISETP.GT.U32.AND P1, PT, R28, 0x1f3, PT ;  /* 0x000001f31c00780c */ /* 0x002fda0003f24070 */
[----:B--2---:R-:W-:Y:S05]  /*39a0*/  @P1 BRA `(.L_x_146) ;  /* 0x0000000000081947 */ /* 0x004fea0003800000 */
[----:B------:R0:W-:Y:S06]  /*39b0*/  MEMBAR.SC.CTA ;  /* 0x0000000000007992 */ /* 0x0001ec0000000000 */
[----:B0-----:R-:W-:Y:S05]  /*39c0*/  BRA `(.L_x_147) ;  /* 0x0000000000087947 */ /* 0x001fea0003800000 */
.L_x_146:
[----:B------:R-:W-:Y:S05]  /*39d0*/  NANOSLEEP 0x1c2 ;  /* 0x000001c20000795d */ /* 0x000fea0003800000 */
[----:B------:R-:W-:Y:S01]  /*39e0*/  NOP ;  /* 0x0000000000007918 */ /* 0x000fe20000000000 */
.L_x_147:
[----:B------:R-:W-:-:S05]  /*39f0*/  IMAD.WIDE R8, R25, 0x8, R8 ;  /* 0x0000000819087825 */ /* 0x000fca00078e0208 */
[----:B------:R-:W2:Y:S01]  /*3a00*/  LD.E.64.STRONG.GPU R10, desc[UR10][R8.64+0x100] ;  /* 0x0001000a080a7980 */ /* 0x000ea2000c10fb00 */
[----:B------:R-:W-:Y:S01]  /*3a10*/  UMOV UR5, 0xffffffff ;  /* 0xffffffff00057882 */ /* 0x000fe20000000000 */
[----:B--2---:R-:W-:Y:S02]  /*3a20*/  ISETP.NE.AND P0, PT, R10, 0x63, PT ;  /* 0x000000630a00780c */ /* 0x004fe40003f05270 */
[----:B------:R-:W-:Y:S11]  /*3a30*/  BRA.DIV UR5, `(.L_x_148) ;  /* 0x0000008205d87947 */ /* 0x000ff6000b800000 */
[----:B------:R-:W-:-:S13]  /*3a40*/  VOTE.ANY P0, !P0 ;  /* 0x0000000000ff7806 */ /* 0x000fda0004000100 */
.L_x_486:
[----:B------:R-:W-:Y:S05]  /*3a50*/  @!P0 BRA `(.L_x_149) ;  /* 0x0000000000308947 */ /* 0x000fea0003800000 */
.L_x_153:
[----:B------:R-:W-:Y:S05]  /*3a60*/  YIELD ;  /* 0x0000000000007946 */ /* 0x000fea0003800000 */
[----:B------:R-:W-:Y:S05]  /*3a70*/  @P1 BRA `(.L_x_150) ;  /* 0x0000000000081947 */ /* 0x000fea0003800000 */
[----:B------:R0:W-:Y:S06]  /*3a80*/  MEMBAR.SC.CTA ;  /* 0x0000000000007992 */ /* 0x0001ec0000000000 */
[----:B0-----:R-:W-:Y:S05]  /*3a90*/  BRA `(.L_x_151) ;  /* 0x0000000000087947 */ /* 0x001fea0003800000 */
.L_x_150:
[----:B------:R-:W-:Y:S05]  /*3aa0*/  NANOSLEEP 0x15e ;  /* 0x0000015e0000795d */ /* 0x000fea0003800000 */
[----:B------:R-:W-:Y:S01]  /*3ab0*/  NOP ;  /* 0x0000000000007918 */ /* 0x000fe20000000000 */
.L_x_151:
[----:B------:R-:W2:Y:S01]  /*3ac0*/  LD.E.64.STRONG.GPU R10, desc[UR10][R8.64+0x100] ;  /* 0x0001000a080a7980 */ /* 0x000ea2000c10fb00 */
[----:B------:R-:W-:Y:S01]  /*3ad0*/  UMOV UR5, 0xffffffff ;  /* 0xffffffff00057882 */ /* 0x000fe20000000000 */
[----:B--2---:R-:W-:Y:S02]  /*3ae0*/  ISETP.NE.AND P0, PT, R10, 0x63, PT ;  /* 0x000000630a00780c */ /* 0x004fe40003f05270 */
[----:B------:R-:W-:Y:S11]  /*3af0*/  BRA.DIV UR5, `(.L_x_152) ;  /* 0x0000008205c87947 */ /* 0x000ff6000b800000 */
[----:B------:R-:W-:-:S13]  /*3b00*/  VOTE.ANY P0, !P0 ;  /* 0x0000000000ff7806 */ /* 0x000fda0004000100 */
.L_x_489:
[----:B------:R-:W-:Y:S05]  /*3b10*/  @P0 BRA `(.L_x_153) ;  /* 0xfffffffc00d00947 */ /* 0x000fea000383ffff */
.L_x_149:
[----:B------:R-:W-:Y:S01]  /*3b20*/  UMOV UR5, 0xffffffff ;  /* 0xffffffff00057882 */ /* 0x000fe20000000000 */
[----:B------:R-:W-:Y:S02]  /*3b30*/  ISETP.NE.AND P0, PT, R10, 0x65, PT ;  /* 0x000000650a00780c */ /* 0x000fe40003f05270 */
[----:B------:R-:W-:Y:S11]  /*3b40*/  BRA.DIV UR5, `(.L_x_154) ;  /* 0x0000008205d47947 */ /* 0x000ff6000b800000 */
[----:B------:R-:W0:Y:S01]  /*3b50*/  S2R R8, SR_GEMASK ;  /* 0x0000000000087919 */ /* 0x000e220000003c00 */
[----:B------:R-:W-:-:S04]  /*3b60*/  VOTE.ANY R21, PT, !P0 ;  /* 0x0000000000157806 */ /* 0x000fc800040e0100 */
[----:B0-----:R-:W-:-:S05]  /*3b70*/  LOP3.LUT R21, R21, 0x80000000, R8, 0xec, !PT ;  /* 0x8000000015157812 */ /* 0x001fca00078eec08 */
[----:B------:R-:W-:-:S05]  /*3b80*/  VIADD R8, R21, 0xffffffff ;  /* 0xffffffff15087836 */ /* 0x000fca0000000000 */
[----:B------:R-:W-:-:S06]  /*3b90*/  LOP3.LUT R8, R21, R8, RZ, 0xc, !PT ;  /* 0x0000000815087212 */ /* 0x000fcc00078e0cff */
[----:B------:R-:W0:Y:S02]  /*3ba0*/  POPC R8, R8 ;  /* 0x0000000800087309 */ /* 0x000e240000000000 */
[----:B0-----:R0:W1:Y:S02]  /*3bb0*/  SHFL.DOWN PT, R26, R11, 0x1, R8 ;  /* 0x082000000b1a7989 */ /* 0x00106400000e0008 */
.L_x_493:
[----:B------:R-:W-:Y:S01]  /*3bc0*/  ISETP.GE.AND P0, PT, R36, R8, PT ;  /* 0x000000082400720c */ /* 0x000fe20003f06270 */
[----:B------:R-:W-:Y:S01]  /*3bd0*/  BSSY.RECONVERGENT B1, `(.L_x_155) ;  /* 0x000000d000017945 */ /* 0x000fe20003800200 */
[----:B------:R-:W-:-:S11]  /*3be0*/  IMAD.MOV.U32 R22, RZ, RZ, R11 ;  /* 0x000000ffff167224 */ /* 0x000fd600078e000b */
[----:B------:R-:W-:Y:S05]  /*3bf0*/  @P0 BRA `(.L_x_156) ;  /* 0x0000000000280947 */ /* 0x000fea0003800000 */
[C---:B-1----:R-:W-:Y:S01]  /*3c00*/  VIADD R22, R26.reuse, 0xffffffff ;  /* 0xffffffff1a167836 */ /* 0x042fe20000000000 */
[----:B------:R-:W-:-:S04]  /*3c10*/  ISETP.GT.AND P1, PT, R26, 0x1, PT ;  /* 0x000000011a00780c */ /* 0x000fc80003f24270 */
[----:B------:R-:W-:-:S13]  /*3c20*/  ISETP.GT.AND P0, PT, R22, R11, PT ;  /* 0x0000000b1600720c */ /* 0x000fda0003f04270 */
[----:B------:R-:W-:Y:S05]  /*3c30*/  @P0 BRA P1, `(.L_x_156) ;  /* 0x0000000000180947 */ /* 0x000fea0000800000 */
[----:B------:R-:W-:Y:S01]  /*3c40*/  ISETP.NE.AND P0, PT, R11, R22, PT ;  /* 0x000000160b00720c */ /* 0x000fe20003f05270 */
[----:B------:R-:W-:-:S03]  /*3c50*/  IMAD.MOV.U32 R22, RZ, RZ, R11 ;  /* 0x000000ffff167224 */ /* 0x000fc600078e000b */
[----:B------:R-:W-:-:S13]  /*3c60*/  ISETP.GT.AND P0, PT, R26, 0x1, !P0 ;  /* 0x000000011a00780c */ /* 0x000fda0004704270 */
[----:B------:R-:W-:-:S04]  /*3c70*/  @!P0 VIMNMX R26, PT, PT, R26, 0x1, !PT ;  /* 0x000000011a1a8848 */ /* 0x000fc80007fe0100 */
[----:B------:R-:W-:-:S04]  /*3c80*/  @!P0 ISETP.GT.AND P1, PT, R26, R11, PT ;  /* 0x0000000b1a00820c */ /* 0x000fc80003f24270 */
[----:B------:R-:W-:-:S09]  /*3c90*/  @!P0 SEL R22, R11, RZ, !P1 ;  /* 0x000000ff0b168207 */ /* 0x000fd20004800000 */
.L_x_156:
[----:B------:R-:W-:Y:S05]  /*3ca0*/  BSYNC.RECONVERGENT B1 ;  /* 0x0000000000017941 */ /* 0x000fea0003800200 */
.L_x_155:
[----:B------:R-:W-:-:S03]  /*3cb0*/  UMOV UR5, 0xffffffff ;  /* 0xffffffff00057882 */ /* 0x000fc60000000000 */
[----:B------:R-:W-:Y:S05]  /*3cc0*/  BRA.DIV UR5, `(.L_x_157) ;  /* 0x0000008205c47947 */ /* 0x000fea000b800000 */
[----:B------:R2:W3:Y:S02]  /*3cd0*/  SHFL.DOWN PT, R9, R22, 0x2, R8 ;  /* 0x0840000016097989 */ /* 0x0004e400000e0008 */
.L_x_496:
[----:B0-----:R-:W-:Y:S01]  /*3ce0*/  VIADD R11, R36, 0x2 ;  /* 0x00000002240b7836 */ /* 0x001fe20000000000 */
[----:B------:R-:W-:Y:S04]  /*3cf0*/  BSSY.RECONVERGENT B1, `(.L_x_158) ;  /* 0x000000e000017945 */ /* 0x000fe80003800200 */
[----:B------:R-:W-:Y:S01]  /*3d00*/  ISETP.GT.AND P0, PT, R11, R8, PT ;  /* 0x000000080b00720c */ /* 0x000fe20003f04270 */
[----:B------:R-:W-:-:S12]  /*3d10*/  IMAD.MOV.U32 R11, RZ, RZ, R22 ;  /* 0x000000ffff0b7224 */ /* 0x000fd800078e0016 */
[----:B------:R-:W-:Y:S05]  /*3d20*/  @P0 BRA `(.L_x_159) ;  /* 0x0000000000280947 */ /* 0x000fea0003800000 */
[C---:B---3--:R-:W-:Y:S01]  /*3d30*/  VIADD R11, R9.reuse, 0xffffffff ;  /* 0xffffffff090b7836 */ /* 0x048fe20000000000 */
        /* <DEDUP_REMOVED lines=9> */
.L_x_159:
[----:B------:R-:W-:Y:S05]  /*3dd0*/  BSYNC.RECONVERGENT B1 ;  /* 0x0000000000017941 */ /* 0x000fea0003800200 */
.L_x_158:
[----:B------:R-:W-:-:S03]  /*3de0*/  UMOV UR5, 0xffffffff ;  /* 0xffffffff00057882 */ /* 0x000fc60000000000 */
[----:B------:R-:W-:Y:S05]  /*3df0*/  BRA.DIV UR5, `(.L_x_160) ;  /* 0x0000008205987947 */ /* 0x000fea000b800000 */
[----:B---3--:R0:W3:Y:S02]  /*3e00*/  SHFL.DOWN PT, R9, R11, 0x4, R8 ;  /* 0x088000000b097989 */ /* 0x0080e400000e0008 */
.L_x_499:
[----:B------:R-:W-:Y:S01]  /*3e10*/  VIADD R21, R36, 0x4 ;  /* 0x0000000424157836 */ /* 0x000fe20000000000 */
[----:B------:R-:W-:Y:S01]  /*3e20*/  BSSY.RECONVERGENT B1, `(.L_x_161) ;  /* 0x000000d000017945 */ /* 0x000fe20003800200 */
[----:B--2---:R-:W-:-:S03]  /*3e30*/  IMAD.MOV.U32 R22, RZ, RZ, R11 ;  /* 0x000000ffff167224 */ /* 0x004fc600078e000b */
[----:B------:R-:W-:-:S13]  /*3e40*/  ISETP.GT.AND P0, PT, R21, R8, PT ;  /* 0x000000081500720c */ /* 0x000fda0003f04270 */
[----:B------:R-:W-:Y:S05]  /*3e50*/  @P0 BRA `(.L_x_162) ;  /* 0x0000000000240947 */ /* 0x000fea0003800000 */
[C---:B---3--:R-:W-:Y:S01]  /*3e60*/  VIADD R22, R9.reuse, 0xffffffff ;  /* 0xffffffff09167836 */ /* 0x048fe20000000000 */
[----:B------:R-:W-:-:S04]  /*3e70*/  ISETP.GT.AND P0, PT, R9, 0x1, PT ;  /* 0x000000010900780c */ /* 0x000fc80003f04270 */
[----:B------:R-:W-:-:S13]  /*3e80*/  ISETP.GT.AND P1, PT, R22, R11, PT ;  /* 0x0000000b1600720c */ /* 0x000fda0003f24270 */
[----:B------:R-:W-:Y:S05]  /*3e90*/  @P0 BRA P1, `(.L_x_162) ;  /* 0x0000000000140947 */ /* 0x000fea0000800000 */
[----:B------:R-:W-:-:S13]  /*3ea0*/  ISETP.EQ.AND P0, PT, R11, R22, P0 ;  /* 0x000000160b00720c */ /* 0x000fda0000702270 */
[----:B------:R-:W-:-:S04]  /*3eb0*/  @!P0 VIMNMX R22, PT, PT, R9, 0x1, !PT ;  /* 0x0000000109168848 */ /* 0x000fc80007fe0100 */
[----:B------:R-:W-:Y:S01]  /*3ec0*/  @!P0 ISETP.GT.AND P1, PT, R22, R11, PT ;  /* 0x0000000b1600820c */ /* 0x000fe20003f24270 */
[----:B------:R-:W-:-:S03]  /*3ed0*/  IMAD.MOV.U32 R22, RZ, RZ, R11 ;  /* 0x000000ffff167224 */ /* 0x000fc600078e000b */
[----:B------:R-:W-:-:S09]  /*3ee0*/  @!P0 SEL R22, R11, RZ, !P1 ;  /* 0x000000ff0b168207 */ /* 0x000fd20004800000 */
.L_x_162:
[----:B------:R-:W-:Y:S05]  /*3ef0*/  BSYNC.RECONVERGENT B1 ;  /* 0x0000000000017941 */ /* 0x000fea0003800200 */
.L_x_161:
[----:B------:R-:W-:-:S03]  /*3f00*/  UMOV UR5, 0xffffffff ;  /* 0xffffffff00057882 */ /* 0x000fc60000000000 */
[----:B------:R-:W-:Y:S05]  /*3f10*/  BRA.DIV UR5, `(.L_x_163) ;  /* 0x0000008205747947 */ /* 0x000fea000b800000 */
[----:B---3--:R2:W3:Y:S02]  /*3f20*/  SHFL.DOWN PT, R9, R22, 0x8, R8 ;  /* 0x0900000016097989 */ /* 0x0084e400000e0008 */
.L_x_502:
[----:B------:R-:W-:Y:S01]  /*3f30*/  VIADD R37, R36, 0x8 ;  /* 0x0000000824257836 */ /* 0x000fe20000000000 */
[----:B------:R-:W-:Y:S01]  /*3f40*/  BSSY.RECONVERGENT B1, `(.L_x_164) ;  /* 0x000000d000017945 */ /* 0x000fe20003800200 */
[----:B0-----:R-:W-:-:S03]  /*3f50*/  IMAD.MOV.U32 R11, RZ, RZ, R22 ;  /* 0x000000ffff0b7224 */ /* 0x001fc600078e0016 */
[----:B------:R-:W-:-:S13]  /*3f60*/  ISETP.GT.AND P0, PT, R37, R8, PT ;  /* 0x000000082500720c */ /* 0x000fda0003f04270 */
[----:B------:R-:W-:Y:S05]  /*3f70*/  @P0 BRA `(.L_x_165) ;  /* 0x0000000000240947 */ /* 0x000fea0003800000 */
[C---:B---3--:R-:W-:Y:S01]  /*3f80*/  VIADD R11, R9.reuse, 0xffffffff ;  /* 0xffffffff090b7836 */ /* 0x048fe20000000000 */
[----:B------:R-:W-:-:S04]  /*3f90*/  ISETP.GT.AND P0, PT, R9, 0x1, PT ;  /* 0x000000010900780c */ /* 0x000fc80003f04270 */
[----:B------:R-:W-:-:S13]  /*3fa0*/  ISETP.GT.AND P1, PT, R11, R22, PT ;  /* 0x000000160b00720c */ /* 0x000fda0003f24270 */
[----:B------:R-:W-:Y:S05]  /*3fb0*/  @P0 BRA P1, `(.L_x_165) ;  /* 0x0000000000140947 */ /* 0x000fea0000800000 */
[----:B------:R-:W-:Y:S01]  /*3fc0*/  ISETP.EQ.AND P0, PT, R22, R11, P0 ;  /* 0x0000000b1600720c */ /* 0x000fe20000702270 */
[----:B------:R-:W-:-:S12]  /*3fd0*/  IMAD.MOV.U32 R11, RZ, RZ, R22 ;  /* 0x000000ffff0b7224 */ /* 0x000fd800078e0016 */
[----:B------:R-:W-:-:S04]  /*3fe0*/  @!P0 VIMNMX R9, PT, PT, R9, 0x1, !PT ;  /* 0x0000000109098848 */ /* 0x000fc80007fe0100 */
[----:B------:R-:W-:-:S04]  /*3ff0*/  @!P0 ISETP.GT.AND P1, PT, R9, R22, PT ;  /* 0x000000160900820c */ /* 0x000fc80003f24270 */
[----:B------:R-:W-:-:S09]  /*4000*/  @!P0 SEL R11, R22, RZ, !P1 ;  /* 0x000000ff160b8207 */ /* 0x000fd20004800000 */
.L_x_165:
[----:B------:R-:W-:Y:S05]  /*4010*/  BSYNC.RECONVERGENT B1 ;  /* 0x0000000000017941 */ /* 0x000fea0003800200 */
.L_x_164:
[----:B------:R-:W-:-:S03]  /*4020*/  UMOV UR5, 0xffffffff ;  /* 0xffffffff00057882 */ /* 0x000fc60000000000 */
[----:B------:R-:W-:Y:S05]  /*4030*/  BRA.DIV UR5, `(.L_x_166) ;  /* 0x00000082054c7947 */ /* 0x000fea000b800000 */
[----:B---3--:R0:W3:Y:S02]  /*4040*/  SHFL.DOWN PT, R9, R11, 0x10, R8 ;  /* 0x0a0000000b097989 */ /* 0x0080e400000e0008 */
.L_x_505:
[----:B-1----:R-:W1:Y:S01]  /*4050*/  LDC.64 R26, c[0x0][0x390] ;  /* 0x0000e400ff1a7b82 */ /* 0x002e620000000a00 */
[----:B------:R-:W-:Y:S01]  /*4060*/  VIADD R30, R36, 0x10 ;  /* 0x00000010241e7836 */ /* 0x000fe20000000000 */
[----:B------:R-:W-:Y:S01]  /*4070*/  BSSY.RECONVERGENT B1, `(.L_x_167) ;  /* 0x000000f000017945 */ /* 0x000fe20003800200 */
[----:B------:R-:W-:Y:S01]  /*4080*/  ISETP.NE.AND P1, PT, R10, 0x65, PT ;  /* 0x000000650a00780c */ /* 0x000fe20003f25270 */
[----:B------:R-:W-:Y:S02]  /*4090*/  IMAD.MOV.U32 R29, RZ, RZ, R11 ;  /* 0x000000ffff1d7224 */ /* 0x000fe400078e000b */
[----:B------:R-:W-:Y:S02]  /*40a0*/  ISETP.GT.AND P0, PT, R30, R8, PT ;  /* 0x000000081e00720c */ /* 0x000fe40003f04270 */
[----:B-1----:R-:W-:-:S11]  /*40b0*/  IADD3 R26, P3, PT, R26, 0x100, RZ ;  /* 0x000001001a1a7810 */ /* 0x002fd60007f7e0ff */
[----:B------:R-:W-:Y:S05]  /*40c0*/  @P0 BRA `(.L_x_168) ;  /* 0x0000000000240947 */ /* 0x000fea0003800000 */
[C---:B---3--:R-:W-:Y:S01]  /*40d0*/  VIADD R29, R9.reuse, 0xffffffff ;  /* 0xffffffff091d7836 */ /* 0x048fe20000000000 */
[----:B------:R-:W-:-:S04]  /*40e0*/  ISETP.GT.AND P0, PT, R9, 0x1, PT ;  /* 0x000000010900780c */ /* 0x000fc80003f04270 */
[----:B------:R-:W-:-:S13]  /*40f0*/  ISETP.GT.AND P2, PT, R29, R11, PT ;  /* 0x0000000b1d00720c */ /* 0x000fda0003f44270 */
[----:B------:R-:W-:Y:S05]  /*4100*/  @P0 BRA P2, `(.L_x_168) ;  /* 0x0000000000140947 */ /* 0x000fea0001000000 */
[----:B------:R-:W-:Y:S01]  /*4110*/  ISETP.EQ.AND P0, PT, R11, R29, P0 ;  /* 0x0000001d0b00720c */ /* 0x000fe20000702270 */
[----:B------:R-:W-:-:S12]  /*4120*/  IMAD.MOV.U32 R29, RZ, RZ, R11 ;  /* 0x000000ffff1d7224 */ /* 0x000fd800078e000b */
[----:B0-2---:R-:W-:-:S04]  /*4130*/  @!P0 VIMNMX R8, PT, PT, R9, 0x1, !PT ;  /* 0x0000000109088848 */ /* 0x005fc80007fe0100 */
[----:B------:R-:W-:-:S04]  /*4140*/  @!P0 ISETP.GT.AND P2, PT, R8, R11, PT ;  /* 0x0000000b0800820c */ /* 0x000fc80003f44270 */
[----:B------:R-:W-:-:S09]  /*4150*/  @!P0 SEL R29, R11, RZ, !P2 ;  /* 0x000000ff0b1d8207 */ /* 0x000fd20005000000 */
.L_x_168:
[----:B------:R-:W-:Y:S05]  /*4160*/  BSYNC.RECONVERGENT B1 ;  /* 0x0000000000017941 */ /* 0x000fea0003800200 */
.L_x_167:
[----:B------:R-:W-:Y:S01]  /*4170*/  UMOV UR5, 0xffffffff ;  /* 0xffffffff00057882 */ /* 0x000fe20000000000 */
[----:B------:R-:W-:Y:S02]  /*4180*/  IMAD.X R27, RZ, RZ, R27, P3 ;  /* 0x000000ffff1b7224 */ /* 0x000fe400018e061b */
[----:B------:R-:W-:Y:S05]  /*4190*/  BRA.DIV UR5, `(.L_x_169) ;  /* 0x0000008205187947 */ /* 0x000fea000b800000 */
[----:B------:R-:W-:-:S13]  /*41a0*/  VOTE.ALL P1, P1 ;  /* 0x0000000000ff7806 */ /* 0x000fda0000820000 */
.L_x_508:
[----:B------:R-:W-:Y:S05]  /*41b0*/  @!P1 BRA `(.L_x_170) ;  /* 0x0000000800189947 */ /* 0x000fea0003800000 */
.L_x_195:
[----:B0-23--:R-:W-:-:S05]  /*41c0*/  IMAD.WIDE R8, R25, 0x8, R26 ;  /* 0x0000000819087825 */ /* 0x00dfca00078e021a */
[----:B------:R-:W2:Y:S01]  /*41d0*/  LD.E.64.STRONG.GPU R10, desc[UR10][R8.64+-0x100] ;  /* 0xffff000a080a7980 */ /* 0x000ea2000c10fb00 */
[----:B------:R-:W-:Y:S05]  /*41e0*/  YIELD ;  /* 0x0000000000007946 */ /* 0x000fea0003800000 */
[----:B------:R-:W-:Y:S01]  /*41f0*/  UMOV UR5, 0xffffffff ;  /* 0xffffffff00057882 */ /* 0x000fe20000000000 */
[----:B--2---:R-:W-:Y:S02]  /*4200*/  ISETP.NE.AND P0, PT, R10, 0x63, PT ;  /* 0x000000630a00780c */ /* 0x004fe40003f05270 */
[----:B------:R-:W-:Y:S11]  /*4210*/  BRA.DIV UR5, `(.L_x_171) ;  /* 0x00000082051c7947 */ /* 0x000ff6000b800000 */
[----:B------:R-:W-:-:S13]  /*4220*/  VOTE.ANY P0, !P0 ;  /* 0x0000000000ff7806 */ /* 0x000fda0004000100 */
.L_x_511:
[----:B------:R-:W-:Y:S05]  /*4230*/  @!P0 BRA `(.L_x_172) ;  /* 0x0000000000348947 */ /* 0x000fea0003800000 */
[----:B------:R-:W-:-:S13]  /*4240*/  ISETP.GT.U32.AND P1, PT, R28, 0x1f3, PT ;  /* 0x000001f31c00780c */ /* 0x000fda0003f24070 */
.L_x_176:
[----:B------:R-:W-:Y:S05]  /*4250*/  YIELD ;  /* 0x0000000000007946 */ /* 0x000fea0003800000 */
[----:B------:R-:W-:Y:S05]  /*4260*/  @P1 BRA `(.L_x_173) ;  /* 0x0000000000081947 */ /* 0x000fea0003800000 */
[----:B------:R0:W-:Y:S06]  /*4270*/  MEMBAR.SC.CTA ;  /* 0x0000000000007992 */ /* 0x0001ec0000000000 */
[----:B0-----:R-:W-:Y:S05]  /*4280*/  BRA `(.L_x_174) ;  /* 0x0000000000087947 */ /* 0x001fea0003800000 */
.L_x_173:
[----:B------:R-:W-:Y:S05]  /*4290*/  NANOSLEEP 0x15e ;  /* 0x0000015e0000795d */ /* 0x000fea0003800000 */
[----:B------:R-:W-:Y:S01]  /*42a0*/  NOP ;  /* 0x0000000000007918 */ /* 0x000fe20000000000 */
.L_x_174:
[----:B------:R-:W2:Y:S01]  /*42b0*/  LD.E.64.STRONG.GPU R10, desc[UR10][R8.64+-0x100] ;  /* 0xffff000a080a7980 */ /* 0x000ea2000c10fb00 */
[----:B------:R-:W-:Y:S01]  /*42c0*/  UMOV UR5, 0xffffffff ;  /* 0xffffffff00057882 */ /* 0x000fe20000000000 */
[----:B--2---:R-:W-:Y:S02]  /*42d0*/  ISETP.NE.AND P0, PT, R10, 0x63, PT ;  /* 0x000000630a00780c */ /* 0x004fe40003f05270 */
[----:B------:R-:W-:Y:S11]  /*42e0*/  BRA.DIV UR5, `(.L_x_175) ;  /* 0x0000008205087947 */ /* 0x000ff6000b800000 */
[----:B------:R-:W-:-:S13]  /*42f0*/  VOTE.ANY P0, !P0 ;  /* 0x0000000000ff7806 */ /* 0x000fda0004000100 */
.L_x_514:
[----:B------:R-:W-:Y:S05]  /*4300*/  @P0 BRA `(.L_x_176) ;  /* 0xfffffffc00d00947 */ /* 0x000fea000383ffff */
.L_x_172:
        /* <DEDUP_REMOVED lines=10> */
.L_x_518:
        /* <DEDUP_REMOVED lines=13> */
.L_x_179:
[----:B------:R-:W-:Y:S05]  /*4480*/  BSYNC.RECONVERGENT B1 ;  /* 0x0000000000017941 */ /* 0x000fea0003800200 */
.L_x_178:
[----:B------:R-:W-:-:S03]  /*4490*/  UMOV UR5, 0xffffffff ;  /* 0xffffffff00057882 */ /* 0x000fc60000000000 */
[----:B------:R-:W-:Y:S05]  /*44a0*/  BRA.DIV UR5, `(.L_x_180) ;  /* 0x0000008205087947 */ /* 0x000fea000b800000 */
[----:B-1----:R1:W2:Y:S02]  /*44b0*/  SHFL.DOWN PT, R9, R22, 0x2, R8 ;  /* 0x0840000016097989 */ /* 0x0022a400000e0008 */
.L_x_521:
[----:B0-----:R-:W-:Y:S01]  /*44c0*/  VIADD R11, R36, 0x2 ;  /* 0x00000002240b7836 */ /* 0x001fe20000000000 */
[----:B------:R-:W-:Y:S04]  /*44d0*/  BSSY.RECONVERGENT B1, `(.L_x_181) ;  /* 0x000000d000017945 */ /* 0x000fe80003800200 */
[----:B------:R-:W-:Y:S01]  /*44e0*/  ISETP.GT.AND P0, PT, R11, R8, PT ;  /* 0x000000080b00720c */ /* 0x000fe20003f04270 */
[----:B------:R-:W-:-:S12]  /*44f0*/  IMAD.MOV.U32 R11, RZ, RZ, R22 ;  /* 0x000000ffff0b7224 */ /* 0x000fd800078e0016 */
[----:B------:R-:W-:Y:S05]  /*4500*/  @P0 BRA `(.L_x_182) ;  /* 0x0000000000240947 */ /* 0x000fea0003800000 */
[C---:B--2---:R-:W-:Y:S01]  /*4510*/  VIADD R11, R9.reuse, 0xffffffff ;  /* 0xffffffff090b7836 */ /* 0x044fe20000000000 */
        /* <DEDUP_REMOVED lines=8> */
.L_x_182:
[----:B------:R-:W-:Y:S05]  /*45a0*/  BSYNC.RECONVERGENT B1 ;  /* 0x0000000000017941 */ /* 0x000fea0003800200 */
.L_x_181:
[----:B------:R-:W-:-:S03]  /*45b0*/  UMOV UR5, 0xffffffff ;  /* 0xffffffff00057882 */ /* 0x000fc60000000000 */
[----:B------:R-:W-:Y:S05]  /*45c0*/  BRA.DIV UR5, `(.L_x_183) ;  /* 0x0000007e05e07947 */ /* 0x000fea000b800000 */
[----:B--2---:R0:W2:Y:S02]  /*45d0*/  SHFL.DOWN PT, R9, R11, 0x4, R8 ;  /* 0x088000000b097989 */ /* 0x0040a400000e0008 */
.L_x_524:
[----:B------:R-:W-:Y:S01]  /*45e0*/  VIADD R21, R36, 0x4 ;  /* 0x0000000424157836 */ /* 0x000fe20000000000 */
[----:B------:R-:W-:Y:S01]  /*45f0*/  BSSY.RECONVERGENT B1, `(.L_x_184) ;  /* 0x000000d000017945 */ /* 0x000fe20003800200 */
[----:B-1----:R-:W-:-:S03]  /*4600*/  IMAD.MOV.U32 R22, RZ, RZ, R11 ;  /* 0x000000ffff167224 */ /* 0x002fc600078e000b */
[----:B------:R-:W-:-:S13]  /*4610*/  ISETP.GT.AND P0, PT, R21, R8, PT ;  /* 0x000000081500720c */ /* 0x000fda0003f04270 */
        /* <DEDUP_REMOVED lines=10> */
.L_x_185:
[----:B------:R-:W-:Y:S05]  /*46c0*/  BSYNC.RECONVERGENT B1 ;  /* 0x0000000000017941 */ /* 0x000fea0003800200 */
.L_x_184:
[----:B------:R-:W-:-:S03]  /*46d0*/  UMOV UR5, 0xffffffff ;  /* 0xffffffff00057882 */ /* 0x000fc60000000000 */
[----:B------:R-:W-:Y:S05]  /*46e0*/  BRA.DIV UR5, `(.L_x_186) ;  /* 0x0000007e05bc7947 */ /* 0x000fea000b800000 */
[----:B--2---:R1:W2:Y:S02]  /*46f0*/  SHFL.DOWN PT, R9, R22, 0x8, R8 ;  /* 0x0900000016097989 */ /* 0x0042a400000e0008 */
.L_x_527:
[----:B------:R-:W-:Y:S01]  /*4700*/  ISETP.GT.AND P0, PT, R37, R8, PT ;  /* 0x000000082500720c */ /* 0x000fe20003f04270 */
[----:B------:R-:W-:Y:S01]  /*4710*/  BSSY.RECONVERGENT B1, `(.L_x_187) ;  /* 0x000000c000017945 */ /* 0x000fe20003800200 */
[----:B0-----:R-:W-:-:S11]  /*4720*/  IMAD.MOV.U32 R11, RZ, RZ, R22 ;  /* 0x000000ffff0b7224 */ /* 0x001fd600078e0016 */
        /* <DEDUP_REMOVED lines=10> */
.L_x_188:
[----:B------:R-:W-:Y:S05]  /*47d0*/  BSYNC.RECONVERGENT B1 ;  /* 0x0000000000017941 */ /* 0x000fea0003800200 */
.L_x_187:
[----:B------:R-:W-:-:S03]  /*47e0*/  UMOV UR5, 0xffffffff ;  /* 0xffffffff00057882 */ /* 0x000fc60000000000 */
[----:B------:R-:W-:Y:S05]  /*47f0*/  BRA.DIV UR5, `(.L_x_189) ;  /* 0x0000007e05987947 */ /* 0x000fea000b800000 */
[----:B--2---:R0:W2:Y:S02]  /*4800*/  SHFL.DOWN PT, R9, R11, 0x10, R8 ;  /* 0x0a0000000b097989 */ /* 0x0040a400000e0008 */
.L_x_530:
[----:B------:R-:W-:Y:S01]  /*4810*/  ISETP.GT.AND P0, PT, R30, R8, PT ;  /* 0x000000081e00720c */ /* 0x000fe20003f04270 */
[----:B------:R-:W-:Y:S01]  /*4820*/  BSSY.RECONVERGENT B1, `(.L_x_190) ;  /* 0x000000c000017945 */ /* 0x000fe20003800200 */
[----:B01----:R-:W-:-:S11]  /*4830*/  IMAD.MOV.U32 R8, RZ, RZ, R11 ;  /* 0x000000ffff087224 */ /* 0x003fd600078e000b */
        /* <DEDUP_REMOVED lines=10> */
.L_x_191:
[----:B------:R-:W-:Y:S05]  /*48e0*/  BSYNC.RECONVERGENT B1 ;  /* 0x0000000000017941 */ /* 0x000fea0003800200 */
.L_x_190:
[C---:B--2---:R-:W-:Y:S01]  /*48f0*/  VIADD R9, R8.reuse, 0xffffffff ;  /* 0xffffffff08097836 */ /* 0x044fe20000000000 */
[----:B------:R-:W-:Y:S01]  /*4900*/  ISETP.GT.AND P0, PT, R8, 0x1, PT ;  /* 0x000000010800780c */ /* 0x000fe20003f04270 */
[----:B------:R-:W-:Y:S01]  /*4910*/  BSSY.RECONVERGENT B1, `(.L_x_192) ;  /* 0x000000a000017945 */ /* 0x000fe20003800200 */
[----:B------:R-:W-:Y:S02]  /*4920*/  ISETP.NE.AND P1, PT, R10, 0x65, PT ;  /* 0x000000650a00780c */ /* 0x000fe40003f25270 */
[----:B------:R-:W-:-:S13]  /*4930*/  ISETP.GT.AND P2, PT, R9, R29, PT ;  /* 0x0000001d0900720c */ /* 0x000fda0003f44270 */
[----:B------:R-:W-:Y:S05]  /*4940*/  @P0 BRA P2, `(.L_x_193) ;  /* 0x0000000000180947 */ /* 0x000fea0001000000 */
[----:B------:R-:W-:Y:S01]  /*4950*/  ISETP.EQ.AND P0, PT, R29, R9, P0 ;  /* 0x000000091d00720c */ /* 0x000fe20000702270 */
[----:B------:R-:W-:-:S12]  /*4960*/  IMAD.MOV.U32 R9, RZ, RZ, R29 ;  /* 0x000000ffff097224 */ /* 0x000fd800078e001d */
[C---:B------:R-:W-:Y:S02]  /*4970*/  @!P0 ISETP.GE.AND P3, PT, R29.reuse, R8, PT ;  /* 0x000000081d00820c */ /* 0x040fe40003f66270 */
[C---:B------:R-:W-:Y:S02]  /*4980*/  @!P0 ISETP.GE.AND P2, PT, R29.reuse, 0x1, PT ;  /* 0x000000011d00880c */ /* 0x040fe40003f46270 */
[----:B------:R-:W-:-:S04]  /*4990*/  @!P0 SEL R8, R29, RZ, P3 ;  /* 0x000000ff1d088207 */ /* 0x000fc80001800000 */
[----:B------:R-:W-:-:S07]  /*49a0*/  @!P0 SEL R9, R8, RZ, P2 ;  /* 0x000000ff08098207 */ /* 0x000fce0001000000 */
.L_x_193:
[----:B------:R-:W-:Y:S05]  /*49b0*/  BSYNC.RECONVERGENT B1 ;  /* 0x0000000000017941 */ /* 0x000fea0003800200 */
.L_x_192:
[----:B------:R-:W-:Y:S01]  /*49c0*/  UMOV UR5, 0xffffffff ;  /* 0xffffffff00057882 */ /* 0x000fe20000000000 */
[----:B------:R-:W-:Y:S02]  /*49d0*/  VIADD R25, R25, 0xffffffe0 ;  /* 0xffffffe019197836 */ /* 0x000fe40000000000 */
[----:B------:R-:W-:Y:S05]  /*49e0*/  BRA.DIV UR5, `(.L_x_194) ;  /* 0x0000007e05407947 */ /* 0x000fea000b800000 */
[----:B------:R-:W-:-:S13]  /*49f0*/  VOTE.ALL P1, P1 ;  /* 0x0000000000ff7806 */ /* 0x000fda0000820000 */
.L_x_533:
[----:B------:R-:W-:Y:S01]  /*4a00*/  IMAD.MOV.U32 R29, RZ, RZ, R9 ;  /* 0x000000ffff1d7224 */ /* 0x000fe200078e0009 */
[----:B------:R-:W-:Y:S06]  /*4a10*/  @P1 BRA `(.L_x_195) ;  /* 0xfffffff400e81947 */ /* 0x000fec000383ffff */
.L_x_170:
[----:B0-2---:R-:W0:Y:S01]  /*4a20*/  S2R R8, SR_TID.X ;  /* 0x0000000000087919 */ /* 0x005e220000002100 */
[----:B------:R-:W-:Y:S01]  /*4a30*/  BSSY.RECONVERGENT B1, `(.L_x_196) ;  /* 0x0000016000017945 */ /* 0x000fe20003800200 */
[----:B0-----:R-:W-:-:S13]  /*4a40*/  ISETP.NE.AND P0, PT, R8, RZ, PT ;  /* 0x000000ff0800720c */ /* 0x001fda0003f05270 */
[----:B------:R-:W-:Y:S05]  /*4a50*/  @P0 BRA `(.L_x_197) ;  /* 0x00000000004c0947 */ /* 0x000fea0003800000 */
[C---:B---3--:R-:W-:Y:S01]  /*4a60*/  VIADD R9, R29.reuse, 0xffffffff ;  /* 0xffffffff1d097836 */ /* 0x048fe20000000000 */
[----:B------:R-:W-:Y:S01]  /*4a70*/  ISETP.GT.AND P1, PT, R29, 0x1, PT ;  /* 0x000000011d00780c */ /* 0x000fe20003f24270 */
[----:B------:R-:W-:Y:S03]  /*4a80*/  BSSY.RECONVERGENT B2, `(.L_x_198) ;  /* 0x0000009000027945 */ /* 0x000fe60003800200 */
        /* <DEDUP_REMOVED lines=8> */
.L_x_199:
[----:B------:R-:W-:Y:S05]  /*4b10*/  BSYNC.RECONVERGENT B2 ;  /* 0x0000000000027941 */ /* 0x000fea0003800200 */
.L_x_198:
[----:B------:R-:W0:Y:S01]  /*4b20*/  S2UR UR7, SR_CgaCtaId ;  /* 0x00000000000779c3 */ /* 0x000e220000008800 */
[----:B------:R-:W-:Y:S01]  /*4b30*/  UMOV UR5, 0x400 ;  /* 0x0000040000057882 */ /* 0x000fe20000000000 */
[----:B------:R-:W-:-:S05]  /*4b40*/  IMAD.MOV.U32 R8, RZ, RZ, 0x65 ;  /* 0x00000065ff087424 */ /* 0x000fca00078e00ff */
[----:B------:R1:W-:Y:S01]  /*4b50*/  ST.E.64.STRONG.GPU desc[UR10][R32.64+0x100], R8 ;  /* 0x0001000820007985 */ /* 0x0003e2000c10fb0a */
[----:B0-----:R-:W-:-:S09]  /*4b60*/  ULEA UR5, UR7, UR5, 0x18 ;  /* 0x0000000507057291 */ /* 0x001fd2000f8ec0ff */
[----:B------:R1:W-:Y:S04]  /*4b70*/  STS [UR5+0x8], R9 ;  /* 0x00000809ff007988 */ /* 0x0003e80008000805 */
[----:B------:R1:W-:Y:S02]  /*4b80*/  STS [UR5+0x4], R29 ;  /* 0x0000041dff007988 */ /* 0x0003e40008000805 */
.L_x_197:
[----:B------:R-:W-:Y:S05]  /*4b90*/  BSYNC.RECONVERGENT B1 ;  /* 0x0000000000017941 */ /* 0x000fea0003800200 */
.L_x_196:
[----:B------:R-:W-:-:S13]  /*4ba0*/  ISETP.NE.AND P0, PT, R36, RZ, PT ;  /* 0x000000ff2400720c */ /* 0x000fda0003f05270 */
[----:B-1-3--:R-:W0:Y:S01]  /*4bb0*/  @!P0 S2R R9, SR_CgaCtaId ;  /* 0x0000000000098919 */ /* 0x00ae220000008800 */
[----:B------:R-:W-:Y:S01]  /*4bc0*/  @!P0 MOV R8, 0x400 ;  /* 0x0000040000088802 */ /* 0x000fe20000000f00 */
[----:B------:R-:W-:-:S03]  /*4bd0*/  @!P0 IMAD.MOV.U32 R24, RZ, RZ, R29 ;  /* 0x000000ffff188224 */ /* 0x000fc600078e001d */
[----:B0-----:R-:W-:-:S05]  /*4be0*/  @!P0 LEA R8, R9, R8, 0x18 ;  /* 0x0000000809088211 */ /* 0x001fca00078ec0ff */
[----:B------:R0:W-:Y:S02]  /*4bf0*/  @!P0 STS [R8+0x24], R29 ;  /* 0x0000241d08008388 */ /* 0x0001e40000000800 */
.L_x_145:
[----:B------:R-:W-:Y:S05]  /*4c00*/  WARPSYNC.ALL ;  /* 0x0000000000007948 */ /* 0x000fea0003800000 */
[----:B0-----:R-:W0:Y:S01]  /*4c10*/  S2R R8, SR_TID.X ;  /* 0x0000000000087919 */ /* 0x001e220000002100 */
[----:B------:R-:W1:Y:S01]  /*4c20*/  S2UR UR5, SR_CgaCtaId ;  /* 0x00000000000579c3 */ /* 0x000e620000008800 */
[----:B------:R-:W-:Y:S01]  /*4c30*/  UMOV UR4, 0x400 ;  /* 0x0000040000047882 */ /* 0x000fe20000000000 */
[----:B------:R-:W-:Y:S06]  /*4c40*/  BSSY.RECONVERGENT B1, `(.L_x_200) ;  /* 0x0000011000017945 */ /* 0x000fec0003800200 */
[----:B------:R-:W-:Y:S01]  /*4c50*/  BAR.SYNC.DEFER_BLOCKING 0x0 ;  /* 0x0000000000007b1d */ /* 0x000fe20000010000 */
[----:B------:R-:W-:Y:S01]  /*4c60*/  IMAD.MOV.U32 R9, RZ, RZ, R24 ;  /* 0x000000ffff097224 */ /* 0x000fe200078e0018 */
[----:B-1----:R-:W-:Y:S01]  /*4c70*/  ULEA UR4, UR5, UR4, 0x18 ;  /* 0x0000000405047291 */ /* 0x002fe2000f8ec0ff */
[----:B0-----:R-:W-:-:S13]  /*4c80*/  ISETP.NE.AND P0, PT, R8, RZ, PT ;  /* 0x000000ff0800720c */ /* 0x001fda0003f05270 */
[----:B------:R-:W-:Y:S05]  /*4c90*/  @!P0 BRA `(.L_x_201) ;  /* 0x00000000002c8947 */ /* 0x000fea0003800000 */
[----:B------:R-:W0:Y:S02]  /*4ca0*/  LDS R8, [UR4+0x24] ;  /* 0x00002404ff087984 */ /* 0x000e240008000800 */
[C---:B0-----:R-:W-:Y:S01]  /*4cb0*/  VIADD R9, R8.reuse, 0xffffffff ;  /* 0xffffffff08097836 */ /* 0x041fe20000000000 */
        /* <DEDUP_REMOVED lines=9> */
.L_x_201:
[----:B------:R-:W-:Y:S05]  /*4d50*/  BSYNC.RECONVERGENT B1 ;  /* 0x0000000000017941 */ /* 0x000fea0003800200 */
.L_x_200:
[C---:B------:R-:W-:Y:S01]  /*4d60*/  VIADD R11, R9.reuse, 0xffffffff ;  /* 0xffffffff090b7836 */ /* 0x040fe20000000000 */
[----:B------:R-:W-:Y:S01]  /*4d70*/  ISETP.GT.AND P1, PT, R9, 0x1, PT ;  /* 0x000000010900780c */ /* 0x000fe20003f24270 */
[----:B------:R-:W-:Y:S03]  /*4d80*/  BSSY.RECONVERGENT B1, `(.L_x_202) ;  /* 0x000000a000017945 */ /* 0x000fe60003800200 */
        /* <DEDUP_REMOVED lines=9> */
.L_x_203:
[----:B------:R-:W-:Y:S05]  /*4e20*/  BSYNC.RECONVERGENT B1 ;  /* 0x0000000000017941 */ /* 0x000fea0003800200 */
.L_x_202:
        /* <DEDUP_REMOVED lines=9> */
.L_x_205:
[C---:B------:R-:W-:Y:S02]  /*4ec0*/  ISETP.GE.AND P1, PT, R18.reuse, R11, PT ;  /* 0x0000000b1200720c */ /* 0x040fe40003f26270 */
[C---:B------:R-:W-:Y:S02]  /*4ed0*/  ISETP.GE.AND P0, PT, R18.reuse, 0x1, PT ;  /* 0x000000011200780c */ /* 0x040fe40003f06270 */
[----:B------:R-:W-:-:S04]  /*4ee0*/  SEL R18, R18, RZ, P1 ;  /* 0x000000ff12127207 */ /* 0x000fc80000800000 */
[----:B------:R-:W-:-:S07]  /*4ef0*/  SEL R21, R18, RZ, P0 ;  /* 0x000000ff12157207 */ /* 0x000fce0000000000 */
.L_x_206:
[----:B------:R-:W-:Y:S05]  /*4f00*/  BSYNC.RECONVERGENT B1 ;  /* 0x0000000000017941 */ /* 0x000fea0003800200 */
.L_x_204:
        /* <DEDUP_REMOVED lines=9> */
.L_x_208:
[C---:B------:R-:W-:Y:S02]  /*4fa0*/  ISETP.GE.AND P1, PT, R17.reuse, R21, PT ;  /* 0x000000151100720c */ /* 0x040fe40003f26270 */
[C---:B------:R-:W-:Y:S02]  /*4fb0*/  ISETP.GE.AND P0, PT, R17.reuse, 0x1, PT ;  /* 0x000000011100780c */ /* 0x040fe40003f06270 */
[----:B------:R-:W-:-:S04]  /*4fc0*/  SEL R10, R17, RZ, P1 ;  /* 0x000000ff110a7207 */ /* 0x000fc80000800000 */
[----:B------:R-:W-:-:S07]  /*4fd0*/  SEL R10, R10, RZ, P0 ;  /* 0x000000ff0a0a7207 */ /* 0x000fce0000000000 */
.L_x_209:
[----:B------:R-:W-:Y:S05]  /*4fe0*/  BSYNC.RECONVERGENT B1 ;  /* 0x0000000000017941 */ /* 0x000fea0003800200 */
.L_x_207:
        /* <DEDUP_REMOVED lines=9> */
.L_x_211:
[C---:B------:R-:W-:Y:S02]  /*5080*/  ISETP.GE.AND P1, PT, R16.reuse, R10, PT ;  /* 0x0000000a1000720c */ /* 0x040fe40003f26270 */
[C---:B------:R-:W-:Y:S02]  /*5090*/  ISETP.GE.AND P0, PT, R16.reuse, 0x1, PT ;  /* 0x000000011000780c */ /* 0x040fe40003f06270 */
[----:B------:R-:W-:-:S04]  /*50a0*/  SEL R16, R16, RZ, P1 ;  /* 0x000000ff10107207 */ /* 0x000fc80000800000 */
[----:B------:R-:W-:-:S07]  /*50b0*/  SEL R17, R16, RZ, P0 ;  /* 0x000000ff10117207 */ /* 0x000fce0000000000 */
.L_x_212:
[----:B------:R-:W-:Y:S05]  /*50c0*/  BSYNC.RECONVERGENT B1 ;  /* 0x0000000000017941 */ /* 0x000fea0003800200 */
.L_x_210:
        /* <DEDUP_REMOVED lines=9> */
.L_x_214:
[C---:B------:R-:W-:Y:S02]  /*5160*/  ISETP.GE.AND P1, PT, R15.reuse, R17, PT ;  /* 0x000000110f00720c */ /* 0x040fe40003f26270 */
[C---:B------:R-:W-:Y:S02]  /*5170*/  ISETP.GE.AND P0, PT, R15.reuse, 0x1, PT ;  /* 0x000000010f00780c */ /* 0x040fe40003f06270 */
[----:B------:R-:W-:-:S04]  /*5180*/  SEL R15, R15, RZ, P1 ;  /* 0x000000ff0f0f7207 */ /* 0x000fc80000800000 */
[----:B------:R-:W-:-:S07]  /*5190*/  SEL R16, R15, RZ, P0 ;  /* 0x000000ff0f107207 */ /* 0x000fce0000000000 */
.L_x_215:
[----:B------:R-:W-:Y:S05]  /*51a0*/  BSYNC.RECONVERGENT B1 ;  /* 0x0000000000017941 */ /* 0x000fea0003800200 */
.L_x_213:
        /* <DEDUP_REMOVED lines=9> */
.L_x_217:
[C---:B------:R-:W-:Y:S02]  /*5240*/  ISETP.GE.AND P1, PT, R14.reuse, R16, PT ;  /* 0x000000100e00720c */ /* 0x040fe40003f26270 */
[C---:B------:R-:W-:Y:S02]  /*5250*/  ISETP.GE.AND P0, PT, R14.reuse, 0x1, PT ;  /* 0x000000010e00780c */ /* 0x040fe40003f06270 */
[----:B------:R-:W-:-:S04]  /*5260*/  SEL R14, R14, RZ, P1 ;  /* 0x000000ff0e0e7207 */ /* 0x000fc80000800000 */
[----:B------:R-:W-:-:S07]  /*5270*/  SEL R15, R14, RZ, P0 ;  /* 0x000000ff0e0f7207 */ /* 0x000fce0000000000 */
.L_x_218:
[----:B------:R-:W-:Y:S05]  /*5280*/  BSYNC.RECONVERGENT B1 ;  /* 0x0000000000017941 */ /* 0x000fea0003800200 */
.L_x_216:
        /* <DEDUP_REMOVED lines=9> */
.L_x_220:
[C---:B------:R-:W-:Y:S02]  /*5320*/  ISETP.GE.AND P1, PT, R13.reuse, R15, PT ;  /* 0x0000000f0d00720c */ /* 0x040fe40003f26270 */
[C---:B------:R-:W-:Y:S02]  /*5330*/  ISETP.GE.AND P0, PT, R13.reuse, 0x1, PT ;  /* 0x000000010d00780c */ /* 0x040fe40003f06270 */
[----:B------:R-:W-:-:S04]  /*5340*/  SEL R13, R13, RZ, P1 ;  /* 0x000000ff0d0d7207 */ /* 0x000fc80000800000 */
[----:B------:R-:W-:-:S07]  /*5350*/  SEL R14, R13, RZ, P0 ;  /* 0x000000ff0d0e7207 */ /* 0x000fce0000000000 */
.L_x_221:
[----:B------:R-:W-:Y:S05]  /*5360*/  BSYNC.RECONVERGENT B1 ;  /* 0x0000000000017941 */ /* 0x000fea0003800200 */
.L_x_219:
        /* <DEDUP_REMOVED lines=9> */
.L_x_223:
[C---:B------:R-:W-:Y:S02]  /*5400*/  ISETP.GE.AND P1, PT, R12.reuse, R14, PT ;  /* 0x0000000e0c00720c */ /* 0x040fe40003f26270 */
[C---:B------:R-:W-:Y:S02]  /*5410*/  ISETP.GE.AND P0, PT, R12.reuse, 0x1, PT ;  /* 0x000000010c00780c */ /* 0x040fe40003f06270 */
[----:B------:R-:W-:-:S04]  /*5420*/  SEL R12, R12, RZ, P1 ;  /* 0x000000ff0c0c7207 */ /* 0x000fc80000800000 */
[----:B------:R-:W-:-:S07]  /*5430*/  SEL R13, R12, RZ, P0 ;  /* 0x000000ff0c0d7207 */ /* 0x000fce0000000000 */
.L_x_224:
[----:B------:R-:W-:Y:S05]  /*5440*/  BSYNC.RECONVERGENT B1 ;  /* 0x0000000000017941 */ /* 0x000fea0003800200 */
.L_x_222:
        /* <DEDUP_REMOVED lines=9> */
.L_x_226:
[C---:B------:R-:W-:Y:S02]  /*54e0*/  ISETP.GE.AND P1, PT, R7.reuse, R13, PT ;  /* 0x0000000d0700720c */ /* 0x040fe40003f26270 */
[C---:B------:R-:W-:Y:S02]  /*54f0*/  ISETP.GE.AND P0, PT, R7.reuse, 0x1, PT ;  /* 0x000000010700780c */ /* 0x040fe40003f06270 */
[----:B------:R-:W-:-:S04]  /*5500*/  SEL R7, R7, RZ, P1 ;  /* 0x000000ff07077207 */ /* 0x000fc80000800000 */
[----:B------:R-:W-:-:S07]  /*5510*/  SEL R12, R7, RZ, P0 ;  /* 0x000000ff070c7207 */ /* 0x000fce0000000000 */
.L_x_227:
[----:B------:R-:W-:Y:S05]  /*5520*/  BSYNC.RECONVERGENT B1 ;  /* 0x0000000000017941 */ /* 0x000fea0003800200 */
.L_x_225:
        /* <DEDUP_REMOVED lines=9> */
.L_x_229:
[C---:B------:R-:W-:Y:S02]  /*55c0*/  ISETP.GE.AND P1, PT, R6.reuse, R12, PT ;  /* 0x0000000c0600720c */ /* 0x040fe40003f26270 */
[C---:B------:R-:W-:Y:S02]  /*55d0*/  ISETP.GE.AND P0, PT, R6.reuse, 0x1, PT ;  /* 0x000000010600780c */ /* 0x040fe40003f06270 */
[----:B------:R-:W-:-:S04]  /*55e0*/  SEL R6, R6, RZ, P1 ;  /* 0x000000ff06067207 */ /* 0x000fc80000800000 */
[----:B------:R-:W-:-:S07]  /*55f0*/  SEL R7, R6, RZ, P0 ;  /* 0x000000ff06077207 */ /* 0x000fce0000000000 */
.L_x_230:
[----:B------:R-:W-:Y:S05]  /*5600*/  BSYNC.RECONVERGENT B1 ;  /* 0x0000000000017941 */ /* 0x000fea0003800200 */
.L_x_228:
        /* <DEDUP_REMOVED lines=9> */
.L_x_232:
[C---:B------:R-:W-:Y:S02]  /*56a0*/  ISETP.GE.AND P1, PT, R5.reuse, R7, PT ;  /* 0x000000070500720c */ /* 0x040fe40003f26270 */
[C---:B------:R-:W-:Y:S02]  /*56b0*/  ISETP.GE.AND P0, PT, R5.reuse, 0x1, PT ;  /* 0x000000010500780c */ /* 0x040fe40003f06270 */
[----:B------:R-:W-:-:S04]  /*56c0*/  SEL R5, R5, RZ, P1 ;  /* 0x000000ff05057207 */ /* 0x000fc80000800000 */
[----:B------:R-:W-:-:S07]  /*56d0*/  SEL R6, R5, RZ, P0 ;  /* 0x000000ff05067207 */ /* 0x000fce0000000000 */
.L_x_233:
[----:B------:R-:W-:Y:S05]  /*56e0*/  BSYNC.RECONVERGENT B1 ;  /* 0x0000000000017941 */ /* 0x000fea0003800200 */
.L_x_231:
        /* <DEDUP_REMOVED lines=9> */
.L_x_235:
[C---:B------:R-:W-:Y:S02]  /*5780*/  ISETP.GE.AND P1, PT, R4.reuse, R6, PT ;  /* 0x000000060400720c */ /* 0x040fe40003f26270 */
[C---:B------:R-:W-:Y:S02]  /*5790*/  ISETP.GE.AND P0, PT, R4.reuse, 0x1, PT ;  /* 0x000000010400780c */ /* 0x040fe40003f06270 */
[----:B------:R-:W-:-:S04]  /*57a0*/  SEL R4, R4, RZ, P1 ;  /* 0x000000ff04047207 */ /* 0x000fc80000800000 */
[----:B------:R-:W-:-:S07]  /*57b0*/  SEL R5, R4, RZ, P0 ;  /* 0x000000ff04057207 */ /* 0x000fce0000000000 */
.L_x_236:
[----:B------:R-:W-:Y:S05]  /*57c0*/  BSYNC.RECONVERGENT B1 ;  /* 0x0000000000017941 */ /* 0x000fea0003800200 */
.L_x_234:
        /* <DEDUP_REMOVED lines=9> */
.L_x_238:
[C---:B------:R-:W-:Y:S02]  /*5860*/  ISETP.GE.AND P1, PT, R3.reuse, R5, PT ;  /* 0x000000050300720c */ /* 0x040fe40003f26270 */
[C---:B------:R-:W-:Y:S02]  /*5870*/  ISETP.GE.AND P0, PT, R3.reuse, 0x1, PT ;  /* 0x000000010300780c */ /* 0x040fe40003f06270 */
[----:B------:R-:W-:-:S04]  /*5880*/  SEL R3, R3, RZ, P1 ;  /* 0x000000ff03037207 */ /* 0x000fc80000800000 */
[----:B------:R-:W-:-:S07]  /*5890*/  SEL R4, R3, RZ, P0 ;  /* 0x000000ff03047207 */ /* 0x000fce0000000000 */
.L_x_239:
[----:B------:R-:W-:Y:S05]  /*58a0*/  BSYNC.RECONVERGENT B1 ;  /* 0x0000000000017941 */ /* 0x000fea0003800200 */
.L_x_237:
        /* <DEDUP_REMOVED lines=9> */
.L_x_241:
[C---:B------:R-:W-:Y:S02]  /*5940*/  ISETP.GE.AND P1, PT, R2.reuse, R4, PT ;  /* 0x000000040200720c */ /* 0x040fe40003f26270 */
[C---:B------:R-:W-:Y:S02]  /*5950*/  ISETP.GE.AND P0, PT, R2.reuse, 0x1, PT ;  /* 0x000000010200780c */ /* 0x040fe40003f06270 */
[----:B------:R-:W-:-:S04]  /*5960*/  SEL R2, R2, RZ, P1 ;  /* 0x000000ff02027207 */ /* 0x000fc80000800000 */
[----:B------:R-:W-:-:S07]  /*5970*/  SEL R25, R2, RZ, P0 ;  /* 0x000000ff02197207 */ /* 0x000fce0000000000 */
.L_x_242:
[----:B------:R-:W-:Y:S05]  /*5980*/  BSYNC.RECONVERGENT B1 ;  /* 0x0000000000017941 */ /* 0x000fea0003800200 */
.L_x_240:
[----:B------:R-:W-:-:S13]  /*5990*/  ISETP.GE.AND P0, PT, R25, 0x2, PT ;  /* 0x000000021900780c */ /* 0x000fda0003f06270 */
[----:B------:R-:W-:Y:S05]  /*59a0*/  @!P0 BRA `(.L_x_243) ;  /* 0x0000000000188947 */ /* 0x000fea0003800000 */
[----:B------:R-:W-:-:S05]  /*59b0*/  VIADD R27, R25, 0xffffffff ;  /* 0xffffffff191b7836 */ /* 0x000fca0000000000 */
[----:B------:R-:W-:-:S13]  /*59c0*/  ISETP.GT.AND P0, PT, R27, R0, PT ;  /* 0x000000001b00720c */ /* 0x000fda0003f04270 */
[----:B------:R-:W-:Y:S05]  /*59d0*/  @P0 BRA `(.L_x_96) ;  /* 0x00000000001c0947 */ /* 0x000fea0003800000 */
[----:B------:R-:W-:Y:S01]  /*59e0*/  ISETP.NE.AND P0, PT, R0, R27, PT ;  /* 0x0000001b0000720c */ /* 0x000fe20003f05270 */
[----:B------:R-:W-:-:S12]  /*59f0*/  IMAD.MOV.U32 R27, RZ, RZ, R0 ;  /* 0x000000ffff1b7224 */ /* 0x000fd800078e0000 */
[----:B------:R-:W-:Y:S05]  /*5a00*/  @!P0 BRA `(.L_x_96) ;  /* 0x0000000000108947 */ /* 0x000fea0003800000 */
.L_x_243:
[C---:B------:R-:W-:Y:S02]  /*5a10*/  ISETP.GE.AND P1, PT, R0.reuse, R25, PT ;  /* 0x000000190000720c */ /* 0x040fe40003f26270 */
[C---:B------:R-:W-:Y:S02]  /*5a20*/  ISETP.GE.AND P0, PT, R0.reuse, 0x1, PT ;  /* 0x000000010000780c */ /* 0x040fe40003f06270 */
[----:B------:R-:W-:-:S04]  /*5a30*/  SEL R0, R0, RZ, P1 ;  /* 0x000000ff00007207 */ /* 0x000fc80000800000 */
[----:B------:R-:W-:-:S07]  /*5a40*/  SEL R27, R0, RZ, P0 ;  /* 0x000000ff001b7207 */ /* 0x000fce0000000000 */
.L_x_96:
[----:B------:R-:W-:Y:S05]  /*5a50*/  BSYNC.RECONVERGENT B0 ;  /* 0x0000000000007941 */ /* 0x000fea0003800200 */
.L_x_1:
[----:B------:R-:W-:Y:S06]  /*5a60*/  BAR.SYNC.DEFER_BLOCKING 0x0 ;  /* 0x0000000000007b1d */ /* 0x000fec0000010000 */
[----:B------:R-:W0:Y:S01]  /*5a70*/  LDCU.64 UR4, c[0x0][0x388] ;  /* 0x00007100ff0477ac */ /* 0x000e220008000a00 */
[----:B------:R-:W-:Y:S01]  /*5a80*/  STS [R23], R11 ;  /* 0x0000000b17007388 */ /* 0x000fe20000000800 */
[----:B0-----:R-:W-:-:S03]  /*5a90*/  IADD3 R2, P0, PT, R35, UR4, RZ ;  /* 0x0000000423027c10 */ /* 0x001fc6000ff1e0ff */
[----:B------:R-:W-:Y:S01]  /*5aa0*/  STS [R23+0x4], R21 ;  /* 0x0000041517007388 */ /* 0x000fe20000000800 */
[----:B------:R-:W-:-:S03]  /*5ab0*/  IADD3.X R3, PT, PT, R34, UR5, RZ, P0, !PT ;  /* 0x0000000522037c10 */ /* 0x000fc600087fe4ff */
[----:B------:R-:W-:Y:S04]  /*5ac0*/  STS [R23+0x8], R10 ;  /* 0x0000080a17007388 */ /* 0x000fe80000000800 */
        /* <DEDUP_REMOVED lines=11> */
[----:B------:R-:W-:Y:S01]  /*5b80*/  STS [R23+0x38], R27 ;  /* 0x0000381b17007388 */ /* 0x000fe20000000800 */
[----:B------:R-:W-:-:S03]  /*5b90*/  NOP ;  /* 0x0000000000007918 */ /* 0x000fc60000000000 */
[----:B------:R-:W0:Y:S04]  /*5ba0*/  LDS R9, [R19] ;  /* 0x0000000013097984 */ /* 0x000e280000000800 */
[----:B------:R-:W1:Y:S04]  /*5bb0*/  LDS R11, [R19+0x80] ;  /* 0x00008000130b7984 */ /* 0x000e680000000800 */
[----:B------:R-:W2:Y:S04]  /*5bc0*/  LDS R13, [R19+0x100] ;  /* 0x00010000130d7984 */ /* 0x000ea80000000800 */
[----:B------:R-:W3:Y:S04]  /*5bd0*/  LDS R7, [R19+0x180] ;  /* 0x0001800013077984 */ /* 0x000ee80000000800 */
[----:B------:R-:W4:Y:S04]  /*5be0*/  LDS R15, [R19+0x200] ;  /* 0x00020000130f7984 */ /* 0x000f280000000800 */
[----:B------:R-:W5:Y:S04]  /*5bf0*/  LDS R5, [R19+0x280] ;  /* 0x0002800013057984 */ /* 0x000f680000000800 */
        /* <DEDUP_REMOVED lines=9> */
[----:B0-----:R-:W-:Y:S04]  /*5c90*/  STG.E desc[UR10][R2.64], R9 ;  /* 0x0000000902007986 */ /* 0x001fe8000c10190a */
[----:B-1----:R-:W-:Y:S04]  /*5ca0*/  STG.E desc[UR10][R2.64+0x80], R11 ;  /* 0x0000800b02007986 */ /* 0x002fe8000c10190a */
[----:B--2---:R-:W-:Y:S04]  /*5cb0*/  STG.E desc[UR10][R2.64+0x100], R13 ;  /* 0x0001000d02007986 */ /* 0x004fe8000c10190a */
[----:B---3--:R-:W-:Y:S04]  /*5cc0*/  STG.E desc[UR10][R2.64+0x180], R7 ;  /* 0x0001800702007986 */ /* 0x008fe8000c10190a */
[----:B----4-:R-:W-:Y:S04]  /*5cd0*/  STG.E desc[UR10][R2.64+0x200], R15 ;  /* 0x0002000f02007986 */ /* 0x010fe8000c10190a */
[----:B-----5:R-:W-:Y:S04]  /*5ce0*/  STG.E desc[UR10][R2.64+0x280], R5 ;  /* 0x0002800502007986 */ /* 0x020fe8000c10190a */
[----:B------:R-:W-:Y:S04]  /*5cf0*/  STG.E desc[UR10][R2.64+0x300], R17 ;  /* 0x0003001102007986 */ /* 0x000fe8000c10190a */
[----:B------:R-:W-:Y:S04]  /*5d00*/  STG.E desc[UR10][R2.64+0x380], R21 ;  /* 0x0003801502007986 */ /* 0x000fe8000c10190a */
[----:B------:R-:W-:Y:S04]  /*5d10*/  STG.E desc[UR10][R2.64+0x400], R23 ;  /* 0x0004001702007986 */ /* 0x000fe8000c10190a */
[----:B------:R-:W-:Y:S04]  /*5d20*/  STG.E desc[UR10][R2.64+0x480], R25 ;  /* 0x0004801902007986 */ /* 0x000fe8000c10190a */
[----:B------:R-:W-:Y:S04]  /*5d30*/  STG.E desc[UR10][R2.64+0x500], R27 ;  /* 0x0005001b02007986 */ /* 0x000fe8000c10190a */
[----:B------:R-:W-:Y:S04]  /*5d40*/  STG.E desc[UR10][R2.64+0x580], R29 ;  /* 0x0005801d02007986 */ /* 0x000fe8000c10190a */
[----:B------:R-:W-:Y:S04]  /*5d50*/  STG.E desc[UR10][R2.64+0x600], R31 ;  /* 0x0006001f02007986 */ /* 0x000fe8000c10190a */
[----:B------:R-:W-:Y:S04]  /*5d60*/  STG.E desc[UR10][R2.64+0x680], R33 ;  /* 0x0006802102007986 */ /* 0x000fe8000c10190a */
[----:B------:R-:W-:Y:S01]  /*5d70*/  STG.E desc[UR10][R2.64+0x700], R37 ;  /* 0x0007002502007986 */ /* 0x000fe2000c10190a */
[----:B------:R-:W-:Y:S05]  /*5d80*/  EXIT ;  /* 0x000000000000794d */ /* 0x000fea0003800000 */
.L_x_0:
[----:B------:R-:W-:-:S04]  /*5d90*/  ISETP.NE.U32.AND P0, PT, RZ, UR7, PT ;  /* 0x00000007ff007c0c */ /* 0x000fc8000bf05070 */
[----:B------:R-:W-:-:S13]  /*5da0*/  ISETP.NE.AND.EX P0, PT, RZ, UR4, PT, P0 ;  /* 0x00000004ff007c0c */ /* 0x000fda000bf05300 */
[----:B------:R-:W-:Y:S05]  /*5db0*/  @!P0 EXIT ;  /* 0x000000000000894d */ /* 0x000fea0003800000 */
[----:B------:R-:W0:Y:S02]  /*5dc0*/  LDCU.64 UR4, c[0x0][0x380] ;  /* 0x00007000ff0477ac */ /* 0x000e240008000a00 */
[----:B0-----:R-:W-:-:S06]  /*5dd0*/  UIMAD.WIDE UR4, UR6, 0x1e00, UR4 ;  /* 0x00001e00060478a5 */ /* 0x001fcc000f8e0204 */
[----:B------:R-:W-:Y:S02]  /*5de0*/  IMAD.U32 R2, RZ, RZ, UR4 ;  /* 0x00000004ff027e24 */ /* 0x000fe4000f8e00ff */
[----:B------:R-:W-:-:S05]  /*5df0*/  IMAD.U32 R3, RZ, RZ, UR5 ;  /* 0x00000005ff037e24 */ /* 0x000fca000f8e00ff */
[----:B------:R0:W2:Y:S01]  /*5e00*/  LDG.E R5, desc[UR10][R2.64] ;  /* 0x0000000a02057981 */ /* 0x0000a2000c1e1900 */
[----:B------:R-:W1:Y:S02]  /*5e10*/  S2R R28, SR_TID.X ;  /* 0x00000000001c7919 */ /* 0x000e640000002100 */
[C---:B-1----:R-:W-:Y:S02]  /*5e20*/  LOP3.LUT R0, R28.reuse, 0x1f, RZ, 0xc0, !PT ;  /* 0x0000001f1c007812 */ /* 0x042fe400078ec0ff */
[----:B------:R-:W-:-:S05]  /*5e30*/  LOP3.LUT R7, R28, 0x3e0, RZ, 0xc0, !PT ;  /* 0x000003e01c077812 */ /* 0x000fca00078ec0ff */
[----:B------:R-:W-:-:S04]  /*5e40*/  IMAD R29, R7, 0xf, R0 ;  /* 0x0000000f071d7824 */ /* 0x000fc800078e0200 */
[C---:B------:R-:W-:Y:S01]  /*5e50*/  VIADD R0, R29.reuse, 0x20 ;  /* 0x000000201d007836 */ /* 0x040fe20000000000 */
[C---:B------:R-:W-:Y:S01]  /*5e60*/  ISETP.GE.U32.AND P3, PT, R29.reuse, UR7, PT ;  /* 0x000000071d007c0c */ /* 0x040fe2000bf66070 */
[C---:B0-----:R-:W-:Y:S01]  /*5e70*/  VIADD R3, R29.reuse, 0xa0 ;  /* 0x000000a01d037836 */ /* 0x041fe20000000000 */
[C---:B------:R-:W-:Y:S01]  /*5e80*/  LEA R2, P2, R29.reuse, UR4, 0x2 ;  /* 0x000000041d027c11 */ /* 0x040fe2000f8410ff */
[C---:B------:R-:W-:Y:S01]  /*5e90*/  VIADD R4, R29.reuse, 0x40 ;  /* 0x000000401d047836 */ /* 0x040fe20000000000 */
[----:B------:R-:W-:Y:S01]  /*5ea0*/  ISETP.GE.U32.AND P4, PT, R0, UR7, PT ;  /* 0x0000000700007c0c */ /* 0x000fe2000bf86070 */
[----:B------:R-:W-:Y:S01]  /*5eb0*/  VIADD R0, R29, 0x80 ;  /* 0x000000801d007836 */ /* 0x000fe20000000000 */
[----:B------:R-:W-:Y:S01]  /*5ec0*/  ISETP.GE.U32.AND P1, PT, R3, UR7, PT ;  /* 0x0000000703007c0c */ /* 0x000fe2000bf26070 */
[----:B------:R-:W-:Y:S01]  /*5ed0*/  IMAD.X R3, RZ, RZ, UR5, P2 ;  /* 0x00000005ff037e24 */ /* 0x000fe200090e06ff */
[----:B------:R-:W-:Y:S01]  /*5ee0*/  ISETP.GE.U32.AND P5, PT, R4, UR7, PT ;  /* 0x0000000704007c0c */ /* 0x000fe2000bfa6070 */
[C---:B------:R-:W-:Y:S01]  /*5ef0*/  VIADD R6, R29.reuse, 0x60 ;  /* 0x000000601d067836 */ /* 0x040fe20000000000 */
[----:B------:R-:W-:Y:S01]  /*5f00*/  ISETP.GE.U32.AND P0, PT, R0, UR7, PT ;  /* 0x0000000700007c0c */ /* 0x000fe2000bf06070 */
[----:B------:R-:W-:-:S02]  /*5f10*/  VIADD R4, R29, 0xc0 ;  /* 0x000000c01d047836 */ /* 0x000fc40000000000 */
[C---:B------:R-:W-:Y:S01]  /*5f20*/  VIADD R0, R29.reuse, 0xe0 ;  /* 0x000000e01d007836 */ /* 0x040fe20000000000 */
[----:B------:R-:W-:Y:S02]  /*5f30*/  ISETP.GE.U32.AND P6, PT, R6, UR7, PT ;  /* 0x0000000706007c0c */ /* 0x000fe4000bfc6070 */
[----:B------:R-:W-:Y:S01]  /*5f40*/  ISETP.GE.U32.AND P2, PT, R4, UR7, PT ;  /* 0x0000000704007c0c */ /* 0x000fe2000bf46070 */
[C---:B------:R-:W-:Y:S02]  /*5f50*/  VIADD R4, R29.reuse, 0x100 ;  /* 0x000001001d047836 */ /* 0x040fe40000000000 */
[C---:B------:R-:W-:Y:S02]  /*5f60*/  VIADD R35, R29.reuse, 0x140 ;  /* 0x000001401d237836 */ /* 0x040fe40000000000 */
[C---:B------:R-:W-:Y:S02]  /*5f70*/  VIADD R34, R29.reuse, 0x160 ;  /* 0x000001601d227836 */ /* 0x040fe40000000000 */
[----:B------:R-:W-:-:S02]  /*5f80*/  VIADD R33, R29, 0x180 ;  /* 0x000001801d217836 */ /* 0x000fc40000000000 */
[----:B------:R-:W-:Y:S02]  /*5f90*/  VIADD R32, R29, 0x1a0 ;  /* 0x000001a01d207836 */ /* 0x000fe40000000000 */
[----:B--2---:R-:W-:Y:S02]  /*5fa0*/  IMAD.MOV.U32 R9, RZ, RZ, R5 ;  /* 0x000000ffff097224 */ /* 0x004fe400078e0005 */
[----:B------:R-:W2:Y:S01]  /*5fb0*/  @!P3 LDG.E R5, desc[UR10][R2.64] ;  /* 0x0000000a0205b981 */ /* 0x000ea2000c1e1900 */
[----:B------:R-:W-:Y:S01]  /*5fc0*/  ISETP.GE.U32.AND P3, PT, R0, UR7, PT ;  /* 0x0000000700007c0c */ /* 0x000fe2000bf66070 */
[--C-:B------:R-:W-:Y:S02]  /*5fd0*/  IMAD.MOV.U32 R7, RZ, RZ, R9.reuse ;  /* 0x000000ffff077224 */ /* 0x100fe400078e0009 */
[--C-:B------:R-:W-:Y:S02]  /*5fe0*/  IMAD.MOV.U32 R11, RZ, RZ, R9.reuse ;  /* 0x000000ffff0b7224 */ /* 0x100fe400078e0009 */
[----:B------:R-:W-:-:S02]  /*5ff0*/  IMAD.MOV.U32 R13, RZ, RZ, R9 ;  /* 0x000000ffff0d7224 */ /* 0x000fc400078e0009 */
[--C-:B------:R-:W-:Y:S01]  /*6000*/  IMAD.MOV.U32 R15, RZ, RZ, R9.reuse ;  /* 0x000000ffff0f7224 */ /* 0x100fe200078e0009 */
[----:B------:R-:W3:Y:S01]  /*6010*/  @!P4 LDG.E R7, desc[UR10][R2.64+0x80] ;  /* 0x0000800a0207c981 */ /* 0x000ee2000c1e1900 */
[--C-:B------:R-:W-:Y:S02]  /*6020*/  IMAD.MOV.U32 R17, RZ, RZ, R9.reuse ;  /* 0x000000ffff117224 */ /* 0x100fe400078e0009 */
[--C-:B------:R-:W-:Y:S01]  /*6030*/  IMAD.MOV.U32 R19, RZ, RZ, R9.reuse ;  /* 0x000000ffff137224 */ /* 0x100fe200078e0009 */
[----:B------:R-:W4:Y:S01]  /*6040*/  @!P5 LDG.E R11, desc[UR10][R2.64+0x100] ;  /* 0x0001000a020bd981 */ /* 0x000f22000c1e1900 */
[----:B------:R-:W-:Y:S02]  /*6050*/  IMAD.MOV.U32 R23, RZ, RZ, R9 ;  /* 0x000000ffff177224 */ /* 0x000fe400078e0009 */
[C---:B------:R-:W-:Y:S01]  /*6060*/  VIADD R0, R29.reuse, 0x120 ;  /* 0x000001201d007836 */ /* 0x040fe20000000000 */
[----:B------:R-:W5:Y:S01]  /*6070*/  @!P6 LDG.E R13, desc[UR10][R2.64+0x180] ;  /* 0x0001800a020de981 */ /* 0x000f62000c1e1900 */
[----:B------:R-:W-:Y:S01]  /*6080*/  VIADD R29, R29, 0x1c0 ;  /* 0x000001c01d1d7836 */ /* 0x000fe20000000000 */
[----:B------:R-:W-:-:S02]  /*6090*/  ISETP.GE.U32.AND P4, PT, R4, UR7, PT ;  /* 0x0000000704007c0c */ /* 0x000fc4000bf86070 */
[----:B------:R-:W5:Y:S01]  /*60a0*/  @!P0 LDG.E R15, desc[UR10][R2.64+0x200] ;  /* 0x0002000a020f8981 */ /* 0x000f62000c1e1900 */
[----:B------:R-:W-:Y:S02]  /*60b0*/  ISETP.GE.U32.AND P5, PT, R0, UR7, PT ;  /* 0x0000000700007c0c */ /* 0x000fe4000bfa6070 */
[----:B------:R-:W-:Y:S01]  /*60c0*/  ISETP.GE.U32.AND P6, PT, R35, UR7, PT ;  /* 0x0000000723007c0c */ /* 0x000fe2000bfc6070 */
[----:B------:R-:W5:Y:S01]  /*60d0*/  @!P1 LDG.E R17, desc[UR10][R2.64+0x280] ;  /* 0x0002800a02119981 */ /* 0x000f62000c1e1900 */
[----:B------:R-:W-:Y:S02]  /*60e0*/  ISETP.GE.U32.AND P0, PT, R34, UR7, PT ;  /* 0x0000000722007c0c */ /* 0x000fe4000bf06070 */
[----:B------:R-:W-:Y:S01]  /*60f0*/  ISETP.GE.U32.AND P1, PT, R33, UR7, PT ;  /* 0x0000000721007c0c */ /* 0x000fe2000bf26070 */
[----:B------:R-:W5:Y:S01]  /*6100*/  @!P2 LDG.E R19, desc[UR10][R2.64+0x300] ;  /* 0x0003000a0213a981 */ /* 0x000f62000c1e1900 */
[----:B------:R-:W-:-:S03]  /*6110*/  ISETP.GE.U32.AND P2, PT, R32, UR7, PT ;  /* 0x0000000720007c0c */ /* 0x000fc6000bf46070 */
[----:B------:R-:W5:Y:S01]  /*6120*/  @!P3 LDG.E R23, desc[UR10][R2.64+0x380] ;  /* 0x0003800a0217b981 */ /* 0x000f62000c1e1900 */
[----:B------:R-:W-:Y:S01]  /*6130*/  ISETP.GE.U32.AND P3, PT, R29, UR7, PT ;  /* 0x000000071d007c0c */ /* 0x000fe2000bf66070 */
[--C-:B------:R-:W-:Y:S02]  /*6140*/  IMAD.MOV.U32 R25, RZ, RZ, R9.reuse ;  /* 0x000000ffff197224 */ /* 0x100fe400078e0009 */
[--C-:B------:R-:W-:Y:S02]  /*6150*/  IMAD.MOV.U32 R27, RZ, RZ, R9.reuse ;  /* 0x000000ffff1b7224 */ /* 0x100fe400078e0009 */
[--C-:B------:R-:W-:Y:S02]  /*6160*/  IMAD.MOV.U32 R31, RZ, RZ, R9.reuse ;  /* 0x000000ffff1f7224 */ /* 0x100fe400078e0009 */
[--C-:B------:R-:W-:Y:S01]  /*6170*/  IMAD.MOV.U32 R37, RZ, RZ, R9.reuse ;  /* 0x000000ffff257224 */ /* 0x100fe200078e0009 */
[----:B------:R-:W5:Y:S01]  /*6180*/  @!P4 LDG.E R25, desc[UR10][R2.64+0x400] ;  /* 0x0004000a0219c981 */ /* 0x000f62000c1e1900 */
[----:B------:R-:W-:-:S02]  /*6190*/  IMAD.MOV.U32 R8, RZ, RZ, R9 ;  /* 0x000000ffff087224 */ /* 0x000fc400078e0009 */
[----:B------:R-:W-:Y:S01]  /*61a0*/  IMAD.MOV.U32 R10, RZ, RZ, R9 ;  /* 0x000000ffff0a7224 */ /* 0x000fe200078e0009 */
[----:B------:R-:W5:Y:S04]  /*61b0*/  @!P5 LDG.E R27, desc[UR10][R2.64+0x480] ;  /* 0x0004800a021bd981 */ /* 0x000f68000c1e1900 */
[----:B------:R-:W5:Y:S04]  /*61c0*/  @!P6 LDG.E R31, desc[UR10][R2.64+0x500] ;  /* 0x0005000a021fe981 */ /* 0x000f68000c1e1900 */
[----:B------:R-:W5:Y:S04]  /*61d0*/  @!P0 LDG.E R37, desc[UR10][R2.64+0x580] ;  /* 0x0005800a02258981 */ /* 0x000f68000c1e1900 */
[----:B------:R-:W5:Y:S04]  /*61e0*/  @!P1 LDG.E R8, desc[UR10][R2.64+0x600] ;  /* 0x0006000a02089981 */ /* 0x000f68000c1e1900 */
[----:B------:R-:W5:Y:S04]  /*61f0*/  @!P2 LDG.E R10, desc[UR10][R2.64+0x680] ;  /* 0x0006800a020aa981 */ /* 0x000f68000c1e1900 */
[----:B------:R-:W5:Y:S01]  /*6200*/  @!P3 LDG.E R9, desc[UR10][R2.64+0x700] ;  /* 0x0007000a0209b981 */ /* 0x000f62000c1e1900 */
[----:B------:R-:W0:Y:S01]  /*6210*/  S2R R36, SR_LANEID ;  /* 0x0000000000247919 */ /* 0x000e220000000000 */
[----:B------:R-:W1:Y:S01]  /*6220*/  S2UR UR5, SR_CgaCtaId ;  /* 0x00000000000579c3 */ /* 0x000e620000008800 */
[----:B------:R-:W-:Y:S01]  /*6230*/  SHF.R.U32.HI R21, RZ, 0x5, R28 ;  /* 0x00000005ff157819 */ /* 0x000fe2000001161c */
[----:B------:R-:W-:-:S02]  /*6240*/  UMOV UR4, 0x400 ;  /* 0x0000040000047882 */ /* 0x000fc40000000000 */
[----:B-1----:R-:W-:Y:S02]  /*6250*/  ULEA UR4, UR5, UR4, 0x18 ;  /* 0x0000000405047291 */ /* 0x002fe4000f8ec0ff */
[----:B0-----:R-:W-:-:S05]  /*6260*/  IMAD R0, R21, 0x1e0, R36 ;  /* 0x000001e015007824 */ /* 0x001fca00078e0224 */
[----:B------:R-:W-:Y:S01]  /*6270*/  LEA R0, R0, UR4, 0x2 ;  /* 0x0000000400007c11 */ /* 0x000fe2000f8e10ff */
[----:B------:R-:W-:Y:S01]  /*6280*/  UISETP.NE.AND UP0, UPT, UR6, URZ, UPT ;  /* 0x000000ff0600728c */ /* 0x000fe2000bf05270 */
[----:B------:R-:W-:Y:S03]  /*6290*/  BSSY.RECONVERGENT B0, `(.L_x_244) ;  /* 0x0000556000007945 */ /* 0x000fe60003800200 */
[----:B--2---:R-:W-:Y:S04]  /*62a0*/  STS [R0], R5 ;  /* 0x0000000500007388 */ /* 0x004fe80000000800 */
[----:B---3--:R-:W-:Y:S04]  /*62b0*/  STS [R0+0x80], R7 ;  /* 0x0000800700007388 */ /* 0x008fe80000000800 */
[----:B----4-:R0:W-:Y:S04]  /*62c0*/  STS [R0+0x100], R11 ;  /* 0x0001000b00007388 */ /* 0x0101e80000000800 */
[----:B-----5:R1:W-:Y:S01]  /*62d0*/  STS [R0+0x180], R13 ;  /* 0x0001800d00007388 */ /* 0x0203e20000000800 */
[----:B0-----:R-:W-:-:S03]  /*62e0*/  IMAD R11, R36, 0x38, R0 ;  /* 0x00000038240b7824 */ /* 0x001fc600078e0200 */
        /* <DEDUP_REMOVED lines=12> */
[----:B------:R1:W0:Y:S04]  /*63b0*/  LDS R2, [R11] ;  /* 0x000000000b027984 */ /* 0x0002280000000800 */
        /* <DEDUP_REMOVED lines=15> */
[----:B--234-:R-:W-:Y:S05]  /*64b0*/  BRA.U UP0, `(.L_x_245) ;  /* 0x0000001d00d87547 */ /* 0x01cfea000b800000 */
[----:B0-----:R-:W-:Y:S01]  /*64c0*/  ISETP.GE.AND P0, PT, R2, 0x2, PT ;  /* 0x000000020200780c */ /* 0x001fe20003f06270 */
[----:B------:R-:W-:-:S12]  /*64d0*/  BSSY.RECONVERGENT B1, `(.L_x_246) ;  /* 0x000000b000017945 */ /* 0x000fd80003800200 */
[----:B------:R-:W-:Y:S05]  /*64e0*/  @!P0 BRA `(.L_x_247) ;  /* 0x0000000000188947 */ /* 0x000fea0003800000 */
[----:B-1----:R-:W-:-:S05]  /*64f0*/  VIADD R8, R2, 0xffffffff ;  /* 0xffffffff02087836 */ /* 0x002fca0000000000 */
[----:B------:R-:W-:-:S13]  /*6500*/  ISETP.GT.AND P0, PT, R8, R3, PT ;  /* 0x000000030800720c */ /* 0x000fda0003f04270 */
[----:B------:R-:W-:Y:S05]  /*6510*/  @P0 BRA `(.L_x_248) ;  /* 0x0000000000180947 */ /* 0x000fea0003800000 */
[----:B------:R-:W-:Y:S01]  /*6520*/  ISETP.NE.AND P0, PT, R3, R8, PT ;  /* 0x000000080300720c */ /* 0x000fe20003f05270 */
[----:B------:R-:W-:-:S12]  /*6530*/  IMAD.MOV.U32 R8, RZ, RZ, R3 ;  /* 0x000000ffff087224 */ /* 0x000fd800078e0003 */
[----:B------:R-:W-:Y:S05]  /*6540*/  @!P0 BRA `(.L_x_248) ;  /* 0x00000000000c8947 */ /* 0x000fea0003800000 */
.L_x_247:
[----:B-1----:R-:W-:-:S04]  /*6550*/  VIMNMX R8, PT, PT, R2, 0x1, !PT ;  /* 0x0000000102087848 */ /* 0x002fc80007fe0100 */
[----:B------:R-:W-:-:S04]  /*6560*/  ISETP.GT.AND P0, PT, R8, R3, PT ;  /* 0x000000030800720c */ /* 0x000fc80003f04270 */
[----:B------:R-:W-:-:S09]  /*6570*/  SEL R8, R3, RZ, !P0 ;  /* 0x000000ff03087207 */ /* 0x000fd20004000000 */
.L_x_248:
[----:B------:R-:W-:Y:S05]  /*6580*/  BSYNC.RECONVERGENT B1 ;  /* 0x0000000000017941 */ /* 0x000fea0003800200 */
.L_x_246:
        /* <DEDUP_REMOVED lines=9> */
.L_x_250:
[C---:B------:R-:W-:Y:S02]  /*6620*/  ISETP.GE.AND P1, PT, R4.reuse, R8, PT ;  /* 0x000000080400720c */ /* 0x040fe40003f26270 */
[C---:B------:R-:W-:Y:S02]  /*6630*/  ISETP.GE.AND P0, PT, R4.reuse, 0x1, PT ;  /* 0x000000010400780c */ /* 0x040fe40003f06270 */
[----:B------:R-:W-:-:S04]  /*6640*/  SEL R9, R4, RZ, P1 ;  /* 0x000000ff04097207 */ /* 0x000fc80000800000 */
[----:B------:R-:W-:-:S07]  /*6650*/  SEL R9, R9, RZ, P0 ;  /* 0x000000ff09097207 */ /* 0x000fce0000000000 */
.L_x_251:
[----:B------:R-:W-:Y:S05]  /*6660*/  BSYNC.RECONVERGENT B1 ;  /* 0x0000000000017941 */ /* 0x000fea0003800200 */
.L_x_249:
        /* <DEDUP_REMOVED lines=9> */
.L_x_253:
[C---:B------:R-:W-:Y:S02]  /*6700*/  ISETP.GE.AND P1, PT, R5.reuse, R9, PT ;  /* 0x000000090500720c */ /* 0x040fe40003f26270 */
[C---:B------:R-:W-:Y:S02]  /*6710*/  ISETP.GE.AND P0, PT, R5.reuse, 0x1, PT ;  /* 0x000000010500780c */ /* 0x040fe40003f06270 */
[----:B------:R-:W-:-:S04]  /*6720*/  SEL R8, R5, RZ, P1 ;  /* 0x000000ff05087207 */ /* 0x000fc80000800000 */
[----:B------:R-:W-:-:S07]  /*6730*/  SEL R8, R8, RZ, P0 ;  /* 0x000000ff08087207 */ /* 0x000fce0000000000 */
.L_x_254:
[----:B------:R-:W-:Y:S05]  /*6740*/  BSYNC.RECONVERGENT B1 ;  /* 0x0000000000017941 */ /* 0x000fea0003800200 */
.L_x_252:
        /* <DEDUP_REMOVED lines=9> */
.L_x_256:
[C---:B------:R-:W-:Y:S02]  /*67e0*/  ISETP.GE.AND P1, PT, R6.reuse, R8, PT ;  /* 0x000000080600720c */ /* 0x040fe40003f26270 */
[C---:B------:R-:W-:Y:S02]  /*67f0*/  ISETP.GE.AND P0, PT, R6.reuse, 0x1, PT ;  /* 0x000000010600780c */ /* 0x040fe40003f06270 */
[----:B------:R-:W-:-:S04]  /*6800*/  SEL R9, R6, RZ, P1 ;  /* 0x000000ff06097207 */ /* 0x000fc80000800000 */
[----:B------:R-:W-:-:S07]  /*6810*/  SEL R9, R9, RZ, P0 ;  /* 0x000000ff09097207 */ /* 0x000fce0000000000 */
.L_x_257:
[----:B------:R-:W-:Y:S05]  /*6820*/  BSYNC.RECONVERGENT B1 ;  /* 0x0000000000017941 */ /* 0x000fea0003800200 */
.L_x_255:
        /* <DEDUP_REMOVED lines=9> */
.L_x_259:
[C---:B------:R-:W-:Y:S02]  /*68c0*/  ISETP.GE.AND P1, PT, R7.reuse, R9, PT ;  /* 0x000000090700720c */ /* 0x040fe40003f26270 */
[C---:B------:R-:W-:Y:S02]  /*68d0*/  ISETP.GE.AND P0, PT, R7.reuse, 0x1, PT ;  /* 0x000000010700780c */ /* 0x040fe40003f06270 */
[----:B------:R-:W-:-:S04]  /*68e0*/  SEL R8, R7, RZ, P1 ;  /* 0x000000ff07087207 */ /* 0x000fc80000800000 */
[----:B------:R-:W-:-:S07]  /*68f0*/  SEL R8, R8, RZ, P0 ;  /* 0x000000ff08087207 */ /* 0x000fce0000000000 */
.L_x_260:
[----:B------:R-:W-:Y:S05]  /*6900*/  BSYNC.RECONVERGENT B1 ;  /* 0x0000000000017941 */ /* 0x000fea0003800200 */
.L_x_258:
        /* <DEDUP_REMOVED lines=9> */
.L_x_262:
[C---:B------:R-:W-:Y:S02]  /*69a0*/  ISETP.GE.AND P1, PT, R12.reuse, R8, PT ;  /* 0x000000080c00720c */ /* 0x040fe40003f26270 */
[C---:B------:R-:W-:Y:S02]  /*69b0*/  ISETP.GE.AND P0, PT, R12.reuse, 0x1, PT ;  /* 0x000000010c00780c */ /* 0x040fe40003f06270 */
[----:B------:R-:W-:-:S04]  /*69c0*/  SEL R9, R12, RZ, P1 ;  /* 0x000000ff0c097207 */ /* 0x000fc80000800000 */
[----:B------:R-:W-:-:S07]  /*69d0*/  SEL R9, R9, RZ, P0 ;  /* 0x000000ff09097207 */ /* 0x000fce0000000000 */
.L_x_263:
[----:B------:R-:W-:Y:S05]  /*69e0*/  BSYNC.RECONVERGENT B1 ;  /* 0x0000000000017941 */ /* 0x000fea0003800200 */
.L_x_261:
        /* <DEDUP_REMOVED lines=9> */
.L_x_265:
[C---:B------:R-:W-:Y:S02]  /*6a80*/  ISETP.GE.AND P1, PT, R13.reuse, R9, PT ;  /* 0x000000090d00720c */ /* 0x040fe40003f26270 */
[C---:B------:R-:W-:Y:S02]  /*6a90*/  ISETP.GE.AND P0, PT, R13.reuse, 0x1, PT ;  /* 0x000000010d00780c */ /* 0x040fe40003f06270 */
[----:B------:R-:W-:-:S04]  /*6aa0*/  SEL R8, R13, RZ, P1 ;  /* 0x000000ff0d087207 */ /* 0x000fc80000800000 */
[----:B------:R-:W-:-:S07]  /*6ab0*/  SEL R8, R8, RZ, P0 ;  /* 0x000000ff08087207 */ /* 0x000fce0000000000 */
.L_x_266:
[----:B------:R-:W-:Y:S05]  /*6ac0*/  BSYNC.RECONVERGENT B1 ;  /* 0x0000000000017941 */ /* 0x000fea0003800200 */
.L_x_264:
        /* <DEDUP_REMOVED lines=9> */
.L_x_268:
[C---:B------:R-:W-:Y:S02]  /*6b60*/  ISETP.GE.AND P1, PT, R14.reuse, R8, PT ;  /* 0x000000080e00720c */ /* 0x040fe40003f26270 */
[C---:B------:R-:W-:Y:S02]  /*6b70*/  ISETP.GE.AND P0, PT, R14.reuse, 0x1, PT ;  /* 0x000000010e00780c */ /* 0x040fe40003f06270 */
[----:B------:R-:W-:-:S04]  /*6b80*/  SEL R9, R14, RZ, P1 ;  /* 0x000000ff0e097207 */ /* 0x000fc80000800000 */
[----:B------:R-:W-:-:S07]  /*6b90*/  SEL R9, R9, RZ, P0 ;  /* 0x000000ff09097207 */ /* 0x000fce0000000000 */
.L_x_269:
[----:B------:R-:W-:Y:S05]  /*6ba0*/  BSYNC.RECONVERGENT B1 ;  /* 0x0000000000017941 */ /* 0x000fea0003800200 */
.L_x_267:
        /* <DEDUP_REMOVED lines=9> */
.L_x_271:
[C---:B------:R-:W-:Y:S02]  /*6c40*/  ISETP.GE.AND P1, PT, R15.reuse, R9, PT ;  /* 0x000000090f00720c */ /* 0x040fe40003f26270 */
[C---:B------:R-:W-:Y:S02]  /*6c50*/  ISETP.GE.AND P0, PT, R15.reuse, 0x1, PT ;  /* 0x000000010f00780c */ /* 0x040fe40003f06270 */
[----:B------:R-:W-:-:S04]  /*6c60*/  SEL R8, R15, RZ, P1 ;  /* 0x000000ff0f087207 */ /* 0x000fc80000800000 */
[----:B------:R-:W-:-:S07]  /*6c70*/  SEL R8, R8, RZ, P0 ;  /* 0x000000ff08087207 */ /* 0x000fce0000000000 */
.L_x_272:
[----:B------:R-:W-:Y:S05]  /*6c80*/  BSYNC.RECONVERGENT B1 ;  /* 0x0000000000017941 */ /* 0x000fea0003800200 */
.L_x_270:
        /* <DEDUP_REMOVED lines=9> */
.L_x_274:
[C---:B------:R-:W-:Y:S02]  /*6d20*/  ISETP.GE.AND P1, PT, R16.reuse, R8, PT ;  /* 0x000000081000720c */ /* 0x040fe40003f26270 */
[C---:B------:R-:W-:Y:S02]  /*6d30*/  ISETP.GE.AND P0, PT, R16.reuse, 0x1, PT ;  /* 0x000000011000780c */ /* 0x040fe40003f06270 */
[----:B------:R-:W-:-:S04]  /*6d40*/  SEL R9, R16, RZ, P1 ;  /* 0x000000ff10097207 */ /* 0x000fc80000800000 */
[----:B------:R-:W-:-:S07]  /*6d50*/  SEL R9, R9, RZ, P0 ;  /* 0x000000ff09097207 */ /* 0x000fce0000000000 */
.L_x_275:
[----:B------:R-:W-:Y:S05]  /*6d60*/  BSYNC.RECONVERGENT B1 ;  /* 0x0000000000017941 */ /* 0x000fea0003800200 */
.L_x_273:
        /* <DEDUP_REMOVED lines=9> */
.L_x_277:
[C---:B------:R-:W-:Y:S02]  /*6e00*/  ISETP.GE.AND P1, PT, R17.reuse, R9, PT ;  /* 0x000000091100720c */ /* 0x040fe40003f26270 */
[C---:B------:R-:W-:Y:S02]  /*6e10*/  ISETP.GE.AND P0, PT, R17.reuse, 0x1, PT ;  /* 0x000000011100780c */ /* 0x040fe40003f06270 */
[----:B------:R-:W-:-:S04]  /*6e20*/  SEL R8, R17, RZ, P1 ;  /* 0x000000ff11087207 */ /* 0x000fc80000800000 */
[----:B------:R-:W-:-:S07]  /*6e30*/  SEL R8, R8, RZ, P0 ;  /* 0x000000ff08087207 */ /* 0x000fce0000000000 */
.L_x_278:
[----:B------:R-:W-:Y:S05]  /*6e40*/  BSYNC.RECONVERGENT B1 ;  /* 0x0000000000017941 */ /* 0x000fea0003800200 */
.L_x_276:
        /* <DEDUP_REMOVED lines=9> */
.L_x_280:
[C---:B------:R-:W-:Y:S02]  /*6ee0*/  ISETP.GE.AND P1, PT, R18.reuse, R8, PT ;  /* 0x000000081200720c */ /* 0x040fe40003f26270 */
[C---:B------:R-:W-:Y:S02]  /*6ef0*/  ISETP.GE.AND P0, PT, R18.reuse, 0x1, PT ;  /* 0x000000011200780c */ /* 0x040fe40003f06270 */
[----:B------:R-:W-:-:S04]  /*6f00*/  SEL R9, R18, RZ, P1 ;  /* 0x000000ff12097207 */ /* 0x000fc80000800000 */
[----:B------:R-:W-:-:S07]  /*6f10*/  SEL R9, R9, RZ, P0 ;  /* 0x000000ff09097207 */ /* 0x000fce0000000000 */
.L_x_281:
[----:B------:R-:W-:Y:S05]  /*6f20*/  BSYNC.RECONVERGENT B1 ;  /* 0x0000000000017941 */ /* 0x000fea0003800200 */
.L_x_279:
        /* <DEDUP_REMOVED lines=9> */
.L_x_283:
[C---:B------:R-:W-:Y:S02]  /*6fc0*/  ISETP.GE.AND P1, PT, R19.reuse, R9, PT ;  /* 0x000000091300720c */ /* 0x040fe40003f26270 */
[C---:B------:R-:W-:Y:S02]  /*6fd0*/  ISETP.GE.AND P0, PT, R19.reuse, 0x1, PT ;  /* 0x000000011300780c */ /* 0x040fe40003f06270 */
[----:B------:R-:W-:-:S04]  /*6fe0*/  SEL R8, R19, RZ, P1 ;  /* 0x000000ff13087207 */ /* 0x000fc80000800000 */
[----:B------:R-:W-:-:S07]  /*6ff0*/  SEL R8, R8, RZ, P0 ;  /* 0x000000ff08087207 */ /* 0x000fce0000000000 */
.L_x_284:
[----:B------:R-:W-:Y:S05]  /*7000*/  BSYNC.RECONVERGENT B1 ;  /* 0x0000000000017941 */ /* 0x000fea0003800200 */
.L_x_282:
        /* <DEDUP_REMOVED lines=9> */
.L_x_286:
[C---:B------:R-:W-:Y:S02]  /*70a0*/  ISETP.GE.AND P1, PT, R20.reuse, R8, PT ;  /* 0x000000081400720c */ /* 0x040fe40003f26270 */
[C---:B------:R-:W-:Y:S02]  /*70b0*/  ISETP.GE.AND P0, PT, R20.reuse, 0x1, PT ;  /* 0x000000011400780c */ /* 0x040fe40003f06270 */
[----:B------:R-:W-:-:S04]  /*70c0*/  SEL R9, R20, RZ, P1 ;  /* 0x000000ff14097207 */ /* 0x000fc80000800000 */
[----:B------:R-:W-:-:S07]  /*70d0*/  SEL R9, R9, RZ, P0 ;  /* 0x000000ff09097207 */ /* 0x000fce0000000000 */
.L_x_287:
[----:B------:R-:W-:Y:S05]  /*70e0*/  BSYNC.RECONVERGENT B1 ;  /* 0x0000000000017941 */ /* 0x000fea0003800200 */
.L_x_285:
        /* <DEDUP_REMOVED lines=66> */
.L_x_288:
[C---:B------:R-:W-:Y:S01]  /*7510*/  VIADD R9, R11.reuse, 0xffffffff ;  /* 0xffffffff0b097836 */ /* 0x040fe20000000000 */
[----:B------:R-:W-:Y:S02]  /*7520*/  ISETP.GT.AND P0, PT, R11, 0x1, PT ;  /* 0x000000010b00780c */ /* 0x000fe40003f04270 */
[----:B------:R-:W-:Y:S02]  /*7530*/  ISETP.NE.AND P2, PT, R21, 0x3, PT ;  /* 0x000000031500780c */ /* 0x000fe40003f45270 */
[----:B------:R-:W-:Y:S02]  /*7540*/  ISETP.GT.AND P4, PT, R9, R10, PT ;  /* 0x0000000a0900720c */ /* 0x000fe40003f84270 */
[----:B------:R-:W-:Y:S02]  /*7550*/  ISETP.NE.AND P3, PT, R21, 0x2, PT ;  /* 0x000000021500780c */ /* 0x000fe40003f65270 */
[----:B------:R-:W-:-:S09]  /*7560*/  ISETP.GE.U32.AND P1, PT, R28, 0x20, PT ;  /* 0x000000201c00780c */ /* 0x000fd20003f26070 */
[----:B------:R-:W-:Y:S05]  /*7570*/  @P0 BRA P4, `(.L_x_289) ;  /* 0x0000000000180947 */ /* 0x000fea0002000000 */
[----:B------:R-:W-:Y:S01]  /*7580*/  ISETP.EQ.AND P0, PT, R10, R9, P0 ;  /* 0x000000090a00720c */ /* 0x000fe20000702270 */
[----:B------:R-:W-:-:S12]  /*7590*/  IMAD.MOV.U32 R9, RZ, RZ, R10 ;  /* 0x000000ffff097224 */ /* 0x000fd800078e000a */
[C---:B------:R-:W-:Y:S02]  /*75a0*/  @!P0 ISETP.GE.AND P5, PT, R10.reuse, R11, PT ;  /* 0x0000000b0a00820c */ /* 0x040fe40003fa6270 */
[C---:B------:R-:W-:Y:S02]  /*75b0*/  @!P0 ISETP.GE.AND P4, PT, R10.reuse, 0x1, PT ;  /* 0x000000010a00880c */ /* 0x040fe40003f86270 */
[----:B------:R-:W-:-:S04]  /*75c0*/  @!P0 SEL R10, R10, RZ, P5 ;  /* 0x000000ff0a0a8207 */ /* 0x000fc80002800000 */
[----:B------:R-:W-:-:S07]  /*75d0*/  @!P0 SEL R9, R10, RZ, P4 ;  /* 0x000000ff0a098207 */ /* 0x000fce0002000000 */
.L_x_289:
[----:B------:R-:W-:Y:S01]  /*75e0*/  BSSY.RECONVERGENT B1, `(.L_x_290) ;  /* 0x0000012000017945 */ /* 0x000fe20003800200 */
[----:B------:R-:W-:Y:S01]  /*75f0*/  IMAD.MOV.U32 R10, RZ, RZ, R9 ;  /* 0x000000ffff0a7224 */ /* 0x000fe200078e0009 */
[----:B------:R-:W-:Y:S02]  /*7600*/  @P2 SEL R10, R11, R8, !P3 ;  /* 0x000000080b0a2207 */ /* 0x000fe40005800000 */
[----:B------:R-:W-:Y:S05]  /*7610*/  @!P1 BRA `(.L_x_291) ;  /* 0x0000000000389947 */ /* 0x000fea0003800000 */
[C---:B------:R-:W-:Y:S01]  /*7620*/  VIADD R9, R10.reuse, 0xffffffff ;  /* 0xffffffff0a097836 */ /* 0x040fe20000000000 */
[----:B------:R-:W-:Y:S01]  /*7630*/  ISETP.GT.AND P0, PT, R10, 0x1, PT ;  /* 0x000000010a00780c */ /* 0x000fe20003f04270 */
[----:B------:R-:W-:Y:S01]  /*7640*/  BSSY.RECONVERGENT B2, `(.L_x_292) ;  /* 0x000000a000027945 */ /* 0x000fe20003800200 */
[----:B------:R-:W-:Y:S02]  /*7650*/  ISETP.NE.AND P3, PT, R36, RZ, PT ;  /* 0x000000ff2400720c */ /* 0x000fe40003f65270 */
        /* <DEDUP_REMOVED lines=8> */
.L_x_293:
[----:B------:R-:W-:Y:S05]  /*76e0*/  BSYNC.RECONVERGENT B2 ;  /* 0x0000000000027941 */ /* 0x000fea0003800200 */
.L_x_292:
[----:B------:R-:W-:-:S07]  /*76f0*/  SEL R22, R10, R9, !P3 ;  /* 0x000000090a167207 */ /* 0x000fce0005800000 */
.L_x_291:
[----:B------:R-:W-:Y:S05]  /*7700*/  BSYNC.RECONVERGENT B1 ;  /* 0x0000000000017941 */ /* 0x000fea0003800200 */
.L_x_290:
        /* <DEDUP_REMOVED lines=13> */
.L_x_295:
[----:B------:R-:W-:Y:S05]  /*77e0*/  BSYNC.RECONVERGENT B1 ;  /* 0x0000000000017941 */ /* 0x000fea0003800200 */
.L_x_294:
        /* <DEDUP_REMOVED lines=9> */
.L_x_297:
[C---:B------:R-:W-:Y:S02]  /*7880*/  ISETP.GE.AND P1, PT, R3.reuse, R9, PT ;  /* 0x000000090300720c */ /* 0x040fe40003f26270 */
[C---:B------:R-:W-:Y:S02]  /*7890*/  ISETP.GE.AND P0, PT, R3.reuse, 0x1, PT ;  /* 0x000000010300780c */ /* 0x040fe40003f06270 */
[----:B------:R-:W-:-:S04]  /*78a0*/  SEL R2, R3, RZ, P1 ;  /* 0x000000ff03027207 */ /* 0x000fc80000800000 */
[----:B------:R-:W-:-:S07]  /*78b0*/  SEL R2, R2, RZ, P0 ;  /* 0x000000ff02027207 */ /* 0x000fce0000000000 */
.L_x_298:
[----:B------:R-:W-:Y:S05]  /*78c0*/  BSYNC.RECONVERGENT B1 ;  /* 0x0000000000017941 */ /* 0x000fea0003800200 */
.L_x_296:
        /* <DEDUP_REMOVED lines=9> */
.L_x_300:
[C---:B------:R-:W-:Y:S02]  /*7960*/  ISETP.GE.AND P0, PT, R4.reuse, R2, PT ;  /* 0x000000020400720c */ /* 0x040fe40003f06270 */
[C---:B------:R-:W-:Y:S02]  /*7970*/  ISETP.GE.AND P1, PT, R4.reuse, 0x1, PT ;  /* 0x000000010400780c */ /* 0x040fe40003f26270 */
[----:B------:R-:W-:-:S04]  /*7980*/  SEL R3, R4, RZ, P0 ;  /* 0x000000ff04037207 */ /* 0x000fc80000000000 */
[----:B------:R-:W-:-:S07]  /*7990*/  SEL R3, R3, RZ, P1 ;  /* 0x000000ff03037207 */ /* 0x000fce0000800000 */
.L_x_301:
[----:B------:R-:W-:Y:S05]  /*79a0*/  BSYNC.RECONVERGENT B1 ;  /* 0x0000000000017941 */ /* 0x000fea0003800200 */
.L_x_299:
        /* <DEDUP_REMOVED lines=9> */
.L_x_303:
[C---:B------:R-:W-:Y:S02]  /*7a40*/  ISETP.GE.AND P0, PT, R5.reuse, R3, PT ;  /* 0x000000030500720c */ /* 0x040fe40003f06270 */
[C---:B------:R-:W-:Y:S02]  /*7a50*/  ISETP.GE.AND P1, PT, R5.reuse, 0x1, PT ;  /* 0x000000010500780c */ /* 0x040fe40003f26270 */
[----:B------:R-:W-:-:S04]  /*7a60*/  SEL R4, R5, RZ, P0 ;  /* 0x000000ff05047207 */ /* 0x000fc80000000000 */
[----:B------:R-:W-:-:S07]  /*7a70*/  SEL R4, R4, RZ, P1 ;  /* 0x000000ff04047207 */ /* 0x000fce0000800000 */
.L_x_304:
[----:B------:R-:W-:Y:S05]  /*7a80*/  BSYNC.RECONVERGENT B1 ;  /* 0x0000000000017941 */ /* 0x000fea0003800200 */
.L_x_302:
        /* <DEDUP_REMOVED lines=9> */
.L_x_306:
[C---:B------:R-:W-:Y:S02]  /*7b20*/  ISETP.GE.AND P0, PT, R6.reuse, R4, PT ;  /* 0x000000040600720c */ /* 0x040fe40003f06270 */
[C---:B------:R-:W-:Y:S02]  /*7b30*/  ISETP.GE.AND P1, PT, R6.reuse, 0x1, PT ;  /* 0x000000010600780c */ /* 0x040fe40003f26270 */
[----:B------:R-:W-:-:S04]  /*7b40*/  SEL R5, R6, RZ, P0 ;  /* 0x000000ff06057207 */ /* 0x000fc80000000000 */
[----:B------:R-:W-:-:S07]  /*7b50*/  SEL R5, R5, RZ, P1 ;  /* 0x000000ff05057207 */ /* 0x000fce0000800000 */
.L_x_307:
[----:B------:R-:W-:Y:S05]  /*7b60*/  BSYNC.RECONVERGENT B1 ;  /* 0x0000000000017941 */ /* 0x000fea0003800200 */
.L_x_305:
        /* <DEDUP_REMOVED lines=9> */
.L_x_309:
[C---:B------:R-:W-:Y:S02]  /*7c00*/  ISETP.GE.AND P0, PT, R7.reuse, R5, PT ;  /* 0x000000050700720c */ /* 0x040fe40003f06270 */
[C---:B------:R-:W-:Y:S02]  /*7c10*/  ISETP.GE.AND P1, PT, R7.reuse, 0x1, PT ;  /* 0x000000010700780c */ /* 0x040fe40003f26270 */
[----:B------:R-:W-:-:S04]  /*7c20*/  SEL R6, R7, RZ, P0 ;  /* 0x000000ff07067207 */ /* 0x000fc80000000000 */
[----:B------:R-:W-:-:S07]  /*7c30*/  SEL R6, R6, RZ, P1 ;  /* 0x000000ff06067207 */ /* 0x000fce0000800000 */
.L_x_310:
[----:B------:R-:W-:Y:S05]  /*7c40*/  BSYNC.RECONVERGENT B1 ;  /* 0x0000000000017941 */ /* 0x000fea0003800200 */
.L_x_308:
        /* <DEDUP_REMOVED lines=9> */
.L_x_312:
[C---:B------:R-:W-:Y:S02]  /*7ce0*/  ISETP.GE.AND P0, PT, R12.reuse, R6, PT ;  /* 0x000000060c00720c */ /* 0x040fe40003f06270 */
[C---:B------:R-:W-:Y:S02]  /*7cf0*/  ISETP.GE.AND P1, PT, R12.reuse, 0x1, PT ;  /* 0x000000010c00780c */ /* 0x040fe40003f26270 */
[----:B------:R-:W-:-:S04]  /*7d00*/  SEL R7, R12, RZ, P0 ;  /* 0x000000ff0c077207 */ /* 0x000fc80000000000 */
[----:B------:R-:W-:-:S07]  /*7d10*/  SEL R7, R7, RZ, P1 ;  /* 0x000000ff07077207 */ /* 0x000fce0000800000 */
.L_x_313:
[----:B------:R-:W-:Y:S05]  /*7d20*/  BSYNC.RECONVERGENT B1 ;  /* 0x0000000000017941 */ /* 0x000fea0003800200 */
.L_x_311:
        /* <DEDUP_REMOVED lines=9> */
.L_x_315:
[C---:B------:R-:W-:Y:S02]  /*7dc0*/  ISETP.GE.AND P0, PT, R13.reuse, R7, PT ;  /* 0x000000070d00720c */ /* 0x040fe40003f06270 */
[C---:B------:R-:W-:Y:S02]  /*7dd0*/  ISETP.GE.AND P1, PT, R13.reuse, 0x1, PT ;  /* 0x000000010d00780c */ /* 0x040fe40003f26270 */
[----:B------:R-:W-:-:S04]  /*7de0*/  SEL R8, R13, RZ, P0 ;  /* 0x000000ff0d087207 */ /* 0x000fc80000000000 */
[----:B------:R-:W-:-:S07]  /*7df0*/  SEL R8, R8, RZ, P1 ;  /* 0x000000ff08087207 */ /* 0x000fce0000800000 */
.L_x_316:
[----:B------:R-:W-:Y:S05]  /*7e00*/  BSYNC.RECONVERGENT B1 ;  /* 0x0000000000017941 */ /* 0x000fea0003800200 */
.L_x_314:
        /* <DEDUP_REMOVED lines=9> */
.L_x_318:
[C---:B------:R-:W-:Y:S02]  /*7ea0*/  ISETP.GE.AND P0, PT, R14.reuse, R8, PT ;  /* 0x000000080e00720c */ /* 0x040fe40003f06270 */
[C---:B------:R-:W-:Y:S02]  /*7eb0*/  ISETP.GE.AND P1, PT, R14.reuse, 0x1, PT ;  /* 0x000000010e00780c */ /* 0x040fe40003f26270 */
[----:B------:R-:W-:-:S04]  /*7ec0*/  SEL R11, R14, RZ, P0 ;  /* 0x000000ff0e0b7207 */ /* 0x000fc80000000000 */
[----:B------:R-:W-:-:S07]  /*7ed0*/  SEL R11, R11, RZ, P1 ;  /* 0x000000ff0b0b7207 */ /* 0x000fce0000800000 */
.L_x_319:
[----:B------:R-:W-:Y:S05]  /*7ee0*/  BSYNC.RECONVERGENT B1 ;  /* 0x0000000000017941 */ /* 0x000fea0003800200 */
.L_x_317:
        /* <DEDUP_REMOVED lines=9> */
.L_x_321:
[C---:B------:R-:W-:Y:S02]  /*7f80*/  ISETP.GE.AND P0, PT, R15.reuse, R11, PT ;  /* 0x0000000b0f00720c */ /* 0x040fe40003f06270 */
[C---:B------:R-:W-:Y:S02]  /*7f90*/  ISETP.GE.AND P1, PT, R15.reuse, 0x1, PT ;  /* 0x000000010f00780c */ /* 0x040fe40003f26270 */
[----:B------:R-:W-:-:S04]  /*7fa0*/  SEL R10, R15, RZ, P0 ;  /* 0x000000ff0f0a7207 */ /* 0x000fc80000000000 */
[----:B------:R-:W-:-:S07]  /*7fb0*/  SEL R10, R10, RZ, P1 ;  /* 0x000000ff0a0a7207 */ /* 0x000fce0000800000 */
.L_x_322:
[----:B------:R-:W-:Y:S05]  /*7fc0*/  BSYNC.RECONVERGENT B1 ;  /* 0x0000000000017941 */ /* 0x000fea0003800200 */
.L_x_320:
        /* <DEDUP_REMOVED lines=9> */
.L_x_324:
[C---:B------:R-:W-:Y:S02]  /*8060*/  ISETP.GE.AND P0, PT, R16.reuse, R10, PT ;  /* 0x0000000a1000720c */ /* 0x040fe40003f06270 */
[C---:B------:R-:W-:Y:S02]  /*8070*/  ISETP.GE.AND P1, PT, R16.reuse, 0x1, PT ;  /* 0x000000011000780c */ /* 0x040fe40003f26270 */
[----:B------:R-:W-:-:S04]  /*8080*/  SEL R13, R16, RZ, P0 ;  /* 0x000000ff100d7207 */ /* 0x000fc80000000000 */
[----:B------:R-:W-:-:S07]  /*8090*/  SEL R13, R13, RZ, P1 ;  /* 0x000000ff0d0d7207 */ /* 0x000fce0000800000 */
.L_x_325:
[----:B------:R-:W-:Y:S05]  /*80a0*/  BSYNC.RECONVERGENT B1 ;  /* 0x0000000000017941 */ /* 0x000fea0003800200 */
.L_x_323:
        /* <DEDUP_REMOVED lines=9> */
.L_x_327:
[C---:B------:R-:W-:Y:S02]  /*8140*/  ISETP.GE.AND P0, PT, R17.reuse, R13, PT ;  /* 0x0000000d1100720c */ /* 0x040fe40003f06270 */
[C---:B------:R-:W-:Y:S02]  /*8150*/  ISETP.GE.AND P1, PT, R17.reuse, 0x1, PT ;  /* 0x000000011100780c */ /* 0x040fe40003f26270 */
[----:B------:R-:W-:-:S04]  /*8160*/  SEL R12, R17, RZ, P0 ;  /* 0x000000ff110c7207 */ /* 0x000fc80000000000 */
[----:B------:R-:W-:-:S07]  /*8170*/  SEL R12, R12, RZ, P1 ;  /* 0x000000ff0c0c7207 */ /* 0x000fce0000800000 */
.L_x_328:
[----:B------:R-:W-:Y:S05]  /*8180*/  BSYNC.RECONVERGENT B1 ;  /* 0x0000000000017941 */ /* 0x000fea0003800200 */
.L_x_326:
        /* <DEDUP_REMOVED lines=9> */
.L_x_330:
[C---:B------:R-:W-:Y:S02]  /*8220*/  ISETP.GE.AND P0, PT, R18.reuse, R12, PT ;  /* 0x0000000c1200720c */ /* 0x040fe40003f06270 */
[C---:B------:R-:W-:Y:S02]  /*8230*/  ISETP.GE.AND P1, PT, R18.reuse, 0x1, PT ;  /* 0x000000011200780c */ /* 0x040fe40003f26270 */
[----:B------:R-:W-:-:S04]  /*8240*/  SEL R15, R18, RZ, P0 ;  /* 0x000000ff120f7207 */ /* 0x000fc80000000000 */
[----:B------:R-:W-:-:S07]  /*8250*/  SEL R15, R15, RZ, P1 ;  /* 0x000000ff0f0f7207 */ /* 0x000fce0000800000 */
.L_x_331:
[----:B------:R-:W-:Y:S05]  /*8260*/  BSYNC.RECONVERGENT B1 ;  /* 0x0000000000017941 */ /* 0x000fea0003800200 */
.L_x_329:
        /* <DEDUP_REMOVED lines=9> */
.L_x_333:
[C---:B------:R-:W-:Y:S02]  /*8300*/  ISETP.GE.AND P0, PT, R19.reuse, R15, PT ;  /* 0x0000000f1300720c */ /* 0x040fe40003f06270 */
[C---:B------:R-:W-:Y:S02]  /*8310*/  ISETP.GE.AND P1, PT, R19.reuse, 0x1, PT ;  /* 0x000000011300780c */ /* 0x040fe40003f26270 */
[----:B------:R-:W-:-:S04]  /*8320*/  SEL R14, R19, RZ, P0 ;  /* 0x000000ff130e7207 */ /* 0x000fc80000000000 */
[----:B------:R-:W-:-:S07]  /*8330*/  SEL R14, R14, RZ, P1 ;  /* 0x000000ff0e0e7207 */ /* 0x000fce0000800000 */
.L_x_334:
[----:B------:R-:W-:Y:S05]  /*8340*/  BSYNC.RECONVERGENT B1 ;  /* 0x0000000000017941 */ /* 0x000fea0003800200 */
.L_x_332:
        /* <DEDUP_REMOVED lines=8> */
.L_x_335:
[C---:B------:R-:W-:Y:S02]  /*83d0*/  ISETP.GE.AND P0, PT, R20.reuse, R14, PT ;  /* 0x0000000e1400720c */ /* 0x040fe40003f06270 */
[C---:B------:R-:W-:Y:S02]  /*83e0*/  ISETP.GE.AND P1, PT, R20.reuse, 0x1, PT ;  /* 0x000000011400780c */ /* 0x040fe40003f26270 */
[----:B------:R-:W-:-:S04]  /*83f0*/  SEL R17, R20, RZ, P0 ;  /* 0x000000ff14117207 */ /* 0x000fc80000000000 */
[----:B------:R-:W-:Y:S01]  /*8400*/  SEL R17, R17, RZ, P1 ;  /* 0x000000ff11117207 */ /* 0x000fe20000800000 */
[----:B------:R-:W-:Y:S06]  /*8410*/  BRA `(.L_x_336) ;  /* 0x0000003000f47947 */ /* 0x000fec0003800000 */
.L_x_245:
        /* <DEDUP_REMOVED lines=9> */
.L_x_338:
[----:B-1----:R-:W-:-:S04]  /*84b0*/  VIMNMX R8, PT, PT, R2, 0x1, !PT ;  /* 0x0000000102087848 */ /* 0x002fc80007fe0100 */
[----:B------:R-:W-:-:S04]  /*84c0*/  ISETP.GT.AND P0, PT, R8, R3, PT ;  /* 0x000000030800720c */ /* 0x000fc80003f04270 */
[----:B------:R-:W-:-:S09]  /*84d0*/  SEL R8, R3, RZ, !P0 ;  /* 0x000000ff03087207 */ /* 0x000fd20004000000 */
.L_x_339:
[----:B------:R-:W-:Y:S05]  /*84e0*/  BSYNC.RECONVERGENT B1 ;  /* 0x0000000000017941 */ /* 0x000fea0003800200 */
.L_x_337:
        /* <DEDUP_REMOVED lines=9> */
.L_x_341:
[C---:B------:R-:W-:Y:S02]  /*8580*/  ISETP.GE.AND P0, PT, R4.reuse, R8, PT ;  /* 0x000000080400720c */ /* 0x040fe40003f06270 */
[C---:B------:R-:W-:Y:S02]  /*8590*/  ISETP.GE.AND P1, PT, R4.reuse, 0x1, PT ;  /* 0x000000010400780c */ /* 0x040fe40003f26270 */
[----:B------:R-:W-:-:S04]  /*85a0*/  SEL R9, R4, RZ, P0 ;  /* 0x000000ff04097207 */ /* 0x000fc80000000000 */
[----:B------:R-:W-:-:S07]  /*85b0*/  SEL R9, R9, RZ, P1 ;  /* 0x000000ff09097207 */ /* 0x000fce0000800000 */
.L_x_342:
[----:B------:R-:W-:Y:S05]  /*85c0*/  BSYNC.RECONVERGENT B1 ;  /* 0x0000000000017941 */ /* 0x000fea0003800200 */
.L_x_340:
        /* <DEDUP_REMOVED lines=9> */
.L_x_344:
[C---:B------:R-:W-:Y:S02]  /*8660*/  ISETP.GE.AND P0, PT, R5.reuse, R9, PT ;  /* 0x000000090500720c */ /* 0x040fe40003f06270 */
[C---:B------:R-:W-:Y:S02]  /*8670*/  ISETP.GE.AND P1, PT, R5.reuse, 0x1, PT ;  /* 0x000000010500780c */ /* 0x040fe40003f26270 */
[----:B------:R-:W-:-:S04]  /*8680*/  SEL R8, R5, RZ, P0 ;  /* 0x000000ff05087207 */ /* 0x000fc80000000000 */
[----:B------:R-:W-:-:S07]  /*8690*/  SEL R8, R8, RZ, P1 ;  /* 0x000000ff08087207 */ /* 0x000fce0000800000 */
.L_x_345:
[----:B------:R-:W-:Y:S05]  /*86a0*/  BSYNC.RECONVERGENT B1 ;  /* 0x0000000000017941 */ /* 0x000fea0003800200 */
.L_x_343:
        /* <DEDUP_REMOVED lines=9> */
.L_x_347:
[C---:B------:R-:W-:Y:S02]  /*8740*/  ISETP.GE.AND P0, PT, R6.reuse, R8, PT ;  /* 0x000000080600720c */ /* 0x040fe40003f06270 */
[C---:B------:R-:W-:Y:S02]  /*8750*/  ISETP.GE.AND P1, PT, R6.reuse, 0x1, PT ;  /* 0x000000010600780c */ /* 0x040fe40003f26270 */
[----:B------:R-:W-:-:S04]  /*8760*/  SEL R9, R6, RZ, P0 ;  /* 0x000000ff06097207 */ /* 0x000fc80000000000 */
[----:B------:R-:W-:-:S07]  /*8770*/  SEL R9, R9, RZ, P1 ;  /* 0x000000ff09097207 */ /* 0x000fce0000800000 */
.L_x_348:
[----:B------:R-:W-:Y:S05]  /*8780*/  BSYNC.RECONVERGENT B1 ;  /* 0x0000000000017941 */ /* 0x000fea0003800200 */
.L_x_346:
        /* <DEDUP_REMOVED lines=9> */
.L_x_350:
[C---:B------:R-:W-:Y:S02]  /*8820*/  ISETP.GE.AND P0, PT, R7.reuse, R9, PT ;  /* 0x000000090700720c */ /* 0x040fe40003f06270 */
[C---:B------:R-:W-:Y:S02]  /*8830*/  ISETP.GE.AND P1, PT, R7.reuse, 0x1, PT ;  /* 0x000000010700780c */ /* 0x040fe40003f26270 */
[----:B------:R-:W-:-:S04]  /*8840*/  SEL R8, R7, RZ, P0 ;  /* 0x000000ff07087207 */ /* 0x000fc80000000000 */
[----:B------:R-:W-:-:S07]  /*8850*/  SEL R8, R8, RZ, P1 ;  /* 0x000000ff08087207 */ /* 0x000fce0000800000 */
.L_x_351:
[----:B------:R-:W-:Y:S05]  /*8860*/  BSYNC.RECONVERGENT B1 ;  /* 0x0000000000017941 */ /* 0x000fea0003800200 */
.L_x_349:
        /* <DEDUP_REMOVED lines=9> */
.L_x_353:
[C---:B------:R-:W-:Y:S02]  /*8900*/  ISETP.GE.AND P0, PT, R12.reuse, R8, PT ;  /* 0x000000080c00720c */ /* 0x040fe40003f06270 */
[C---:B------:R-:W-:Y:S02]  /*8910*/  ISETP.GE.AND P1, PT, R12.reuse, 0x1, PT ;  /* 0x000000010c00780c */ /* 0x040fe40003f26270 */
[----:B------:R-:W-:-:S04]  /*8920*/  SEL R9, R12, RZ, P0 ;  /* 0x000000ff0c097207 */ /* 0x000fc80000000000 */
[----:B------:R-:W-:-:S07]  /*8930*/  SEL R9, R9, RZ, P1 ;  /* 0x000000ff09097207 */ /* 0x000fce0000800000 */
.L_x_354:
[----:B------:R-:W-:Y:S05]  /*8940*/  BSYNC.RECONVERGENT B1 ;  /* 0x0000000000017941 */ /* 0x000fea0003800200 */
.L_x_352:
        /* <DEDUP_REMOVED lines=9> */
.L_x_356:
[C---:B------:R-:W-:Y:S02]  /*89e0*/  ISETP.GE.AND P0, PT, R13.reuse, R9, PT ;  /* 0x000000090d00720c */ /* 0x040fe40003f06270 */
[C---:B------:R-:W-:Y:S02]  /*89f0*/  ISETP.GE.AND P1, PT, R13.reuse, 0x1, PT ;  /* 0x000000010d00780c */ /* 0x040fe40003f26270 */
[----:B------:R-:W-:-:S04]  /*8a00*/  SEL R8, R13, RZ, P0 ;  /* 0x000000ff0d087207 */ /* 0x000fc80000000000 */
[----:B------:R-:W-:-:S07]  /*8a10*/  SEL R8, R8, RZ, P1 ;  /* 0x000000ff08087207 */ /* 0x000fce0000800000 */
.L_x_357:
[----:B------:R-:W-:Y:S05]  /*8a20*/  BSYNC.RECONVERGENT B1 ;  /* 0x0000000000017941 */ /* 0x000fea0003800200 */
.L_x_355:
        /* <DEDUP_REMOVED lines=9> */
.L_x_359:
[C---:B------:R-:W-:Y:S02]  /*8ac0*/  ISETP.GE.AND P0, PT, R14.reuse, R8, PT ;  /* 0x000000080e00720c */ /* 0x040fe40003f06270 */
[C---:B------:R-:W-:Y:S02]  /*8ad0*/  ISETP.GE.AND P1, PT, R14.reuse, 0x1, PT ;  /* 0x000000010e00780c */ /* 0x040fe40003f26270 */
[----:B------:R-:W-:-:S04]  /*8ae0*/  SEL R9, R14, RZ, P0 ;  /* 0x000000ff0e097207 */ /* 0x000fc80000000000 */
[----:B------:R-:W-:-:S07]  /*8af0*/  SEL R9, R9, RZ, P1 ;  /* 0x000000ff09097207 */ /* 0x000fce0000800000 */
.L_x_360:
[----:B------:R-:W-:Y:S05]  /*8b00*/  BSYNC.RECONVERGENT B1 ;  /* 0x0000000000017941 */ /* 0x000fea0003800200 */
.L_x_358:
        /* <DEDUP_REMOVED lines=9> */
.L_x_362:
[C---:B------:R-:W-:Y:S02]  /*8ba0*/  ISETP.GE.AND P0, PT, R15.reuse, R9, PT ;  /* 0x000000090f00720c */ /* 0x040fe40003f06270 */
[C---:B------:R-:W-:Y:S02]  /*8bb0*/  ISETP.GE.AND P1, PT, R15.reuse, 0x1, PT ;  /* 0x000000010f00780c */ /* 0x040fe40003f26270 */
[----:B------:R-:W-:-:S04]  /*8bc0*/  SEL R8, R15, RZ, P0 ;  /* 0x000000ff0f087207 */ /* 0x000fc80000000000 */
[----:B------:R-:W-:-:S07]  /*8bd0*/  SEL R8, R8, RZ, P1 ;  /* 0x000000ff08087207 */ /* 0x000fce0000800000 */
.L_x_363:
[----:B------:R-:W-:Y:S05]  /*8be0*/  BSYNC.RECONVERGENT B1 ;  /* 0x0000000000017941 */ /* 0x000fea0003800200 */
.L_x_361:
        /* <DEDUP_REMOVED lines=9> */
.L_x_365:
[C---:B------:R-:W-:Y:S02]  /*8c80*/  ISETP.GE.AND P0, PT, R16.reuse, R8, PT ;  /* 0x000000081000720c */ /* 0x040fe40003f06270 */
[C---:B------:R-:W-:Y:S02]  /*8c90*/  ISETP.GE.AND P1, PT, R16.reuse, 0x1, PT ;  /* 0x000000011000780c */ /* 0x040fe40003f26270 */
[----:B------:R-:W-:-:S04]  /*8ca0*/  SEL R9, R16, RZ, P0 ;  /* 0x000000ff10097207 */ /* 0x000fc80000000000 */
[----:B------:R-:W-:-:S07]  /*8cb0*/  SEL R9, R9, RZ, P1 ;  /* 0x000000ff09097207 */ /* 0x000fce0000800000 */
.L_x_366:
[----:B------:R-:W-:Y:S05]  /*8cc0*/  BSYNC.RECONVERGENT B1 ;  /* 0x0000000000017941 */ /* 0x000fea0003800200 */
.L_x_364:
        /* <DEDUP_REMOVED lines=9> */
.L_x_368:
[C---:B------:R-:W-:Y:S02]  /*8d60*/  ISETP.GE.AND P0, PT, R17.reuse, R9, PT ;  /* 0x000000091100720c */ /* 0x040fe40003f06270 */
[C---:B------:R-:W-:Y:S02]  /*8d70*/  ISETP.GE.AND P1, PT, R17.reuse, 0x1, PT ;  /* 0x000000011100780c */ /* 0x040fe40003f26270 */
[----:B------:R-:W-:-:S04]  /*8d80*/  SEL R8, R17, RZ, P0 ;  /* 0x000000ff11087207 */ /* 0x000fc80000000000 */
[----:B------:R-:W-:-:S07]  /*8d90*/  SEL R8, R8, RZ, P1 ;  /* 0x000000ff08087207 */ /* 0x000fce0000800000 */
.L_x_369:
[----:B------:R-:W-:Y:S05]  /*8da0*/  BSYNC.RECONVERGENT B1 ;  /* 0x0000000000017941 */ /* 0x000fea0003800200 */
.L_x_367:
        /* <DEDUP_REMOVED lines=9> */
.L_x_371:
[C---:B------:R-:W-:Y:S02]  /*8e40*/  ISETP.GE.AND P0, PT, R18.reuse, R8, PT ;  /* 0x000000081200720c */ /* 0x040fe40003f06270 */
[C---:B------:R-:W-:Y:S02]  /*8e50*/  ISETP.GE.AND P1, PT, R18.reuse, 0x1, PT ;  /* 0x000000011200780c */ /* 0x040fe40003f26270 */
[----:B------:R-:W-:-:S04]  /*8e60*/  SEL R9, R18, RZ, P0 ;  /* 0x000000ff12097207 */ /* 0x000fc80000000000 */
[----:B------:R-:W-:-:S07]  /*8e70*/  SEL R9, R9, RZ, P1 ;  /* 0x000000ff09097207 */ /* 0x000fce0000800000 */
.L_x_372:
[----:B------:R-:W-:Y:S05]  /*8e80*/  BSYNC.RECONVERGENT B1 ;  /* 0x0000000000017941 */ /* 0x000fea0003800200 */
.L_x_370:
        /* <DEDUP_REMOVED lines=9> */
.L_x_374:
[C---:B------:R-:W-:Y:S02]  /*8f20*/  ISETP.GE.AND P0, PT, R19.reuse, R9, PT ;  /* 0x000000091300720c */ /* 0x040fe40003f06270 */
[C---:B------:R-:W-:Y:S02]  /*8f30*/  ISETP.GE.AND P1, PT, R19.reuse, 0x1, PT ;  /* 0x000000011300780c */ /* 0x040fe40003f26270 */
[----:B------:R-:W-:-:S04]  /*8f40*/  SEL R8, R19, RZ, P0 ;  /* 0x000000ff13087207 */ /* 0x000fc80000000000 */
[----:B------:R-:W-:-:S07]  /*8f50*/  SEL R8, R8, RZ, P1 ;  /* 0x000000ff08087207 */ /* 0x000fce0000800000 */
.L_x_375:
[----:B------:R-:W-:Y:S05]  /*8f60*/  BSYNC.RECONVERGENT B1 ;  /* 0x0000000000017941 */ /* 0x000fea0003800200 */
.L_x_373:
        /* <DEDUP_REMOVED lines=9> */
.L_x_377:
[C---:B------:R-:W-:Y:S02]  /*9000*/  ISETP.GE.AND P0, PT, R20.reuse, R8, PT ;  /* 0x000000081400720c */ /* 0x040fe40003f06270 */
[C---:B------:R-:W-:Y:S02]  /*9010*/  ISETP.GE.AND P1, PT, R20.reuse, 0x1, PT ;  /* 0x000000011400780c */ /* 0x040fe40003f26270 */
[----:B------:R-:W-:-:S04]  /*9020*/  SEL R9, R20, RZ, P0 ;  /* 0x000000ff14097207 */ /* 0x000fc80000000000 */
[----:B------:R-:W-:-:S07]  /*9030*/  SEL R9, R9, RZ, P1 ;  /* 0x000000ff09097207 */ /* 0x000fce0000800000 */
.L_x_378:
[----:B------:R-:W-:Y:S05]  /*9040*/  BSYNC.RECONVERGENT B1 ;  /* 0x0000000000017941 */ /* 0x000fea0003800200 */
.L_x_376:
        /* <DEDUP_REMOVED lines=66> */
.L_x_379:
[C---:B------:R-:W-:Y:S01]  /*9470*/  VIADD R9, R26.reuse, 0xffffffff ;  /* 0xffffffff1a097836 */ /* 0x040fe20000000000 */
        /* <DEDUP_REMOVED lines=9> */
.L_x_380:
        /* <DEDUP_REMOVED lines=8> */
[----:B------:R-:W-:Y:S01]  /*9590*/  ISETP.EQ.AND P0, PT, R11, R25, P0 ;  /* 0x000000190b00720c */ /* 0x000fe20000702270 */
[----:B------:R-:W-:-:S12]  /*95a0*/  IMAD.MOV.U32 R25, RZ, RZ, R11 ;  /* 0x000000ffff197224 */ /* 0x000fd800078e000b */
[C---:B------:R-:W-:Y:S02]  /*95b0*/  @!P0 ISETP.GE.AND P4, PT, R11.reuse, R9, PT ;  /* 0x000000090b00820c */ /* 0x040fe40003f86270 */
[C---:B------:R-:W-:Y:S02]  /*95c0*/  @!P0 ISETP.GE.AND P3, PT, R11.reuse, 0x1, PT ;  /* 0x000000010b00880c */ /* 0x040fe40003f66270 */
[----:B------:R-:W-:-:S04]  /*95d0*/  @!P0 SEL R10, R11, RZ, P4 ;  /* 0x000000ff0b0a8207 */ /* 0x000fc80002000000 */
[----:B------:R-:W-:-:S07]  /*95e0*/  @!P0 SEL R25, R10, RZ, P3 ;  /* 0x000000ff0a198207 */ /* 0x000fce0001800000 */
.L_x_381:
        /* <DEDUP_REMOVED lines=14> */
.L_x_384:
[----:B------:R-:W-:Y:S05]  /*96d0*/  BSYNC.RECONVERGENT B1 ;  /* 0x0000000000017941 */ /* 0x000fea0003800200 */
.L_x_383:
[----:B------:R-:W-:Y:S01]  /*96e0*/  SEL R23, R9, R8, !P3 ;  /* 0x0000000809177207 */ /* 0x000fe20005800000 */
[----:B------:R-:W-:Y:S06]  /*96f0*/  BRA `(.L_x_385) ;  /* 0x0000001000b07947 */ /* 0x000fec0003800000 */
.L_x_382:
[----:B------:R-:W0:Y:S01]  /*9700*/  LDC R10, c[0x0][0x370] ;  /* 0x0000dc00ff0a7b82 */ /* 0x000e220000000800 */
[----:B------:R-:W-:Y:S01]  /*9710*/  ISETP.NE.AND P1, PT, R28, RZ, PT ;  /* 0x000000ff1c00720c */ /* 0x000fe20003f25270 */
[----:B------:R-:W-:-:S06]  /*9720*/  IMAD.U32 R31, RZ, RZ, UR6 ;  /* 0x00000006ff1f7e24 */ /* 0x000fcc000f8e00ff */
[----:B------:R-:W1:Y:S06]  /*9730*/  LDC.64 R8, c[0x0][0x390] ;  /* 0x0000e400ff087b82 */ /* 0x000e6c0000000a00 */
[----:B------:R-:W-:Y:S01]  /*9740*/  @!P1 IMAD.MOV.U32 R24, RZ, RZ, 0x64 ;  /* 0x00000064ff189424 */ /* 0x000fe200078e00ff */
[----:B------:R-:W-:Y:S01]  /*9750*/  @!P1 STS [UR4+0xc], R25 ;  /* 0x00000c19ff009988 */ /* 0x000fe20008000804 */
[----:B0-----:R-:W-:Y:S02]  /*9760*/  ISETP.GT.U32.AND P2, PT, R10, 0x1f3, PT ;  /* 0x000001f30a00780c */ /* 0x001fe40003f44070 */
[----:B------:R-:W-:Y:S01]  /*9770*/  LOP3.LUT R10, RZ, R28, RZ, 0x33, !PT ;  /* 0x0000001cff0a7212 */ /* 0x000fe200078e33ff */
[----:B-1----:R-:W-:-:S05]  /*9780*/  IMAD.WIDE R30, R31, 0x8, R8 ;  /* 0x000000081f1e7825 */ /* 0x002fca00078e0208 */
[----:B------:R0:W-:Y:S02]  /*9790*/  @!P1 ST.E.64.STRONG.GPU desc[UR10][R30.64+0x100], R24 ;  /* 0x000100181e009985 */ /* 0x0001e4000c10fb0a */
[----:B0-----:R-:W-:-:S03]  /*97a0*/  VIADD R24, R10, UR6 ;  /* 0x000000060a187c36 */ /* 0x001fc60008000000 */
[----:B------:R-:W-:Y:S05]  /*97b0*/  @P2 BRA `(.L_x_386) ;  /* 0x0000000000082947 */ /* 0x000fea0003800000 */
[----:B------:R0:W-:Y:S06]  /*97c0*/  MEMBAR.SC.CTA ;  /* 0x0000000000007992 */ /* 0x0001ec0000000000 */
[----:B0-----:R-:W-:Y:S05]  /*97d0*/  BRA `(.L_x_387) ;  /* 0x0000000000087947 */ /* 0x001fea0003800000 */
.L_x_386:
[----:B------:R-:W-:Y:S05]  /*97e0*/  NANOSLEEP 0x1c2 ;  /* 0x000001c20000795d */ /* 0x000fea0003800000 */
[----:B------:R-:W-:Y:S01]  /*97f0*/  NOP ;  /* 0x0000000000007918 */ /* 0x000fe20000000000 */
.L_x_387:
[----:B------:R-:W-:-:S05]  /*9800*/  IMAD.WIDE R8, R24, 0x8, R8 ;  /* 0x0000000818087825 */ /* 0x000fca00078e0208 */
[----:B------:R-:W2:Y:S01]  /*9810*/  LD.E.64.STRONG.GPU R10, desc[UR10][R8.64+0x100] ;  /* 0x0001000a080a7980 */ /* 0x000ea2000c10fb00 */
[----:B------:R-:W-:Y:S01]  /*9820*/  UMOV UR5, 0xffffffff ;  /* 0xffffffff00057882 */ /* 0x000fe20000000000 */
[----:B--2---:R-:W-:Y:S02]  /*9830*/  ISETP.NE.AND P0, PT, R10, 0x63, PT ;  /* 0x000000630a00780c */ /* 0x004fe40003f05270 */
[----:B------:R-:W-:Y:S11]  /*9840*/  BRA.DIV UR5, `(.L_x_388) ;  /* 0x0000002e05cc7947 */ /* 0x000ff6000b800000 */
[----:B------:R-:W-:-:S13]  /*9850*/  VOTE.ANY P0, !P0 ;  /* 0x0000000000ff7806 */ /* 0x000fda0004000100 */
.L_x_536:
[----:B------:R-:W-:Y:S05]  /*9860*/  @!P0 BRA `(.L_x_389) ;  /* 0x0000000000308947 */ /* 0x000fea0003800000 */
.L_x_393:
[----:B------:R-:W-:Y:S05]  /*9870*/  YIELD ;  /* 0x0000000000007946 */ /* 0x000fea0003800000 */
[----:B------:R-:W-:Y:S05]  /*9880*/  @P2 BRA `(.L_x_390) ;  /* 0x0000000000082947 */ /* 0x000fea0003800000 */
[----:B------:R0:W-:Y:S06]  /*9890*/  MEMBAR.SC.CTA ;  /* 0x0000000000007992 */ /* 0x0001ec0000000000 */
[----:B0-----:R-:W-:Y:S05]  /*98a0*/  BRA `(.L_x_391) ;  /* 0x0000000000087947 */ /* 0x001fea0003800000 */
.L_x_390:
[----:B------:R-:W-:Y:S05]  /*98b0*/  NANOSLEEP 0x15e ;  /* 0x0000015e0000795d */ /* 0x000fea0003800000 */
[----:B------:R-:W-:Y:S01]  /*98c0*/  NOP ;  /* 0x0000000000007918 */ /* 0x000fe20000000000 */
.L_x_391:
[----:B------:R-:W2:Y:S01]  /*98d0*/  LD.E.64.STRONG.GPU R10, desc[UR10][R8.64+0x100] ;  /* 0x0001000a080a7980 */ /* 0x000ea2000c10fb00 */
[----:B------:R-:W-:Y:S01]  /*98e0*/  UMOV UR5, 0xffffffff ;  /* 0xffffffff00057882 */ /* 0x000fe20000000000 */
[----:B--2---:R-:W-:Y:S02]  /*98f0*/  ISETP.NE.AND P0, PT, R10, 0x63, PT ;  /* 0x000000630a00780c */ /* 0x004fe40003f05270 */
[----:B------:R-:W-:Y:S11]  /*9900*/  BRA.DIV UR5, `(.L_x_392) ;  /* 0x0000002e05bc7947 */ /* 0x000ff6000b800000 */
[----:B------:R-:W-:-:S13]  /*9910*/  VOTE.ANY P0, !P0 ;  /* 0x0000000000ff7806 */ /* 0x000fda0004000100 */
.L_x_539:
[----:B------:R-:W-:Y:S05]  /*9920*/  @P0 BRA `(.L_x_393) ;  /* 0xfffffffc00d00947 */ /* 0x000fea000383ffff */
.L_x_389:
        /* <DEDUP_REMOVED lines=10> */
.L_x_543:
        /* <DEDUP_REMOVED lines=13> */
.L_x_396:
[----:B------:R-:W-:Y:S05]  /*9aa0*/  BSYNC.RECONVERGENT B1 ;  /* 0x0000000000017941 */ /* 0x000fea0003800200 */
.L_x_395:
[----:B------:R-:W-:-:S03]  /*9ab0*/  UMOV UR5, 0xffffffff ;  /* 0xffffffff00057882 */ /* 0x000fc60000000000 */
[----:B------:R-:W-:Y:S05]  /*9ac0*/  BRA.DIV UR5, `(.L_x_397) ;  /* 0x0000002e05bc7947 */ /* 0x000fea000b800000 */
[----:B------:R2:W3:Y:S02]  /*9ad0*/  SHFL.DOWN PT, R9, R22, 0x2, R8 ;  /* 0x0840000016097989 */ /* 0x0004e400000e0008 */
.L_x_546:
        /* <DEDUP_REMOVED lines=14> */
.L_x_399:
[----:B------:R-:W-:Y:S05]  /*9bc0*/  BSYNC.RECONVERGENT B1 ;  /* 0x0000000000017941 */ /* 0x000fea0003800200 */
.L_x_398:
[----:B------:R-:W-:-:S03]  /*9bd0*/  UMOV UR5, 0xffffffff ;  /* 0xffffffff00057882 */ /* 0x000fc60000000000 */
[----:B------:R-:W-:Y:S05]  /*9be0*/  BRA.DIV UR5, `(.L_x_400) ;  /* 0x0000002e05947947 */ /* 0x000fea000b800000 */
[----:B---3--:R0:W3:Y:S02]  /*9bf0*/  SHFL.DOWN PT, R9, R11, 0x4, R8 ;  /* 0x088000000b097989 */ /* 0x0080e400000e0008 */
.L_x_549:
        /* <DEDUP_REMOVED lines=14> */
.L_x_402:
[----:B------:R-:W-:Y:S05]  /*9ce0*/  BSYNC.RECONVERGENT B1 ;  /* 0x0000000000017941 */ /* 0x000fea0003800200 */
.L_x_401:
[----:B------:R-:W-:-:S03]  /*9cf0*/  UMOV UR5, 0xffffffff ;  /* 0xffffffff00057882 */ /* 0x000fc60000000000 */
[----:B------:R-:W-:Y:S05]  /*9d00*/  BRA.DIV UR5, `(.L_x_403) ;  /* 0x0000002e05707947 */ /* 0x000fea000b800000 */
[----:B---3--:R2:W3:Y:S02]  /*9d10*/  SHFL.DOWN PT, R9, R22, 0x8, R8 ;  /* 0x0900000016097989 */ /* 0x0084e400000e0008 */
.L_x_552:
        /* <DEDUP_REMOVED lines=14> */
.L_x_405:
[----:B------:R-:W-:Y:S05]  /*9e00*/  BSYNC.RECONVERGENT B1 ;  /* 0x0000000000017941 */ /* 0x000fea0003800200 */
.L_x_404:
[----:B------:R-:W-:-:S03]  /*9e10*/  UMOV UR5, 0xffffffff ;  /* 0xffffffff00057882 */ /* 0x000fc60000000000 */
[----:B------:R-:W-:Y:S05]  /*9e20*/  BRA.DIV UR5, `(.L_x_406) ;  /* 0x0000002e05487947 */ /* 0x000fea000b800000 */
[----:B---3--:R0:W3:Y:S02]  /*9e30*/  SHFL.DOWN PT, R9, R11, 0x10, R8 ;  /* 0x0a0000000b097989 */ /* 0x0080e400000e0008 */
.L_x_555:
        /* <DEDUP_REMOVED lines=17> */
.L_x_408:
[----:B------:R-:W-:Y:S05]  /*9f50*/  BSYNC.RECONVERGENT B1 ;  /* 0x0000000000017941 */ /* 0x000fea0003800200 */
.L_x_407:
[----:B------:R-:W-:Y:S01]  /*9f60*/  UMOV UR5, 0xffffffff ;  /* 0xffffffff00057882 */ /* 0x000fe20000000000 */
[----:B------:R-:W-:Y:S02]  /*9f70*/  IMAD.X R27, RZ, RZ, R27, P4 ;  /* 0x000000ffff1b7224 */ /* 0x000fe400020e061b */
[----:B------:R-:W-:Y:S05]  /*9f80*/  BRA.DIV UR5, `(.L_x_409) ;  /* 0x0000002e05147947 */ /* 0x000fea000b800000 */
[----:B------:R-:W-:-:S13]  /*9f90*/  VOTE.ALL P0, P0 ;  /* 0x0000000000ff7806 */ /* 0x000fda0000000000 */
.L_x_558:
[----:B------:R-:W-:Y:S05]  /*9fa0*/  @!P0 BRA `(.L_x_410) ;  /* 0x0000000800188947 */ /* 0x000fea0003800000 */
.L_x_435:
[----:B0-23--:R-:W-:-:S05]  /*9fb0*/  IMAD.WIDE R8, R24, 0x8, R26 ;  /* 0x0000000818087825 */ /* 0x00dfca00078e021a */
[----:B------:R-:W2:Y:S01]  /*9fc0*/  LD.E.64.STRONG.GPU R10, desc[UR10][R8.64+-0x100] ;  /* 0xffff000a080a7980 */ /* 0x000ea2000c10fb00 */
[----:B------:R-:W-:Y:S05]  /*9fd0*/  YIELD ;  /* 0x0000000000007946 */ /* 0x000fea0003800000 */
[----:B------:R-:W-:Y:S01]  /*9fe0*/  UMOV UR5, 0xffffffff ;  /* 0xffffffff00057882 */ /* 0x000fe20000000000 */
[----:B--2---:R-:W-:Y:S02]  /*9ff0*/  ISETP.NE.AND P0, PT, R10, 0x63, PT ;  /* 0x000000630a00780c */ /* 0x004fe40003f05270 */
[----:B------:R-:W-:Y:S11]  /*a000*/  BRA.DIV UR5, `(.L_x_411) ;  /* 0x0000002e05107947 */ /* 0x000ff6000b800000 */
[----:B------:R-:W-:-:S13]  /*a010*/  VOTE.ANY P0, !P0 ;  /* 0x0000000000ff7806 */ /* 0x000fda0004000100 */
.L_x_561:
[----:B------:R-:W-:Y:S05]  /*a020*/  @!P0 BRA `(.L_x_412) ;  /* 0x0000000000308947 */ /* 0x000fea0003800000 */
.L_x_416:
[----:B------:R-:W-:Y:S05]  /*a030*/  YIELD ;  /* 0x0000000000007946 */ /* 0x000fea0003800000 */
[----:B------:R-:W-:Y:S05]  /*a040*/  @P2 BRA `(.L_x_413) ;  /* 0x0000000000082947 */ /* 0x000fea0003800000 */
[----:B------:R0:W-:Y:S06]  /*a050*/  MEMBAR.SC.CTA ;  /* 0x0000000000007992 */ /* 0x0001ec0000000000 */
[----:B0-----:R-:W-:Y:S05]  /*a060*/  BRA `(.L_x_414) ;  /* 0x0000000000087947 */ /* 0x001fea0003800000 */
.L_x_413:
[----:B------:R-:W-:Y:S05]  /*a070*/  NANOSLEEP 0x15e ;  /* 0x0000015e0000795d */ /* 0x000fea0003800000 */
[----:B------:R-:W-:Y:S01]  /*a080*/  NOP ;  /* 0x0000000000007918 */ /* 0x000fe20000000000 */
.L_x_414:
[----:B------:R-:W2:Y:S01]  /*a090*/  LD.E.64.STRONG.GPU R10, desc[UR10][R8.64+-0x100] ;  /* 0xffff000a080a7980 */ /* 0x000ea2000c10fb00 */
[----:B------:R-:W-:Y:S01]  /*a0a0*/  UMOV UR5, 0xffffffff ;  /* 0xffffffff00057882 */ /* 0x000fe20000000000 */
[----:B--2---:R-:W-:Y:S02]  /*a0b0*/  ISETP.NE.AND P0, PT, R10, 0x63, PT ;  /* 0x000000630a00780c */ /* 0x004fe40003f05270 */
[----:B------:R-:W-:Y:S11]  /*a0c0*/  BRA.DIV UR5, `(.L_x_415) ;  /* 0x0000002e05007947 */ /* 0x000ff6000b800000 */
[----:B------:R-:W-:-:S13]  /*a0d0*/  VOTE.ANY P0, !P0 ;  /* 0x0000000000ff7806 */ /* 0x000fda0004000100 */
.L_x_564:
[----:B------:R-:W-:Y:S05]  /*a0e0*/  @P0 BRA `(.L_x_416) ;  /* 0xfffffffc00d00947 */ /* 0x000fea000383ffff */
.L_x_412:
        /* <DEDUP_REMOVED lines=10> */
.L_x_568:
        /* <DEDUP_REMOVED lines=13> */
.L_x_419:
[----:B------:R-:W-:Y:S05]  /*a260*/  BSYNC.RECONVERGENT B1 ;  /* 0x0000000000017941 */ /* 0x000fea0003800200 */
.L_x_418:
[----:B------:R-:W-:-:S03]  /*a270*/  UMOV UR5, 0xffffffff ;  /* 0xffffffff00057882 */ /* 0x000fc60000000000 */
[----:B------:R-:W-:Y:S05]  /*a280*/  BRA.DIV UR5, `(.L_x_420) ;  /* 0x0000002a05fc7947 */ /* 0x000fea000b800000 */
[----:B-1----:R1:W2:Y:S02]  /*a290*/  SHFL.DOWN PT, R9, R22, 0x2, R8 ;  /* 0x0840000016097989 */ /* 0x0022a400000e0008 */
.L_x_571:
        /* <DEDUP_REMOVED lines=13> */
.L_x_422:
[----:B------:R-:W-:Y:S05]  /*a370*/  BSYNC.RECONVERGENT B1 ;  /* 0x0000000000017941 */ /* 0x000fea0003800200 */
.L_x_421:
[----:B------:R-:W-:-:S03]  /*a380*/  UMOV UR5, 0xffffffff ;  /* 0xffffffff00057882 */ /* 0x000fc60000000000 */
[----:B------:R-:W-:Y:S05]  /*a390*/  BRA.DIV UR5, `(.L_x_423) ;  /* 0x0000002a05d87947 */ /* 0x000fea000b800000 */
[----:B--2---:R0:W2:Y:S02]  /*a3a0*/  SHFL.DOWN PT, R9, R11, 0x4, R8 ;  /* 0x088000000b097989 */ /* 0x0040a400000e0008 */
.L_x_574:
        /* <DEDUP_REMOVED lines=14> */
.L_x_425:
[----:B------:R-:W-:Y:S05]  /*a490*/  BSYNC.RECONVERGENT B1 ;  /* 0x0000000000017941 */ /* 0x000fea0003800200 */
.L_x_424:
[----:B------:R-:W-:-:S03]  /*a4a0*/  UMOV UR5, 0xffffffff ;  /* 0xffffffff00057882 */ /* 0x000fc60000000000 */
[----:B------:R-:W-:Y:S05]  /*a4b0*/  BRA.DIV UR5, `(.L_x_426) ;  /* 0x0000002a05b47947 */ /* 0x000fea000b800000 */
[----:B--2---:R1:W2:Y:S02]  /*a4c0*/  SHFL.DOWN PT, R9, R22, 0x8, R8 ;  /* 0x0900000016097989 */ /* 0x0042a400000e0008 */
.L_x_577:
        /* <DEDUP_REMOVED lines=14> */
.L_x_428:
[----:B------:R-:W-:Y:S05]  /*a5b0*/  BSYNC.RECONVERGENT B1 ;  /* 0x0000000000017941 */ /* 0x000fea0003800200 */
.L_x_427:
[----:B------:R-:W-:-:S03]  /*a5c0*/  UMOV UR5, 0xffffffff ;  /* 0xffffffff00057882 */ /* 0x000fc60000000000 */
[----:B------:R-:W-:Y:S05]  /*a5d0*/  BRA.DIV UR5, `(.L_x_429) ;  /* 0x0000002a058c7947 */ /* 0x000fea000b800000 */
[----:B--2---:R0:W2:Y:S02]  /*a5e0*/  SHFL.DOWN PT, R9, R11, 0x10, R8 ;  /* 0x0a0000000b097989 */ /* 0x0040a400000e0008 */
.L_x_580:
[----:B------:R-:W-:Y:S01]  /*a5f0*/  VIADD R21, R36, 0x10 ;  /* 0x0000001024157836 */ /* 0x000fe20000000000 */
[----:B------:R-:W-:Y:S04]  /*a600*/  BSSY.RECONVERGENT B1, `(.L_x_430) ;  /* 0x000000d000017945 */ /* 0x000fe80003800200 */
[----:B------:R-:W-:Y:S01]  /*a610*/  ISETP.GT.AND P0, PT, R21, R8, PT ;  /* 0x000000081500720c */ /* 0x000fe20003f04270 */
[----:B01----:R-:W-:-:S12]  /*a620*/  IMAD.MOV.U32 R8, RZ, RZ, R11 ;  /* 0x000000ffff087224 */ /* 0x003fd800078e000b */
        /* <DEDUP_REMOVED lines=10> */
.L_x_431:
[----:B------:R-:W-:Y:S05]  /*a6d0*/  BSYNC.RECONVERGENT B1 ;  /* 0x0000000000017941 */ /* 0x000fea0003800200 */
.L_x_430:
        /* <DEDUP_REMOVED lines=12> */
.L_x_433:
[----:B------:R-:W-:Y:S05]  /*a7a0*/  BSYNC.RECONVERGENT B1 ;  /* 0x0000000000017941 */ /* 0x000fea0003800200 */
.L_x_432:
[----:B------:R-:W-:Y:S01]  /*a7b0*/  UMOV UR5, 0xffffffff ;  /* 0xffffffff00057882 */ /* 0x000fe20000000000 */
[----:B------:R-:W-:Y:S02]  /*a7c0*/  VIADD R24, R24, 0xffffffe0 ;  /* 0xffffffe018187836 */ /* 0x000fe40000000000 */
[----:B------:R-:W-:Y:S05]  /*a7d0*/  BRA.DIV UR5, `(.L_x_434) ;  /* 0x0000002a05307947 */ /* 0x000fea000b800000 */
[----:B------:R-:W-:-:S13]  /*a7e0*/  VOTE.ALL P0, P0 ;  /* 0x0000000000ff7806 */ /* 0x000fda0000000000 */
.L_x_583:
[----:B------:R-:W-:Y:S01]  /*a7f0*/  IMAD.MOV.U32 R28, RZ, RZ, R9 ;  /* 0x000000ffff1c7224 */ /* 0x000fe200078e0009 */
[----:B------:R-:W-:Y:S06]  /*a800*/  @P0 BRA `(.L_x_435) ;  /* 0xfffffff400e80947 */ /* 0x000fec000383ffff */
.L_x_410:
[----:B------:R-:W-:Y:S04]  /*a810*/  BSSY.RECONVERGENT B1, `(.L_x_436) ;  /* 0x0000014000017945 */ /* 0x000fe80003800200 */
[----:B------:R-:W-:Y:S05]  /*a820*/  @P1 BRA `(.L_x_437) ;  /* 0x0000000000481947 */ /* 0x000fea0003800000 */
[C---:B---3--:R-:W-:Y:S01]  /*a830*/  VIADD R9, R28.reuse, 0xffffffff ;  /* 0xffffffff1c097836 */ /* 0x048fe20000000000 */
[----:B------:R-:W-:Y:S01]  /*a840*/  ISETP.GT.AND P0, PT, R28, 0x1, PT ;  /* 0x000000011c00780c */ /* 0x000fe20003f04270 */
[----:B------:R-:W-:Y:S03]  /*a850*/  BSSY.RECONVERGENT B2, `(.L_x_438) ;  /* 0x0000008000027945 */ /* 0x000fe60003800200 */
[----:B------:R-:W-:-:S13]  /*a860*/  ISETP.GT.AND P1, PT, R9, R25, PT ;  /* 0x000000190900720c */ /* 0x000fda0003f24270 */
[----:B------:R-:W-:Y:S05]  /*a870*/  @P0 BRA P1, `(.L_x_439) ;  /* 0x0000000000140947 */ /* 0x000fea0000800000 */
[----:B------:R-:W-:Y:S01]  /*a880*/  ISETP.EQ.AND P0, PT, R25, R9, P0 ;  /* 0x000000091900720c */ /* 0x000fe20000702270 */
[----:B------:R-:W-:-:S12]  /*a890*/  IMAD.MOV.U32 R9, RZ, RZ, R25 ;  /* 0x000000ffff097224 */ /* 0x000fd800078e0019 */
[----:B0-2---:R-:W-:-:S04]  /*a8a0*/  @!P0 VIMNMX R8, PT, PT, R28, 0x1, !PT ;  /* 0x000000011c088848 */ /* 0x005fc80007fe0100 */
[----:B------:R-:W-:-:S04]  /*a8b0*/  @!P0 ISETP.GT.AND P1, PT, R8, R25, PT ;  /* 0x000000190800820c */ /* 0x000fc80003f24270 */
[----:B------:R-:W-:-:S09]  /*a8c0*/  @!P0 SEL R9, R25, RZ, !P1 ;  /* 0x000000ff19098207 */ /* 0x000fd20004800000 */
.L_x_439:
[----:B------:R-:W-:Y:S05]  /*a8d0*/  BSYNC.RECONVERGENT B2 ;  /* 0x0000000000027941 */ /* 0x000fea0003800200 */
.L_x_438:
[----:B------:R-:W1:Y:S01]  /*a8e0*/  S2UR UR8, SR_CgaCtaId ;  /* 0x00000000000879c3 */ /* 0x000e620000008800 */
[----:B------:R-:W-:Y:S01]  /*a8f0*/  UMOV UR5, 0x400 ;  /* 0x0000040000057882 */ /* 0x000fe20000000000 */
[----:B0-2---:R-:W-:-:S05]  /*a900*/  IMAD.MOV.U32 R8, RZ, RZ, 0x65 ;  /* 0x00000065ff087424 */ /* 0x005fca00078e00ff */
[----:B------:R4:W-:Y:S01]  /*a910*/  ST.E.64.STRONG.GPU desc[UR10][R30.64+0x100], R8 ;  /* 0x000100081e007985 */ /* 0x0009e2000c10fb0a */
[----:B-1----:R-:W-:-:S09]  /*a920*/  ULEA UR5, UR8, UR5, 0x18 ;  /* 0x0000000508057291 */ /* 0x002fd2000f8ec0ff */
[----:B------:R4:W-:Y:S04]  /*a930*/  STS [UR5+0x8], R9 ;  /* 0x00000809ff007988 */ /* 0x0009e80008000805 */
[----:B------:R4:W-:Y:S02]  /*a940*/  STS [UR5+0x4], R28 ;  /* 0x0000041cff007988 */ /* 0x0009e40008000805 */
.L_x_437:
[----:B------:R-:W-:Y:S05]  /*a950*/  BSYNC.RECONVERGENT B1 ;  /* 0x0000000000017941 */ /* 0x000fea0003800200 */
.L_x_436:
[----:B------:R-:W-:-:S13]  /*a960*/  ISETP.NE.AND P0, PT, R36, RZ, PT ;  /* 0x000000ff2400720c */ /* 0x000fda0003f05270 */
[----:B---34-:R-:W1:Y:S01]  /*a970*/  @!P0 S2R R9, SR_CgaCtaId ;  /* 0x0000000000098919 */ /* 0x018e620000008800 */
[----:B0-2---:R-:W-:Y:S01]  /*a980*/  @!P0 MOV R8, 0x400 ;  /* 0x0000040000088802 */ /* 0x005fe20000000f00 */
[----:B------:R-:W-:-:S03]  /*a990*/  @!P0 IMAD.MOV.U32 R23, RZ, RZ, R28 ;  /* 0x000000ffff178224 */ /* 0x000fc600078e001c */
[----:B-1----:R-:W-:-:S05]  /*a9a0*/  @!P0 LEA R9, R9, R8, 0x18 ;  /* 0x0000000809098211 */ /* 0x002fca00078ec0ff */
[----:B------:R0:W-:Y:S02]  /*a9b0*/  @!P0 STS [R9+0x24], R28 ;  /* 0x0000241c09008388 */ /* 0x0001e40000000800 */
.L_x_385:
[----:B------:R-:W-:Y:S05]  /*a9c0*/  WARPSYNC.ALL ;  /* 0x0000000000007948 */ /* 0x000fea0003800000 */
[----:B------:R-:W1:Y:S01]  /*a9d0*/  S2R R8, SR_TID.X ;  /* 0x0000000000087919 */ /* 0x000e620000002100 */
[----:B------:R-:W2:Y:S01]  /*a9e0*/  S2UR UR5, SR_CgaCtaId ;  /* 0x00000000000579c3 */ /* 0x000ea20000008800 */
[----:B------:R-:W-:Y:S01]  /*a9f0*/  UMOV UR4, 0x400 ;  /* 0x0000040000047882 */ /* 0x000fe20000000000 */
[----:B------:R-:W-:Y:S06]  /*aa00*/  BSSY.RECONVERGENT B1, `(.L_x_440) ;  /* 0x0000010000017945 */ /* 0x000fec0003800200 */
[----:B------:R-:W-:Y:S01]  /*aa10*/  BAR.SYNC.DEFER_BLOCKING 0x0 ;  /* 0x0000000000007b1d */ /* 0x000fe20000010000 */
[----:B------:R-:W-:Y:S01]  /*aa20*/  IMAD.MOV.U32 R10, RZ, RZ, R23 ;  /* 0x000000ffff0a7224 */ /* 0x000fe200078e0017 */
[----:B--2---:R-:W-:Y:S01]  /*aa30*/  ULEA UR4, UR5, UR4, 0x18 ;  /* 0x0000000405047291 */ /* 0x004fe2000f8ec0ff */
[----:B-1----:R-:W-:-:S13]  /*aa40*/  ISETP.NE.AND P0, PT, R8, RZ, PT ;  /* 0x000000ff0800720c */ /* 0x002fda0003f05270 */
[----:B------:R-:W-:Y:S05]  /*aa50*/  @!P0 BRA `(.L_x_441) ;  /* 0x0000000000288947 */ /* 0x000fea0003800000 */
[----:B------:R-:W1:Y:S02]  /*aa60*/  LDS R8, [UR4+0x24] ;  /* 0x00002404ff087984 */ /* 0x000e640008000800 */
        /* <DEDUP_REMOVED lines=9> */
.L_x_441:
[----:B------:R-:W-:Y:S05]  /*ab00*/  BSYNC.RECONVERGENT B1 ;  /* 0x0000000000017941 */ /* 0x000fea0003800200 */
.L_x_440:
[C---:B0-----:R-:W-:Y:S01]  /*ab10*/  VIADD R9, R10.reuse, 0xffffffff ;  /* 0xffffffff0a097836 */ /* 0x041fe20000000000 */
[----:B------:R-:W-:Y:S01]  /*ab20*/  ISETP.GT.AND P0, PT, R10, 0x1, PT ;  /* 0x000000010a00780c */ /* 0x000fe20003f04270 */
[----:B------:R-:W-:Y:S03]  /*ab30*/  BSSY.RECONVERGENT B1, `(.L_x_442) ;  /* 0x0000009000017945 */ /* 0x000fe60003800200 */
        /* <DEDUP_REMOVED lines=8> */
.L_x_443:
[----:B------:R-:W-:Y:S05]  /*abc0*/  BSYNC.RECONVERGENT B1 ;  /* 0x0000000000017941 */ /* 0x000fea0003800200 */
.L_x_442:
        /* <DEDUP_REMOVED lines=9> */
.L_x_445:
[C---:B------:R-:W-:Y:S02]  /*ac60*/  ISETP.GE.AND P1, PT, R3.reuse, R9, PT ;  /* 0x000000090300720c */ /* 0x040fe40003f26270 */
[C---:B------:R-:W-:Y:S02]  /*ac70*/  ISETP.GE.AND P0, PT, R3.reuse, 0x1, PT ;  /* 0x000000010300780c */ /* 0x040fe40003f06270 */
[----:B------:R-:W-:-:S04]  /*ac80*/  SEL R2, R3, RZ, P1 ;  /* 0x000000ff03027207 */ /* 0x000fc80000800000 */
[----:B------:R-:W-:-:S07]  /*ac90*/  SEL R2, R2, RZ, P0 ;  /* 0x000000ff02027207 */ /* 0x000fce0000000000 */
.L_x_446:
[----:B------:R-:W-:Y:S05]  /*aca0*/  BSYNC.RECONVERGENT B1 ;  /* 0x0000000000017941 */ /* 0x000fea0003800200 */
.L_x_444:
        /* <DEDUP_REMOVED lines=9> */
.L_x_448:
[C---:B------:R-:W-:Y:S02]  /*ad40*/  ISETP.GE.AND P1, PT, R4.reuse, R2, PT ;  /* 0x000000020400720c */ /* 0x040fe40003f26270 */
[C---:B------:R-:W-:Y:S02]  /*ad50*/  ISETP.GE.AND P0, PT, R4.reuse, 0x1, PT ;  /* 0x000000010400780c */ /* 0x040fe40003f06270 */
[----:B------:R-:W-:-:S04]  /*ad60*/  SEL R3, R4, RZ, P1 ;  /* 0x000000ff04037207 */ /* 0x000fc80000800000 */
[----:B------:R-:W-:-:S07]  /*ad70*/  SEL R3, R3, RZ, P0 ;  /* 0x000000ff03037207 */ /* 0x000fce0000000000 */
.L_x_449:
[----:B------:R-:W-:Y:S05]  /*ad80*/  BSYNC.RECONVERGENT B1 ;  /* 0x0000000000017941 */ /* 0x000fea0003800200 */
.L_x_447:
        /* <DEDUP_REMOVED lines=9> */
.L_x_451:
[C---:B------:R-:W-:Y:S02]  /*ae20*/  ISETP.GE.AND P1, PT, R5.reuse, R3, PT ;  /* 0x000000030500720c */ /* 0x040fe40003f26270 */
[C---:B------:R-:W-:Y:S02]  /*ae30*/  ISETP.GE.AND P0, PT, R5.reuse, 0x1, PT ;  /* 0x000000010500780c */ /* 0x040fe40003f06270 */
[----:B------:R-:W-:-:S04]  /*ae40*/  SEL R4, R5, RZ, P1 ;  /* 0x000000ff05047207 */ /* 0x000fc80000800000 */
[----:B------:R-:W-:-:S07]  /*ae50*/  SEL R4, R4, RZ, P0 ;  /* 0x000000ff04047207 */ /* 0x000fce0000000000 */
.L_x_452:
[----:B------:R-:W-:Y:S05]  /*ae60*/  BSYNC.RECONVERGENT B1 ;  /* 0x0000000000017941 */ /* 0x000fea0003800200 */
.L_x_450:
        /* <DEDUP_REMOVED lines=9> */
.L_x_454:
[C---:B------:R-:W-:Y:S02]  /*af00*/  ISETP.GE.AND P1, PT, R6.reuse, R4, PT ;  /* 0x000000040600720c */ /* 0x040fe40003f26270 */
[C---:B------:R-:W-:Y:S02]  /*af10*/  ISETP.GE.AND P0, PT, R6.reuse, 0x1, PT ;  /* 0x000000010600780c */ /* 0x040fe40003f06270 */
[----:B------:R-:W-:-:S04]  /*af20*/  SEL R5, R6, RZ, P1 ;  /* 0x000000ff06057207 */ /* 0x000fc80000800000 */
[----:B------:R-:W-:-:S07]  /*af30*/  SEL R5, R5, RZ, P0 ;  /* 0x000000ff05057207 */ /* 0x000fce0000000000 */
.L_x_455:
[----:B------:R-:W-:Y:S05]  /*af40*/  BSYNC.RECONVERGENT B1 ;  /* 0x0000000000017941 */ /* 0x000fea0003800200 */
.L_x_453:
        /* <DEDUP_REMOVED lines=9> */
.L_x_457:
[C---:B------:R-:W-:Y:S02]  /*afe0*/  ISETP.GE.AND P1, PT, R7.reuse, R5, PT ;  /* 0x000000050700720c */ /* 0x040fe40003f26270 */
[C---:B------:R-:W-:Y:S02]  /*aff0*/  ISETP.GE.AND P0, PT, R7.reuse, 0x1, PT ;  /* 0x000000010700780c */ /* 0x040fe40003f06270 */
[----:B------:R-:W-:-:S04]  /*b000*/  SEL R6, R7, RZ, P1 ;  /* 0x000000ff07067207 */ /* 0x000fc80000800000 */
[----:B------:R-:W-:-:S07]  /*b010*/  SEL R6, R6, RZ, P0 ;  /* 0x000000ff06067207 */ /* 0x000fce0000000000 */
.L_x_458:
[----:B------:R-:W-:Y:S05]  /*b020*/  BSYNC.RECONVERGENT B1 ;  /* 0x0000000000017941 */ /* 0x000fea0003800200 */
.L_x_456:
        /* <DEDUP_REMOVED lines=9> */
.L_x_460:
[C---:B------:R-:W-:Y:S02]  /*b0c0*/  ISETP.GE.AND P1, PT, R12.reuse, R6, PT ;  /* 0x000000060c00720c */ /* 0x040fe40003f26270 */
[C---:B------:R-:W-:Y:S02]  /*b0d0*/  ISETP.GE.AND P0, PT, R12.reuse, 0x1, PT ;  /* 0x000000010c00780c */ /* 0x040fe40003f06270 */
[----:B------:R-:W-:-:S04]  /*b0e0*/  SEL R7, R12, RZ, P1 ;  /* 0x000000ff0c077207 */ /* 0x000fc80000800000 */
[----:B------:R-:W-:-:S07]  /*b0f0*/  SEL R7, R7, RZ, P0 ;  /* 0x000000ff07077207 */ /* 0x000fce0000000000 */
.L_x_461:
[----:B------:R-:W-:Y:S05]  /*b100*/  BSYNC.RECONVERGENT B1 ;  /* 0x0000000000017941 */ /* 0x000fea0003800200 */
.L_x_459:
        /* <DEDUP_REMOVED lines=9> */
.L_x_463:
[C---:B------:R-:W-:Y:S02]  /*b1a0*/  ISETP.GE.AND P1, PT, R13.reuse, R7, PT ;  /* 0x000000070d00720c */ /* 0x040fe40003f26270 */
[C---:B------:R-:W-:Y:S02]  /*b1b0*/  ISETP.GE.AND P0, PT, R13.reuse, 0x1, PT ;  /* 0x000000010d00780c */ /* 0x040fe40003f06270 */
[----:B------:R-:W-:-:S04]  /*b1c0*/  SEL R8, R13, RZ, P1 ;  /* 0x000000ff0d087207 */ /* 0x000fc80000800000 */
[----:B------:R-:W-:-:S07]  /*b1d0*/  SEL R8, R8, RZ, P0 ;  /* 0x000000ff08087207 */ /* 0x000fce0000000000 */
.L_x_464:
[----:B------:R-:W-:Y:S05]  /*b1e0*/  BSYNC.RECONVERGENT B1 ;  /* 0x0000000000017941 */ /* 0x000fea0003800200 */
.L_x_462:
        /* <DEDUP_REMOVED lines=9> */
.L_x_466:
[C---:B------:R-:W-:Y:S02]  /*b280*/  ISETP.GE.AND P1, PT, R14.reuse, R8, PT ;  /* 0x000000080e00720c */ /* 0x040fe40003f26270 */
[C---:B------:R-:W-:Y:S02]  /*b290*/  ISETP.GE.AND P0, PT, R14.reuse, 0x1, PT ;  /* 0x000000010e00780c */ /* 0x040fe40003f06270 */
[----:B------:R-:W-:-:S04]  /*b2a0*/  SEL R11, R14, RZ, P1 ;  /* 0x000000ff0e0b7207 */ /* 0x000fc80000800000 */
[----:B------:R-:W-:-:S07]  /*b2b0*/  SEL R11, R11, RZ, P0 ;  /* 0x000000ff0b0b7207 */ /* 0x000fce0000000000 */
.L_x_467:
[----:B------:R-:W-:Y:S05]  /*b2c0*/  BSYNC.RECONVERGENT B1 ;  /* 0x0000000000017941 */ /* 0x000fea0003800200 */
.L_x_465:
        /* <DEDUP_REMOVED lines=9> */
.L_x_469:
[C---:B------:R-:W-:Y:S02]  /*b360*/  ISETP.GE.AND P1, PT, R15.reuse, R11, PT ;  /* 0x0000000b0f00720c */ /* 0x040fe40003f26270 */
[C---:B------:R-:W-:Y:S02]  /*b370*/  ISETP.GE.AND P0, PT, R15.reuse, 0x1, PT ;  /* 0x000000010f00780c */ /* 0x040fe40003f06270 */
[----:B------:R-:W-:-:S04]  /*b380*/  SEL R10, R15, RZ, P1 ;  /* 0x000000ff0f0a7207 */ /* 0x000fc80000800000 */
[----:B------:R-:W-:-:S07]  /*b390*/  SEL R10, R10, RZ, P0 ;  /* 0x000000ff0a0a7207 */ /* 0x000fce0000000000 */
.L_x_470:
[----:B------:R-:W-:Y:S05]  /*b3a0*/  BSYNC.RECONVERGENT B1 ;  /* 0x0000000000017941 */ /* 0x000fea0003800200 */
.L_x_468:
        /* <DEDUP_REMOVED lines=9> */
.L_x_472:
[C---:B------:R-:W-:Y:S02]  /*b440*/  ISETP.GE.AND P1, PT, R16.reuse, R10, PT ;  /* 0x0000000a1000720c */ /* 0x040fe40003f26270 */
[C---:B------:R-:W-:Y:S02]  /*b450*/  ISETP.GE.AND P0, PT, R16.reuse, 0x1, PT ;  /* 0x000000011000780c */ /* 0x040fe40003f06270 */
[----:B------:R-:W-:-:S04]  /*b460*/  SEL R13, R16, RZ, P1 ;  /* 0x000000ff100d7207 */ /* 0x000fc80000800000 */
[----:B------:R-:W-:-:S07]  /*b470*/  SEL R13, R13, RZ, P0 ;  /* 0x000000ff0d0d7207 */ /* 0x000fce0000000000 */
.L_x_473:
[----:B------:R-:W-:Y:S05]  /*b480*/  BSYNC.RECONVERGENT B1 ;  /* 0x0000000000017941 */ /* 0x000fea0003800200 */
.L_x_471:
        /* <DEDUP_REMOVED lines=9> */
.L_x_475:
[C---:B------:R-:W-:Y:S02]  /*b520*/  ISETP.GE.AND P1, PT, R17.reuse, R13, PT ;  /* 0x0000000d1100720c */ /* 0x040fe40003f26270 */
[C---:B------:R-:W-:Y:S02]  /*b530*/  ISETP.GE.AND P0, PT, R17.reuse, 0x1, PT ;  /* 0x000000011100780c */ /* 0x040fe40003f06270 */
[----:B------:R-:W-:-:S04]  /*b540*/  SEL R12, R17, RZ, P1 ;  /* 0x000000ff110c7207 */ /* 0x000fc80000800000 */
[----:B------:R-:W-:-:S07]  /*b550*/  SEL R12, R12, RZ, P0 ;  /* 0x000000ff0c0c7207 */ /* 0x000fce0000000000 */
.L_x_476:
[----:B------:R-:W-:Y:S05]  /*b560*/  BSYNC.RECONVERGENT B1 ;  /* 0x0000000000017941 */ /* 0x000fea0003800200 */
.L_x_474:
        /* <DEDUP_REMOVED lines=9> */
.L_x_478:
[C---:B------:R-:W-:Y:S02]  /*b600*/  ISETP.GE.AND P1, PT, R18.reuse, R12, PT ;  /* 0x0000000c1200720c */ /* 0x040fe40003f26270 */
[C---:B------:R-:W-:Y:S02]  /*b610*/  ISETP.GE.AND P0, PT, R18.reuse, 0x1, PT ;  /* 0x000000011200780c */ /* 0x040fe40003f06270 */
[----:B------:R-:W-:-:S04]  /*b620*/  SEL R15, R18, RZ, P1 ;  /* 0x000000ff120f7207 */ /* 0x000fc80000800000 */
[----:B------:R-:W-:-:S07]  /*b630*/  SEL R15, R15, RZ, P0 ;  /* 0x000000ff0f0f7207 */ /* 0x000fce0000000000 */
.L_x_479:
[----:B------:R-:W-:Y:S05]  /*b640*/  BSYNC.RECONVERGENT B1 ;  /* 0x0000000000017941 */ /* 0x000fea0003800200 */
.L_x_477:
        /* <DEDUP_REMOVED lines=9> */
.L_x_481:
[C---:B------:R-:W-:Y:S02]  /*b6e0*/  ISETP.GE.AND P1, PT, R19.reuse, R15, PT ;  /* 0x0000000f1300720c */ /* 0x040fe40003f26270 */
[C---:B------:R-:W-:Y:S02]  /*b6f0*/  ISETP.GE.AND P0, PT, R19.reuse, 0x1, PT ;  /* 0x000000011300780c */ /* 0x040fe40003f06270 */
[----:B------:R-:W-:-:S04]  /*b700*/  SEL R14, R19, RZ, P1 ;  /* 0x000000ff130e7207 */ /* 0x000fc80000800000 */
[----:B------:R-:W-:-:S07]  /*b710*/  SEL R14, R14, RZ, P0 ;  /* 0x000000ff0e0e7207 */ /* 0x000fce0000000000 */
.L_x_482:
[----:B------:R-:W-:Y:S05]  /*b720*/  BSYNC.RECONVERGENT B1 ;  /* 0x0000000000017941 */ /* 0x000fea0003800200 */
.L_x_480:
        /* <DEDUP_REMOVED lines=8> */
.L_x_483:
[C---:B------:R-:W-:Y:S02]  /*b7b0*/  ISETP.GE.AND P1, PT, R20.reuse, R14, PT ;  /* 0x0000000e1400720c */ /* 0x040fe40003f26270 */
[C---:B------:R-:W-:Y:S02]  /*b7c0*/  ISETP.GE.AND P0, PT, R20.reuse, 0x1, PT ;  /* 0x000000011400780c */ /* 0x040fe40003f06270 */
[----:B------:R-:W-:-:S04]  /*b7d0*/  SEL R17, R20, RZ, P1 ;  /* 0x000000ff14117207 */ /* 0x000fc80000800000 */
[----:B------:R-:W-:-:S07]  /*b7e0*/  SEL R17, R17, RZ, P0 ;  /* 0x000000ff11117207 */ /* 0x000fce0000000000 */
.L_x_336:
[----:B------:R-:W-:Y:S05]  /*b7f0*/  BSYNC.RECONVERGENT B0 ;  /* 0x0000000000007941 */ /* 0x000fea0003800200 */
.L_x_244:
[----:B------:R-:W0:Y:S01]  /*b800*/  S2R R18, SR_TID.X ;  /* 0x0000000000127919 */ /* 0x000e220000002100 */
[----:B------:R-:W1:Y:S01]  /*b810*/  LDCU.64 UR8, c[0x0][0x388] ;  /* 0x00007100ff0877ac */ /* 0x000e620008000a00 */
[----:B------:R-:W2:Y:S01]  /*b820*/  S2R R19, SR_LANEID ;  /* 0x0000000000137919 */ /* 0x000ea20000000000 */
[----:B------:R-:W-:Y:S01]  /*b830*/  BAR.SYNC.DEFER_BLOCKING 0x0 ;  /* 0x0000000000007b1d */ /* 0x000fe20000010000 */
[----:B0-----:R-:W-:Y:S01]  /*b840*/  ISETP.NE.AND P0, PT, R18, RZ, PT ;  /* 0x000000ff1200720c */ /* 0x001fe20003f05270 */
[----:B------:R-:W-:Y:S02]  /*b850*/  IMAD.U32 R18, RZ, RZ, UR7 ;  /* 0x00000007ff127e24 */ /* 0x000fe4000f8e00ff */
[----:B--2---:R-:W-:-:S05]  /*b860*/  IMAD R16, R19, 0x38, R0 ;  /* 0x0000003813107824 */ /* 0x004fca00078e0200 */
[----:B------:R-:W-:Y:S04]  /*b870*/  STS [R16], R9 ;  /* 0x0000000910007388 */ /* 0x000fe80000000800 */
[----:B------:R0:W-:Y:S04]  /*b880*/  STS [R16+0x4], R2 ;  /* 0x0000040210007388 */ /* 0x0001e80000000800 */
[----:B------:R2:W-:Y:S04]  /*b890*/  STS [R16+0x8], R3 ;  /* 0x0000080310007388 */ /* 0x0005e80000000800 */
[----:B------:R-:W-:Y:S04]  /*b8a0*/  STS [R16+0xc], R4 ;  /* 0x00000c0410007388 */ /* 0x000fe80000000800 */
[----:B------:R-:W-:Y:S04]  /*b8b0*/  STS [R16+0x10], R5 ;  /* 0x0000100510007388 */ /* 0x000fe80000000800 */
[----:B------:R-:W-:Y:S04]  /*b8c0*/  STS [R16+0x14], R6 ;  /* 0x0000140610007388 */ /* 0x000fe80000000800 */
[----:B------:R-:W-:Y:S04]  /*b8d0*/  STS [R16+0x18], R7 ;  /* 0x0000180710007388 */ /* 0x000fe80000000800 */
[----:B------:R-:W-:Y:S04]  /*b8e0*/  STS [R16+0x1c], R8 ;  /* 0x00001c0810007388 */ /* 0x000fe80000000800 */
[----:B------:R-:W-:Y:S04]  /*b8f0*/  STS [R16+0x20], R11 ;  /* 0x0000200b10007388 */ /* 0x000fe80000000800 */
[----:B------:R3:W-:Y:S04]  /*b900*/  STS [R16+0x24], R10 ;  /* 0x0000240a10007388 */ /* 0x0007e80000000800 */
[----:B------:R-:W-:Y:S04]  /*b910*/  STS [R16+0x28], R13 ;  /* 0x0000280d10007388 */ /* 0x000fe80000000800 */
[----:B------:R-:W-:Y:S04]  /*b920*/  STS [R16+0x2c], R12 ;  /* 0x00002c0c10007388 */ /* 0x000fe80000000800 */
[----:B------:R-:W-:Y:S04]  /*b930*/  STS [R16+0x30], R15 ;  /* 0x0000300f10007388 */ /* 0x000fe80000000800 */
[----:B------:R-:W-:Y:S04]  /*b940*/  STS [R16+0x34], R14 ;  /* 0x0000340e10007388 */ /* 0x000fe80000000800 */
[----:B------:R-:W-:Y:S01]  /*b950*/  STS [R16+0x38], R17 ;  /* 0x0000381110007388 */ /* 0x000fe20000000800 */
[----:B------:R-:W-:-:S03]  /*b960*/  NOP ;  /* 0x0000000000007918 */ /* 0x000fc60000000000 */
[----:B------:R-:W-:Y:S04]  /*b970*/  LDS R6, [R0] ;  /* 0x0000000000067984 */ /* 0x000fe80000000800 */
[----:B------:R-:W-:Y:S04]  /*b980*/  LDS R27, [R0+0x80] ;  /* 0x00008000001b7984 */ /* 0x000fe80000000800 */
        /* <DEDUP_REMOVED lines=12> */
[----:B------:R4:W-:Y:S04]  /*ba50*/  LDS R37, [R0+0x700] ;  /* 0x0007000000257984 */ /* 0x0009e80000000800 */
[----:B------:R-:W-:Y:S01]  /*ba60*/  @!P0 STS [UR4+0x1e00], R18 ;  /* 0x001e0012ff008988 */ /* 0x000fe20008000804 */
[----:B------:R-:W-:Y:S06]  /*ba70*/  BAR.SYNC.DEFER_BLOCKING 0x0 ;  /* 0x0000000000007b1d */ /* 0x000fec0000010000 */
[----:B0-----:R-:W2:Y:S01]  /*ba80*/  S2R R2, SR_TID.X ;  /* 0x0000000000027919 */ /* 0x001ea20000002100 */
[----:B------:R-:W0:Y:S01]  /*ba90*/  LDS R4, [UR4+0x1e00] ;  /* 0x001e0004ff047984 */ /* 0x000e220008000800 */
[----:B--2---:R-:W-:-:S02]  /*baa0*/  LOP3.LUT R3, R2, 0x1f, RZ, 0xc0, !PT ;  /* 0x0000001f02037812 */ /* 0x004fc400078ec0ff */
[----:B------:R-:W-:-:S05]  /*bab0*/  LOP3.LUT R2, R2, 0x3e0, RZ, 0xc0, !PT ;  /* 0x000003e002027812 */ /* 0x000fca00078ec0ff */
[----:B---3--:R-:W-:-:S04]  /*bac0*/  IMAD R10, R2, 0xf, R3 ;  /* 0x0000000f020a7824 */ /* 0x008fc800078e0203 */
[C---:B----4-:R-:W-:Y:S01]  /*bad0*/  VIADD R0, R10.reuse, 0x20 ;  /* 0x000000200a007836 */ /* 0x050fe20000000000 */
[C---:B------:R-:W-:Y:S01]  /*bae0*/  IADD3 R3, P0, PT, R10.reuse, UR12, RZ ;  /* 0x0000000c0a037c10 */ /* 0x040fe2000ff1e0ff */
[C---:B------:R-:W-:Y:S02]  /*baf0*/  VIADD R12, R10.reuse, 0x40 ;  /* 0x000000400a0c7836 */ /* 0x040fe40000000000 */
[----:B------:R-:W-:Y:S02]  /*bb00*/  VIADD R14, R10, 0xc0 ;  /* 0x000000c00a0e7836 */ /* 0x000fe40000000000 */
[----:B------:R-:W-:Y:S01]  /*bb10*/  IMAD.X R8, RZ, RZ, UR13, P0 ;  /* 0x0000000dff087e24 */ /* 0x000fe200080e06ff */
[----:B-1----:R-:W-:-:S04]  /*bb20*/  LEA R2, P0, R3, UR8, 0x2 ;  /* 0x0000000803027c11 */ /* 0x002fc8000f8010ff */
[----:B------:R-:W-:Y:S01]  /*bb30*/  LEA.HI.X R3, R3, UR9, R8, 0x2, P0 ;  /* 0x0000000903037c11 */ /* 0x000fe200080f1408 */
[C---:B------:R-:W-:Y:S01]  /*bb40*/  VIADD R8, R10.reuse, 0x80 ;  /* 0x000000800a087836 */ /* 0x040fe20000000000 */
[-C--:B0-----:R-:W-:Y:S02]  /*bb50*/  ISETP.GE.AND P3, PT, R10, R4.reuse, PT ;  /* 0x000000040a00720c */ /* 0x081fe40003f66270 */
[-C--:B------:R-:W-:Y:S01]  /*bb60*/  ISETP.GE.AND P4, PT, R0, R4.reuse, PT ;  /* 0x000000040000720c */ /* 0x080fe20003f86270 */
[----:B------:R-:W-:Y:S01]  /*bb70*/  VIADD R0, R10, 0x60 ;  /* 0x000000600a007836 */ /* 0x000fe20000000000 */
        /* <DEDUP_REMOVED lines=9> */
[----:B------:R0:W-:Y:S01]  /*bc10*/  @!P3 STG.E desc[UR10][R2.64], R6 ;  /* 0x000000060200b986 */ /* 0x0001e2000c10190a */
[----:B------:R-:W-:-:S03]  /*bc20*/  ISETP.GE.AND P3, PT, R0, R4, PT ;  /* 0x000000040000720c */ /* 0x000fc60003f66270 */
        /* <DEDUP_REMOVED lines=14> */
[----:B------:R0:W-:Y:S04]  /*bd10*/  @!P4 STG.E desc[UR10][R2.64+0x400], R15 ;  /* 0x0004000f0200c986 */ /* 0x0001e8000c10190a */
[----:B------:R0:W-:Y:S04]  /*bd20*/  @!P5 STG.E desc[UR10][R2.64+0x480], R13 ;  /* 0x0004800d0200d986 */ /* 0x0001e8000c10190a */
[----:B------:R0:W-:Y:S04]  /*bd30*/  @!P6 STG.E desc[UR10][R2.64+0x500], R11 ;  /* 0x0005000b0200e986 */ /* 0x0001e8000c10190a */
[----:B------:R0:W-:Y:S04]  /*bd40*/  @!P0 STG.E desc[UR10][R2.64+0x580], R9 ;  /* 0x0005800902008986 */ /* 0x0001e8000c10190a */
[----:B------:R0:W-:Y:S04]  /*bd50*/  @!P1 STG.E desc[UR10][R2.64+0x600], R7 ;  /* 0x0006000702009986 */ /* 0x0001e8000c10190a */
[----:B------:R0:W-:Y:S01]  /*bd60*/  @!P2 STG.E desc[UR10][R2.64+0x680], R5 ;  /* 0x000680050200a986 */ /* 0x0001e2000c10190a */
[----:B------:R-:W-:Y:S05]  /*bd70*/  @P3 EXIT ;  /* 0x000000000000394d */ /* 0x000fea0003800000 */
[----:B------:R-:W-:Y:S01]  /*bd80*/  STG.E desc[UR10][R2.64+0x700], R37 ;  /* 0x0007002502007986 */ /* 0x000fe2000c10190a */
[----:B------:R-:W-:Y:S05]  /*bd90*/  EXIT ;  /* 0x000000000000794d */ /* 0x000fea0003800000 */
.L_x_148:
[----:B------:R-:W-:Y:S01]  /*bda0*/  BSSY B1, `(.L_x_484) ;  /* 0x0000006000017945 */ /* 0x000fe20003800000 */
[----:B------:R-:W-:Y:S01]  /*bdb0*/  PLOP3.LUT P0, PT, P0, PT, PT, 0x8, 0x80 ;  /* 0x000000000080781c */ /* 0x000fe2000070e170 */
[----:B------:R-:W-:-:S12]  /*bdc0*/  IMAD.MOV.U32 R21, RZ, RZ, -0x1 ;  /* 0xffffffffff157424 */ /* 0x000fd800078e00ff */
[----:B------:R-:W-:Y:S05]  /*bdd0*/  WARPSYNC.COLLECTIVE R21, `(.L_x_485) ;  /* 0x0000000015087348 */ /* 0x000fea0003c00000 */
[----:B------:R-:W-:Y:S01]  /*bde0*/  VOTE.ANY P0, P0 ;  /* 0x0000000000ff7806 */ /* 0x000fe20000000100 */
[----:B------:R-:W-:-:S12]  /*bdf0*/  ENDCOLLECTIVE ;  /* 0x000000000000791b */ /* 0x000fd80003800000 */
.L_x_485:
[----:B------:R-:W-:Y:S05]  /*be00*/  BSYNC B1 ;  /* 0x0000000000017941 */ /* 0x000fea0003800000 */
.L_x_484:
[----:B------:R-:W-:Y:S05]  /*be10*/  BRA `(.L_x_486) ;  /* 0xffffff7c000c7947 */ /* 0x000fea000383ffff */
.L_x_152:
[----:B------:R-:W-:Y:S01]  /*be20*/  BSSY B1, `(.L_x_487) ;  /* 0x0000006000017945 */ /* 0x000fe20003800000 */
[----:B------:R-:W-:Y:S01]  /*be30*/  PLOP3.LUT P0, PT, P0, PT, PT, 0x8, 0x80 ;  /* 0x000000000080781c */ /* 0x000fe2000070e170 */
[----:B------:R-:W-:-:S12]  /*be40*/  IMAD.MOV.U32 R21, RZ, RZ, -0x1 ;  /* 0xffffffffff157424 */ /* 0x000fd800078e00ff */
[----:B------:R-:W-:Y:S05]  /*be50*/  WARPSYNC.COLLECTIVE R21, `(.L_x_488) ;  /* 0x0000000015087348 */ /* 0x000fea0003c00000 */
[----:B------:R-:W-:Y:S01]  /*be60*/  VOTE.ANY P0, P0 ;  /* 0x0000000000ff7806 */ /* 0x000fe20000000100 */
[----:B------:R-:W-:-:S12]  /*be70*/  ENDCOLLECTIVE ;  /* 0x000000000000791b */ /* 0x000fd80003800000 */
.L_x_488:
[----:B------:R-:W-:Y:S05]  /*be80*/  BSYNC B1 ;  /* 0x0000000000017941 */ /* 0x000fea0003800000 */
.L_x_487:
[----:B------:R-:W-:Y:S05]  /*be90*/  BRA `(.L_x_489) ;  /* 0xffffff7c001c7947 */ /* 0x000fea000383ffff */
.L_x_154:
[----:B------:R-:W0:Y:S01]  /*bea0*/  S2R R8, SR_GEMASK ;  /* 0x0000000000087919 */ /* 0x000e220000003c00 */
[----:B------:R-:W-:Y:S01]  /*beb0*/  BSSY B1, `(.L_x_490) ;  /* 0x0000006000017945 */ /* 0x000fe20003800000 */
[----:B------:R-:W-:Y:S01]  /*bec0*/  PLOP3.LUT P0, PT, P0, PT, PT, 0x8, 0x80 ;  /* 0x000000000080781c */ /* 0x000fe2000070e170 */
[----:B------:R-:W-:-:S12]  /*bed0*/  IMAD.MOV.U32 R21, RZ, RZ, -0x1 ;  /* 0xffffffffff157424 */ /* 0x000fd800078e00ff */
[----:B0-----:R-:W-:Y:S05]  /*bee0*/  WARPSYNC.COLLECTIVE R21, `(.L_x_491) ;  /* 0x0000000015087348 */ /* 0x001fea0003c00000 */
[----:B------:R-:W-:Y:S01]  /*bef0*/  VOTE.ANY R21, PT, P0 ;  /* 0x0000000000157806 */ /* 0x000fe200000e0100 */
[----:B0-----:R-:W-:Y:S06]  /*bf00*/  ENDCOLLECTIVE ;  /* 0x000000000000791b */ /* 0x001fec0003800000 */
.L_x_491:
[----:B------:R-:W-:Y:S05]  /*bf10*/  BSYNC B1 ;  /* 0x0000000000017941 */ /* 0x000fea0003800000 */
.L_x_490:
[----:B------:R-:W-:Y:S01]  /*bf20*/  LOP3.LUT R21, R21, 0x80000000, R8, 0xec, !PT ;  /* 0x8000000015157812 */ /* 0x000fe200078eec08 */
[----:B------:R-:W-:Y:S02]  /*bf30*/  IMAD.MOV.U32 R9, RZ, RZ, 0x1 ;  /* 0x00000001ff097424 */ /* 0x000fe400078e00ff */
[----:B------:R-:W-:Y:S02]  /*bf40*/  IMAD.MOV.U32 R22, RZ, RZ, R11 ;  /* 0x000000ffff167224 */ /* 0x000fe400078e000b */
[----:B------:R-:W-:-:S05]  /*bf50*/  VIADD R8, R21, 0xffffffff ;  /* 0xffffffff15087836 */ /* 0x000fca0000000000 */
[----:B------:R-:W-:Y:S01]  /*bf60*/  LOP3.LUT R27, R21, R8, RZ, 0xc, !PT ;  /* 0x00000008151b7212 */ /* 0x000fe200078e0cff */
[----:B------:R-:W-:-:S03]  /*bf70*/  IMAD.MOV.U32 R21, RZ, RZ, -0x1 ;  /* 0xffffffffff157424 */ /* 0x000fc600078e00ff */
[----:B------:R0:W1:Y:S04]  /*bf80*/  POPC R8, R27 ;  /* 0x0000001b00087309 */ /* 0x0000680000000000 */
[----:B01----:R-:W-:Y:S05]  /*bf90*/  WARPSYNC.COLLECTIVE R21, `(.L_x_492) ;  /* 0x0000000015087348 */ /* 0x003fea0003c00000 */
[----:B-1----:R1:W2:Y:S02]  /*bfa0*/  SHFL.DOWN P0, R9, R22, R9, R8 ;  /* 0x0800000916097389 */ /* 0x0022a40000000008 */
[----:B012---:R-:W-:Y:S05]  /*bfb0*/  ENDCOLLECTIVE ;  /* 0x000000000000791b */ /* 0x007fea0003800000 */
.L_x_492:
[----:B------:R-:W-:Y:S01]  /*bfc0*/  IMAD.MOV.U32 R26, RZ, RZ, R9 ;  /* 0x000000ffff1a7224 */ /* 0x000fe200078e0009 */
[----:B------:R-:W-:Y:S06]  /*bfd0*/  BRA `(.L_x_493) ;  /* 0xffffff7800f87947 */ /* 0x000fec000383ffff */
.L_x_157:
[----:B------:R-:W-:Y:S01]  /*bfe0*/  BSSY B1, `(.L_x_494) ;  /* 0x0000006000017945 */ /* 0x000fe20003800000 */
[----:B------:R-:W-:Y:S02]  /*bff0*/  IMAD.MOV.U32 R9, RZ, RZ, 0x2 ;  /* 0x00000002ff097424 */ /* 0x000fe400078e00ff */
[----:B------:R-:W-:-:S07]  /*c000*/  IMAD.MOV.U32 R21, RZ, RZ, -0x1 ;  /* 0xffffffffff157424 */ /* 0x000fce00078e00ff */
[----:B01----:R-:W-:Y:S05]  /*c010*/  WARPSYNC.COLLECTIVE R21, `(.L_x_495) ;  /* 0x0000000015087348 */ /* 0x003fea0003c00000 */
[----:B------:R2:W3:Y:S02]  /*c020*/  SHFL.DOWN P0, R9, R22, R9, R8 ;  /* 0x0800000916097389 */ /* 0x0004e40000000008 */
[----:B0123--:R-:W-:Y:S05]  /*c030*/  ENDCOLLECTIVE ;  /* 0x000000000000791b */ /* 0x00ffea0003800000 */
.L_x_495:
[----:B------:R-:W-:Y:S05]  /*c040*/  BSYNC B1 ;  /* 0x0000000000017941 */ /* 0x000fea0003800000 */
.L_x_494:
[----:B------:R-:W-:Y:S05]  /*c050*/  BRA `(.L_x_496) ;  /* 0xffffff7c00207947 */ /* 0x000fea000383ffff */
.L_x_160:
[----:B------:R-:W-:Y:S01]  /*c060*/  BSSY B1, `(.L_x_497) ;  /* 0x0000007000017945 */ /* 0x000fe20003800000 */
[----:B--2---:R-:W-:Y:S02]  /*c070*/  IMAD.MOV.U32 R22, RZ, RZ, R11 ;  /* 0x000000ffff167224 */ /* 0x004fe400078e000b */
[----:B---3--:R-:W-:Y:S02]  /*c080*/  IMAD.MOV.U32 R9, RZ, RZ, 0x4 ;  /* 0x00000004ff097424 */ /* 0x008fe400078e00ff */
[----:B------:R-:W-:-:S07]  /*c090*/  IMAD.MOV.U32 R21, RZ, RZ, -0x1 ;  /* 0xffffffffff157424 */ /* 0x000fce00078e00ff */
[----:B-1----:R-:W-:Y:S05]  /*c0a0*/  WARPSYNC.COLLECTIVE R21, `(.L_x_498) ;  /* 0x0000000015087348 */ /* 0x002fea0003c00000 */
[----:B------:R0:W2:Y:S02]  /*c0b0*/  SHFL.DOWN P0, R9, R22, R9, R8 ;  /* 0x0800000916097389 */ /* 0x0000a40000000008 */
[----:B012---:R-:W-:Y:S05]  /*c0c0*/  ENDCOLLECTIVE ;  /* 0x000000000000791b */ /* 0x007fea0003800000 */
.L_x_498:
[----:B------:R-:W-:Y:S05]  /*c0d0*/  BSYNC B1 ;  /* 0x0000000000017941 */ /* 0x000fea0003800000 */
.L_x_497:
[----:B------:R-:W-:Y:S05]  /*c0e0*/  BRA `(.L_x_499) ;  /* 0xffffff7c00487947 */ /* 0x000fea000383ffff */
.L_x_163:
[----:B------:R-:W-:Y:S01]  /*c0f0*/  BSSY B1, `(.L_x_500) ;  /* 0x0000006000017945 */ /* 0x000fe20003800000 */
[----:B---3--:R-:W-:Y:S02]  /*c100*/  IMAD.MOV.U32 R9, RZ, RZ, 0x8 ;  /* 0x00000008ff097424 */ /* 0x008fe400078e00ff */
[----:B------:R-:W-:-:S07]  /*c110*/  IMAD.MOV.U32 R21, RZ, RZ, -0x1 ;  /* 0xffffffffff157424 */ /* 0x000fce00078e00ff */
[----:B01----:R-:W-:Y:S05]  /*c120*/  WARPSYNC.COLLECTIVE R21, `(.L_x_501) ;  /* 0x0000000015087348 */ /* 0x003fea0003c00000 */
[----:B------:R2:W3:Y:S02]  /*c130*/  SHFL.DOWN P0, R9, R22, R9, R8 ;  /* 0x0800000916097389 */ /* 0x0004e40000000008 */
[----:B0123--:R-:W-:Y:S05]  /*c140*/  ENDCOLLECTIVE ;  /* 0x000000000000791b */ /* 0x00ffea0003800000 */
.L_x_501:
[----:B------:R-:W-:Y:S05]  /*c150*/  BSYNC B1 ;  /* 0x0000000000017941 */ /* 0x000fea0003800000 */
.L_x_500:
[----:B------:R-:W-:Y:S05]  /*c160*/  BRA `(.L_x_502) ;  /* 0xffffff7c00707947 */ /* 0x000fea000383ffff */
.L_x_166:
[----:B------:R-:W-:Y:S01]  /*c170*/  BSSY B1, `(.L_x_503) ;  /* 0x0000007000017945 */ /* 0x000fe20003800000 */
[----:B--2---:R-:W-:Y:S02]  /*c180*/  IMAD.MOV.U32 R22, RZ, RZ, R11 ;  /* 0x000000ffff167224 */ /* 0x004fe400078e000b */
[----:B---3--:R-:W-:Y:S02]  /*c190*/  IMAD.MOV.U32 R9, RZ, RZ, 0x10 ;  /* 0x00000010ff097424 */ /* 0x008fe400078e00ff */
[----:B------:R-:W-:-:S07]  /*c1a0*/  IMAD.MOV.U32 R21, RZ, RZ, -0x1 ;  /* 0xffffffffff157424 */ /* 0x000fce00078e00ff */
[----:B-1----:R-:W-:Y:S05]  /*c1b0*/  WARPSYNC.COLLECTIVE R21, `(.L_x_504) ;  /* 0x0000000015087348 */ /* 0x002fea0003c00000 */
[----:B------:R0:W2:Y:S02]  /*c1c0*/  SHFL.DOWN P0, R9, R22, R9, R8 ;  /* 0x0800000916097389 */ /* 0x0000a40000000008 */
[----:B012---:R-:W-:Y:S05]  /*c1d0*/  ENDCOLLECTIVE ;  /* 0x000000000000791b */ /* 0x007fea0003800000 */
.L_x_504:
[----:B------:R-:W-:Y:S05]  /*c1e0*/  BSYNC B1 ;  /* 0x0000000000017941 */ /* 0x000fea0003800000 */
.L_x_503:
[----:B------:R-:W-:Y:S05]  /*c1f0*/  BRA `(.L_x_505) ;  /* 0xffffff7c00947947 */ /* 0x000fea000383ffff */
.L_x_169:
[----:B------:R-:W-:Y:S01]  /*c200*/  BSSY B1, `(.L_x_506) ;  /* 0x0000006000017945 */ /* 0x000fe20003800000 */
[----:B------:R-:W-:Y:S01]  /*c210*/  PLOP3.LUT P0, PT, P1, PT, PT, 0x80, 0x8 ;  /* 0x000000000008781c */ /* 0x000fe20000f0f070 */
[----:B------:R-:W-:-:S12]  /*c220*/  IMAD.MOV.U32 R21, RZ, RZ, -0x1 ;  /* 0xffffffffff157424 */ /* 0x000fd800078e00ff */
[----:B0-23--:R-:W-:Y:S05]  /*c230*/  WARPSYNC.COLLECTIVE R21, `(.L_x_507) ;  /* 0x0000000015087348 */ /* 0x00dfea0003c00000 */
[----:B------:R-:W-:Y:S01]  /*c240*/  VOTE.ALL P0, P0 ;  /* 0x0000000000ff7806 */ /* 0x000fe20000000000 */
[----:B0-23--:R-:W-:-:S12]  /*c250*/  ENDCOLLECTIVE ;  /* 0x000000000000791b */ /* 0x00dfd80003800000 */
.L_x_507:
[----:B------:R-:W-:Y:S05]  /*c260*/  BSYNC B1 ;  /* 0x0000000000017941 */ /* 0x000fea0003800000 */
.L_x_506:
[----:B------:R-:W-:Y:S01]  /*c270*/  PLOP3.LUT P1, PT, P0, PT, PT, 0x80, 0x8 ;  /* 0x000000000008781c */ /* 0x000fe2000072f070 */
[----:B------:R-:W-:-:S12]  /*c280*/  BRA `(.L_x_508) ;  /* 0xffffff7c00c87947 */ /* 0x000fd8000383ffff */
.L_x_171:
[----:B------:R-:W-:Y:S01]  /*c290*/  BSSY B1, `(.L_x_509) ;  /* 0x0000006000017945 */ /* 0x000fe20003800000 */
[----:B------:R-:W-:Y:S01]  /*c2a0*/  PLOP3.LUT P0, PT, P0, PT, PT, 0x8, 0x80 ;  /* 0x000000000080781c */ /* 0x000fe2000070e170 */
[----:B------:R-:W-:-:S12]  /*c2b0*/  IMAD.MOV.U32 R21, RZ, RZ, -0x1 ;  /* 0xffffffffff157424 */ /* 0x000fd800078e00ff */
[----:B------:R-:W-:Y:S05]  /*c2c0*/  WARPSYNC.COLLECTIVE R21, `(.L_x_510) ;  /* 0x0000000015087348 */ /* 0x000fea0003c00000 */
[----:B------:R-:W-:Y:S01]  /*c2d0*/  VOTE.ANY P0, P0 ;  /* 0x0000000000ff7806 */ /* 0x000fe20000000100 */
[----:B------:R-:W-:-:S12]  /*c2e0*/  ENDCOLLECTIVE ;  /* 0x000000000000791b */ /* 0x000fd80003800000 */
.L_x_510:
[----:B------:R-:W-:Y:S05]  /*c2f0*/  BSYNC B1 ;  /* 0x0000000000017941 */ /* 0x000fea0003800000 */
.L_x_509:
[----:B------:R-:W-:Y:S05]  /*c300*/  BRA `(.L_x_511) ;  /* 0xffffff7c00c87947 */ /* 0x000fea000383ffff */
.L_x_175:
[----:B------:R-:W-:Y:S01]  /*c310*/  BSSY B1, `(.L_x_512) ;  /* 0x0000006000017945 */ /* 0x000fe20003800000 */
[----:B------:R-:W-:Y:S01]  /*c320*/  PLOP3.LUT P0, PT, P0, PT, PT, 0x8, 0x80 ;  /* 0x000000000080781c */ /* 0x000fe2000070e170 */
[----:B------:R-:W-:-:S12]  /*c330*/  IMAD.MOV.U32 R21, RZ, RZ, -0x1 ;  /* 0xffffffffff157424 */ /* 0x000fd800078e00ff */
[----:B------:R-:W-:Y:S05]  /*c340*/  WARPSYNC.COLLECTIVE R21, `(.L_x_513) ;  /* 0x0000000015087348 */ /* 0x000fea0003c00000 */
[----:B------:R-:W-:Y:S01]  /*c350*/  VOTE.ANY P0, P0 ;  /* 0x0000000000ff7806 */ /* 0x000fe20000000100 */
[----:B------:R-:W-:-:S12]  /*c360*/  ENDCOLLECTIVE ;  /* 0x000000000000791b */ /* 0x000fd80003800000 */
.L_x_513:
[----:B------:R-:W-:Y:S05]  /*c370*/  BSYNC B1 ;  /* 0x0000000000017941 */ /* 0x000fea0003800000 */
.L_x_512:
[----:B------:R-:W-:Y:S05]  /*c380*/  BRA `(.L_x_514) ;  /* 0xffffff7c00dc7947 */ /* 0x000fea000383ffff */
.L_x_177:
[----:B------:R-:W-:Y:S01]  /*c390*/  BSSY B1, `(.L_x_515) ;  /* 0x0000006000017945 */ /* 0x000fe20003800000 */
[----:B------:R-:W-:Y:S01]  /*c3a0*/  PLOP3.LUT P0, PT, P0, PT, PT, 0x8, 0x80 ;  /* 0x000000000080781c */ /* 0x000fe2000070e170 */
[----:B------:R-:W-:-:S12]  /*c3b0*/  IMAD.MOV.U32 R21, RZ, RZ, -0x1 ;  /* 0xffffffffff157424 */ /* 0x000fd800078e00ff */
[----:B------:R-:W-:Y:S05]  /*c3c0*/  WARPSYNC.COLLECTIVE R21, `(.L_x_516) ;  /* 0x0000000015087348 */ /* 0x000fea0003c00000 */
[----:B------:R-:W-:Y:S01]  /*c3d0*/  VOTE.ANY R21, PT, P0 ;  /* 0x0000000000157806 */ /* 0x000fe200000e0100 */
[----:B------:R-:W-:Y:S06]  /*c3e0*/  ENDCOLLECTIVE ;  /* 0x000000000000791b */ /* 0x000fec0003800000 */
.L_x_516:
[----:B------:R-:W-:Y:S05]  /*c3f0*/  BSYNC B1 ;  /* 0x0000000000017941 */ /* 0x000fea0003800000 */
.L_x_515:
[----:B------:R-:W0:Y:S01]  /*c400*/  S2R R9, SR_GEMASK ;  /* 0x0000000000097919 */ /* 0x000e220000003c00 */
[----:B------:R-:W-:Y:S02]  /*c410*/  IMAD.MOV.U32 R8, RZ, RZ, R21 ;  /* 0x000000ffff087224 */ /* 0x000fe400078e0015 */
[----:B------:R-:W-:Y:S02]  /*c420*/  IMAD.MOV.U32 R22, RZ, RZ, R11 ;  /* 0x000000ffff167224 */ /* 0x000fe400078e000b */
[----:B------:R-:W-:Y:S01]  /*c430*/  IMAD.MOV.U32 R21, RZ, RZ, -0x1 ;  /* 0xffffffffff157424 */ /* 0x000fe200078e00ff */
[----:B0-----:R-:W-:-:S05]  /*c440*/  LOP3.LUT R8, R8, 0x80000000, R9, 0xec, !PT ;  /* 0x8000000008087812 */ /* 0x001fca00078eec09 */
[----:B------:R-:W-:-:S05]  /*c450*/  VIADD R9, R8, 0xffffffff ;  /* 0xffffffff08097836 */ /* 0x000fca0000000000 */
[----:B------:R-:W-:Y:S01]  /*c460*/  LOP3.LUT R8, R8, R9, RZ, 0xc, !PT ;  /* 0x0000000908087212 */ /* 0x000fe200078e0cff */
[----:B------:R-:W-:-:S05]  /*c470*/  IMAD.MOV.U32 R9, RZ, RZ, 0x1 ;  /* 0x00000001ff097424 */ /* 0x000fca00078e00ff */
[----:B------:R-:W0:Y:S02]  /*c480*/  POPC R8, R8 ;  /* 0x0000000800087309 */ /* 0x000e240000000000 */
[----:B0-----:R-:W-:Y:S05]  /*c490*/  WARPSYNC.COLLECTIVE R21, `(.L_x_517) ;  /* 0x0000000015087348 */ /* 0x001fea0003c00000 */
[----:B0-----:R0:W1:Y:S02]  /*c4a0*/  SHFL.DOWN P0, R9, R22, R9, R8 ;  /* 0x0800000916097389 */ /* 0x0010640000000008 */
[----:B01----:R-:W-:Y:S05]  /*c4b0*/  ENDCOLLECTIVE ;  /* 0x000000000000791b */ /* 0x003fea0003800000 */
.L_x_517:
[----:B------:R-:W-:Y:S05]  /*c4c0*/  BRA `(.L_x_518) ;  /* 0xffffff7c00b87947 */ /* 0x000fea000383ffff */
.L_x_180:
[----:B------:R-:W-:Y:S01]  /*c4d0*/  BSSY B1, `(.L_x_519) ;  /* 0x0000006000017945 */ /* 0x000fe20003800000 */
[----:B-1----:R-:W-:Y:S02]  /*c4e0*/  IMAD.MOV.U32 R9, RZ, RZ, 0x2 ;  /* 0x00000002ff097424 */ /* 0x002fe400078e00ff */
[----:B------:R-:W-:-:S07]  /*c4f0*/  IMAD.MOV.U32 R21, RZ, RZ, -0x1 ;  /* 0xffffffffff157424 */ /* 0x000fce00078e00ff */
[----:B0-----:R-:W-:Y:S05]  /*c500*/  WARPSYNC.COLLECTIVE R21, `(.L_x_520) ;  /* 0x0000000015087348 */ /* 0x001fea0003c00000 */
[----:B------:R1:W2:Y:S02]  /*c510*/  SHFL.DOWN P0, R9, R22, R9, R8 ;  /* 0x0800000916097389 */ /* 0x0002a40000000008 */
[----:B012---:R-:W-:Y:S05]  /*c520*/  ENDCOLLECTIVE ;  /* 0x000000000000791b */ /* 0x007fea0003800000 */
.L_x_520:
[----:B------:R-:W-:Y:S05]  /*c530*/  BSYNC B1 ;  /* 0x0000000000017941 */ /* 0x000fea0003800000 */
.L_x_519:
[----:B------:R-:W-:Y:S05]  /*c540*/  BRA `(.L_x_521) ;  /* 0xffffff7c00dc7947 */ /* 0x000fea000383ffff */
.L_x_183:
[----:B------:R-:W-:Y:S01]  /*c550*/  BSSY B1, `(.L_x_522) ;  /* 0x0000007000017945 */ /* 0x000fe20003800000 */
[----:B-1----:R-:W-:Y:S02]  /*c560*/  IMAD.MOV.U32 R22, RZ, RZ, R11 ;  /* 0x000000ffff167224 */ /* 0x002fe400078e000b */
[----:B--2---:R-:W-:Y:S02]  /*c570*/  IMAD.MOV.U32 R9, RZ, RZ, 0x4 ;  /* 0x00000004ff097424 */ /* 0x004fe400078e00ff */
[----:B------:R-:W-:-:S07]  /*c580*/  IMAD.MOV.U32 R21, RZ, RZ, -0x1 ;  /* 0xffffffffff157424 */ /* 0x000fce00078e00ff */
[----:B------:R-:W-:Y:S05]  /*c590*/  WARPSYNC.COLLECTIVE R21, `(.L_x_523) ;  /* 0x0000000015087348 */ /* 0x000fea0003c00000 */
[----:B------:R0:W1:Y:S02]  /*c5a0*/  SHFL.DOWN P0, R9, R22, R9, R8 ;  /* 0x0800000916097389 */ /* 0x0000640000000008 */
[----:B01----:R-:W-:Y:S05]  /*c5b0*/  ENDCOLLECTIVE ;  /* 0x000000000000791b */ /* 0x003fea0003800000 */
.L_x_523:
[----:B------:R-:W-:Y:S05]  /*c5c0*/  BSYNC B1 ;  /* 0x0000000000017941 */ /* 0x000fea0003800000 */
.L_x_522:
[----:B------:R-:W-:Y:S05]  /*c5d0*/  BRA `(.L_x_524) ;  /* 0xffffff8000007947 */ /* 0x000fea000383ffff */
.L_x_186:
[----:B------:R-:W-:Y:S01]  /*c5e0*/  BSSY B1, `(.L_x_525) ;  /* 0x0000006000017945 */ /* 0x000fe20003800000 */
[----:B--2---:R-:W-:Y:S02]  /*c5f0*/  IMAD.MOV.U32 R9, RZ, RZ, 0x8 ;  /* 0x00000008ff097424 */ /* 0x004fe400078e00ff */
[----:B------:R-:W-:-:S07]  /*c600*/  IMAD.MOV.U32 R21, RZ, RZ, -0x1 ;  /* 0xffffffffff157424 */ /* 0x000fce00078e00ff */
[----:B0-----:R-:W-:Y:S05]  /*c610*/  WARPSYNC.COLLECTIVE R21, `(.L_x_526) ;  /* 0x0000000015087348 */ /* 0x001fea0003c00000 */
[----:B------:R1:W2:Y:S02]  /*c620*/  SHFL.DOWN P0, R9, R22, R9, R8 ;  /* 0x0800000916097389 */ /* 0x0002a40000000008 */
[----:B012---:R-:W-:Y:S05]  /*c630*/  ENDCOLLECTIVE ;  /* 0x000000000000791b */ /* 0x007fea0003800000 */
.L_x_526:
[----:B------:R-:W-:Y:S05]  /*c640*/  BSYNC B1 ;  /* 0x0000000000017941 */ /* 0x000fea0003800000 */
.L_x_525:
[----:B------:R-:W-:Y:S05]  /*c650*/  BRA `(.L_x_527) ;  /* 0xffffff8000287947 */ /* 0x000fea000383ffff */
.L_x_189:
[----:B------:R-:W-:Y:S01]  /*c660*/  BSSY B1, `(.L_x_528) ;  /* 0x0000007000017945 */ /* 0x000fe20003800000 */
[----:B-1----:R-:W-:Y:S02]  /*c670*/  IMAD.MOV.U32 R22, RZ, RZ, R11 ;  /* 0x000000ffff167224 */ /* 0x002fe400078e000b */
[----:B--2---:R-:W-:Y:S02]  /*c680*/  IMAD.MOV.U32 R9, RZ, RZ, 0x10 ;  /* 0x00000010ff097424 */ /* 0x004fe400078e00ff */
[----:B------:R-:W-:-:S07]  /*c690*/  IMAD.MOV.U32 R21, RZ, RZ, -0x1 ;  /* 0xffffffffff157424 */ /* 0x000fce00078e00ff */
[----:B------:R-:W-:Y:S05]  /*c6a0*/  WARPSYNC.COLLECTIVE R21, `(.L_x_529) ;  /* 0x0000000015087348 */ /* 0x000fea0003c00000 */
[----:B------:R0:W1:Y:S02]  /*c6b0*/  SHFL.DOWN P0, R9, R22, R9, R8 ;  /* 0x0800000916097389 */ /* 0x0000640000000008 */
[----:B01----:R-:W-:Y:S05]  /*c6c0*/  ENDCOLLECTIVE ;  /* 0x000000000000791b */ /* 0x003fea0003800000 */
.L_x_529:
[----:B------:R-:W-:Y:S05]  /*c6d0*/  BSYNC B1 ;  /* 0x0000000000017941 */ /* 0x000fea0003800000 */
.L_x_528:
[----:B------:R-:W-:Y:S05]  /*c6e0*/  BRA `(.L_x_530) ;  /* 0xffffff8000487947 */ /* 0x000fea000383ffff */
.L_x_194:
[----:B------:R-:W-:Y:S01]  /*c6f0*/  BSSY B1, `(.L_x_531) ;  /* 0x0000006000017945 */ /* 0x000fe20003800000 */
[----:B------:R-:W-:Y:S01]  /*c700*/  PLOP3.LUT P0, PT, P1, PT, PT, 0x80, 0x8 ;  /* 0x000000000008781c */ /* 0x000fe20000f0f070 */
[----:B------:R-:W-:-:S12]  /*c710*/  IMAD.MOV.U32 R21, RZ, RZ, -0x1 ;  /* 0xffffffffff157424 */ /* 0x000fd800078e00ff */
[----:B------:R-:W-:Y:S05]  /*c720*/  WARPSYNC.COLLECTIVE R21, `(.L_x_532) ;  /* 0x0000000015087348 */ /* 0x000fea0003c00000 */
[----:B------:R-:W-:Y:S01]  /*c730*/  VOTE.ALL P0, P0 ;  /* 0x0000000000ff7806 */ /* 0x000fe20000000000 */
[----:B------:R-:W-:-:S12]  /*c740*/  ENDCOLLECTIVE ;  /* 0x000000000000791b */ /* 0x000fd80003800000 */
.L_x_532:
[----:B------:R-:W-:Y:S05]  /*c750*/  BSYNC B1 ;  /* 0x0000000000017941 */ /* 0x000fea0003800000 */
.L_x_531:
[----:B------:R-:W-:Y:S01]  /*c760*/  PLOP3.LUT P1, PT, P0, PT, PT, 0x80, 0x8 ;  /* 0x000000000008781c */ /* 0x000fe2000072f070 */
[----:B------:R-:W-:-:S12]  /*c770*/  BRA `(.L_x_533) ;  /* 0xffffff8000a07947 */ /* 0x000fd8000383ffff */
.L_x_388:
[----:B------:R-:W-:Y:S01]  /*c780*/  BSSY B1, `(.L_x_534) ;  /* 0x0000006000017945 */ /* 0x000fe20003800000 */
[----:B------:R-:W-:Y:S01]  /*c790*/  PLOP3.LUT P0, PT, P0, PT, PT, 0x8, 0x80 ;  /* 0x000000000080781c */ /* 0x000fe2000070e170 */
[----:B------:R-:W-:-:S12]  /*c7a0*/  IMAD.MOV.U32 R21, RZ, RZ, -0x1 ;  /* 0xffffffffff157424 */ /* 0x000fd800078e00ff */
[----:B------:R-:W-:Y:S05]  /*c7b0*/  WARPSYNC.COLLECTIVE R21, `(.L_x_535) ;  /* 0x0000000015087348 */ /* 0x000fea0003c00000 */
[----:B------:R-:W-:Y:S01]  /*c7c0*/  VOTE.ANY P0, P0 ;  /* 0x0000000000ff7806 */ /* 0x000fe20000000100 */
[----:B------:R-:W-:-:S12]  /*c7d0*/  ENDCOLLECTIVE ;  /* 0x000000000000791b */ /* 0x000fd80003800000 */
.L_x_535:
[----:B------:R-:W-:Y:S05]  /*c7e0*/  BSYNC B1 ;  /* 0x0000000000017941 */ /* 0x000fea0003800000 */
.L_x_534:
[----:B------:R-:W-:Y:S05]  /*c7f0*/  BRA `(.L_x_536) ;  /* 0xffffffd000187947 */ /* 0x000fea000383ffff */
.L_x_392:
[----:B------:R-:W-:Y:S01]  /*c800*/  BSSY B1, `(.L_x_537) ;  /* 0x0000006000017945 */ /* 0x000fe20003800000 */
[----:B------:R-:W-:Y:S01]  /*c810*/  PLOP3.LUT P0, PT, P0, PT, PT, 0x8, 0x80 ;  /* 0x000000000080781c */ /* 0x000fe2000070e170 */
[----:B------:R-:W-:-:S12]  /*c820*/  IMAD.MOV.U32 R21, RZ, RZ, -0x1 ;  /* 0xffffffffff157424 */ /* 0x000fd800078e00ff */
[----:B------:R-:W-:Y:S05]  /*c830*/  WARPSYNC.COLLECTIVE R21, `(.L_x_538) ;  /* 0x0000000015087348 */ /* 0x000fea0003c00000 */
[----:B------:R-:W-:Y:S01]  /*c840*/  VOTE.ANY P0, P0 ;  /* 0x0000000000ff7806 */ /* 0x000fe20000000100 */
[----:B------:R-:W-:-:S12]  /*c850*/  ENDCOLLECTIVE ;  /* 0x000000000000791b */ /* 0x000fd80003800000 */
.L_x_538:
[----:B------:R-:W-:Y:S05]  /*c860*/  BSYNC B1 ;  /* 0x0000000000017941 */ /* 0x000fea0003800000 */
.L_x_537:
[----:B------:R-:W-:Y:S05]  /*c870*/  BRA `(.L_x_539) ;  /* 0xffffffd000287947 */ /* 0x000fea000383ffff */
.L_x_394:
[----:B------:R-:W0:Y:S01]  /*c880*/  S2R R8, SR_GEMASK ;  /* 0x0000000000087919 */ /* 0x000e220000003c00 */
[----:B------:R-:W-:Y:S01]  /*c890*/  BSSY B1, `(.L_x_540) ;  /* 0x0000006000017945 */ /* 0x000fe20003800000 */
[----:B------:R-:W-:Y:S01]  /*c8a0*/  PLOP3.LUT P0, PT, P0, PT, PT, 0x8, 0x80 ;  /* 0x000000000080781c */ /* 0x000fe2000070e170 */
[----:B------:R-:W-:-:S12]  /*c8b0*/  IMAD.MOV.U32 R21, RZ, RZ, -0x1 ;  /* 0xffffffffff157424 */ /* 0x000fd800078e00ff */
[----:B0-----:R-:W-:Y:S05]  /*c8c0*/  WARPSYNC.COLLECTIVE R21, `(.L_x_541) ;  /* 0x0000000015087348 */ /* 0x001fea0003c00000 */
[----:B------:R-:W-:Y:S01]  /*c8d0*/  VOTE.ANY R21, PT, P0 ;  /* 0x0000000000157806 */ /* 0x000fe200000e0100 */
[----:B0-----:R-:W-:Y:S06]  /*c8e0*/  ENDCOLLECTIVE ;  /* 0x000000000000791b */ /* 0x001fec0003800000 */
.L_x_541:
[----:B------:R-:W-:Y:S05]  /*c8f0*/  BSYNC B1 ;  /* 0x0000000000017941 */ /* 0x000fea0003800000 */
.L_x_540:
        /* <DEDUP_REMOVED lines=10> */
.L_x_542:
[----:B------:R-:W-:Y:S01]  /*c9a0*/  IMAD.MOV.U32 R26, RZ, RZ, R9 ;  /* 0x000000ffff1a7224 */ /* 0x000fe200078e0009 */
[----:B------:R-:W-:Y:S06]  /*c9b0*/  BRA `(.L_x_543) ;  /* 0xffffffd000047947 */ /* 0x000fec000383ffff */
.L_x_397:
[----:B------:R-:W-:Y:S01]  /*c9c0*/  BSSY B1, `(.L_x_544) ;  /* 0x0000006000017945 */ /* 0x000fe20003800000 */
[----:B------:R-:W-:Y:S02]  /*c9d0*/  IMAD.MOV.U32 R9, RZ, RZ, 0x2 ;  /* 0x00000002ff097424 */ /* 0x000fe400078e00ff */
[----:B------:R-:W-:-:S07]  /*c9e0*/  IMAD.MOV.U32 R21, RZ, RZ, -0x1 ;  /* 0xffffffffff157424 */ /* 0x000fce00078e00ff */
[----:B01----:R-:W-:Y:S05]  /*c9f0*/  WARPSYNC.COLLECTIVE R21, `(.L_x_545) ;  /* 0x0000000015087348 */ /* 0x003fea0003c00000 */
[----:B------:R2:W3:Y:S02]  /*ca00*/  SHFL.DOWN P0, R9, R22, R9, R8 ;  /* 0x0800000916097389 */ /* 0x0004e40000000008 */
[----:B0123--:R-:W-:Y:S05]  /*ca10*/  ENDCOLLECTIVE ;  /* 0x000000000000791b */ /* 0x00ffea0003800000 */
.L_x_545:
[----:B------:R-:W-:Y:S05]  /*ca20*/  BSYNC B1 ;  /* 0x0000000000017941 */ /* 0x000fea0003800000 */
.L_x_544:
[----:B------:R-:W-:Y:S05]  /*ca30*/  BRA `(.L_x_546) ;  /* 0xffffffd000287947 */ /* 0x000fea000383ffff */
.L_x_400:
[----:B------:R-:W-:Y:S01]  /*ca40*/  BSSY B1, `(.L_x_547) ;  /* 0x0000007000017945 */ /* 0x000fe20003800000 */
[----:B--2---:R-:W-:Y:S02]  /*ca50*/  IMAD.MOV.U32 R22, RZ, RZ, R11 ;  /* 0x000000ffff167224 */ /* 0x004fe400078e000b */
[----:B---3--:R-:W-:Y:S02]  /*ca60*/  IMAD.MOV.U32 R9, RZ, RZ, 0x4 ;  /* 0x00000004ff097424 */ /* 0x008fe400078e00ff */
[----:B------:R-:W-:-:S07]  /*ca70*/  IMAD.MOV.U32 R21, RZ, RZ, -0x1 ;  /* 0xffffffffff157424 */ /* 0x000fce00078e00ff */
[----:B-1----:R-:W-:Y:S05]  /*ca80*/  WARPSYNC.COLLECTIVE R21, `(.L_x_548) ;  /* 0x0000000015087348 */ /* 0x002fea0003c00000 */
[----:B------:R0:W2:Y:S02]  /*ca90*/  SHFL.DOWN P0, R9, R22, R9, R8 ;  /* 0x0800000916097389 */ /* 0x0000a40000000008 */
[----:B012---:R-:W-:Y:S05]  /*caa0*/  ENDCOLLECTIVE ;  /* 0x000000000000791b */ /* 0x007fea0003800000 */
.L_x_548:
[----:B------:R-:W-:Y:S05]  /*cab0*/  BSYNC B1 ;  /* 0x0000000000017941 */ /* 0x000fea0003800000 */
.L_x_547:
[----:B------:R-:W-:Y:S05]  /*cac0*/  BRA `(.L_x_549) ;  /* 0xffffffd0004c7947 */ /* 0x000fea000383ffff */
.L_x_403:
[----:B------:R-:W-:Y:S01]  /*cad0*/  BSSY B1, `(.L_x_550) ;  /* 0x0000006000017945 */ /* 0x000fe20003800000 */
[----:B---3--:R-:W-:Y:S02]  /*cae0*/  IMAD.MOV.U32 R9, RZ, RZ, 0x8 ;  /* 0x00000008ff097424 */ /* 0x008fe400078e00ff */
[----:B------:R-:W-:-:S07]  /*caf0*/  IMAD.MOV.U32 R21, RZ, RZ, -0x1 ;  /* 0xffffffffff157424 */ /* 0x000fce00078e00ff */
[----:B01----:R-:W-:Y:S05]  /*cb00*/  WARPSYNC.COLLECTIVE R21, `(.L_x_551) ;  /* 0x0000000015087348 */ /* 0x003fea0003c00000 */
[----:B------:R2:W3:Y:S02]  /*cb10*/  SHFL.DOWN P0, R9, R22, R9, R8 ;  /* 0x0800000916097389 */ /* 0x0004e40000000008 */
[----:B0123--:R-:W-:Y:S05]  /*cb20*/  ENDCOLLECTIVE ;  /* 0x000000000000791b */ /* 0x00ffea0003800000 */
.L_x_551:
[----:B------:R-:W-:Y:S05]  /*cb30*/  BSYNC B1 ;  /* 0x0000000000017941 */ /* 0x000fea0003800000 */
.L_x_550:
[----:B------:R-:W-:Y:S05]  /*cb40*/  BRA `(.L_x_552) ;  /* 0xffffffd000747947 */ /* 0x000fea000383ffff */
.L_x_406:
[----:B------:R-:W-:Y:S01]  /*cb50*/  BSSY B1, `(.L_x_553) ;  /* 0x0000007000017945 */ /* 0x000fe20003800000 */
[----:B--2---:R-:W-:Y:S02]  /*cb60*/  IMAD.MOV.U32 R22, RZ, RZ, R11 ;  /* 0x000000ffff167224 */ /* 0x004fe400078e000b */
[----:B---3--:R-:W-:Y:S02]  /*cb70*/  IMAD.MOV.U32 R9, RZ, RZ, 0x10 ;  /* 0x00000010ff097424 */ /* 0x008fe400078e00ff */
[----:B------:R-:W-:-:S07]  /*cb80*/  IMAD.MOV.U32 R21, RZ, RZ, -0x1 ;  /* 0xffffffffff157424 */ /* 0x000fce00078e00ff */
[----:B-1----:R-:W-:Y:S05]  /*cb90*/  WARPSYNC.COLLECTIVE R21, `(.L_x_554) ;  /* 0x0000000015087348 */ /* 0x002fea0003c00000 */
[----:B------:R0:W2:Y:S02]  /*cba0*/  SHFL.DOWN P0, R9, R22, R9, R8 ;  /* 0x0800000916097389 */ /* 0x0000a40000000008 */
[----:B012---:R-:W-:Y:S05]  /*cbb0*/  ENDCOLLECTIVE ;  /* 0x000000000000791b */ /* 0x007fea0003800000 */
.L_x_554:
[----:B------:R-:W-:Y:S05]  /*cbc0*/  BSYNC B1 ;  /* 0x0000000000017941 */ /* 0x000fea0003800000 */
.L_x_553:
[----:B------:R-:W-:Y:S05]  /*cbd0*/  BRA `(.L_x_555) ;  /* 0xffffffd000987947 */ /* 0x000fea000383ffff */
.L_x_409:
[----:B------:R-:W-:Y:S01]  /*cbe0*/  BSSY B1, `(.L_x_556) ;  /* 0x0000005000017945 */ /* 0x000fe20003800000 */
[----:B------:R-:W-:-:S07]  /*cbf0*/  IMAD.MOV.U32 R21, RZ, RZ, -0x1 ;  /* 0xffffffffff157424 */ /* 0x000fce00078e00ff */
[----:B0-23--:R-:W-:Y:S05]  /*cc00*/  WARPSYNC.COLLECTIVE R21, `(.L_x_557) ;  /* 0x0000000015087348 */ /* 0x00dfea0003c00000 */
[----:B------:R-:W-:Y:S01]  /*cc10*/  VOTE.ALL P0, P0 ;  /* 0x0000000000ff7806 */ /* 0x000fe20000000000 */
[----:B0-23--:R-:W-:-:S12]  /*cc20*/  ENDCOLLECTIVE ;  /* 0x000000000000791b */ /* 0x00dfd80003800000 */
.L_x_557:
[----:B------:R-:W-:Y:S05]  /*cc30*/  BSYNC B1 ;  /* 0x0000000000017941 */ /* 0x000fea0003800000 */
.L_x_556:
[----:B------:R-:W-:Y:S05]  /*cc40*/  BRA `(.L_x_558) ;  /* 0xffffffd000d47947 */ /* 0x000fea000383ffff */
.L_x_411:
[----:B------:R-:W-:Y:S01]  /*cc50*/  BSSY B1, `(.L_x_559) ;  /* 0x0000006000017945 */ /* 0x000fe20003800000 */
[----:B------:R-:W-:Y:S01]  /*cc60*/  PLOP3.LUT P0, PT, P0, PT, PT, 0x8, 0x80 ;  /* 0x000000000080781c */ /* 0x000fe2000070e170 */
[----:B------:R-:W-:-:S12]  /*cc70*/  IMAD.MOV.U32 R21, RZ, RZ, -0x1 ;  /* 0xffffffffff157424 */ /* 0x000fd800078e00ff */
[----:B------:R-:W-:Y:S05]  /*cc80*/  WARPSYNC.COLLECTIVE R21, `(.L_x_560) ;  /* 0x0000000015087348 */ /* 0x000fea0003c00000 */
[----:B------:R-:W-:Y:S01]  /*cc90*/  VOTE.ANY P0, P0 ;  /* 0x0000000000ff7806 */ /* 0x000fe20000000100 */
[----:B------:R-:W-:-:S12]  /*cca0*/  ENDCOLLECTIVE ;  /* 0x000000000000791b */ /* 0x000fd80003800000 */
.L_x_560:
[----:B------:R-:W-:Y:S05]  /*ccb0*/  BSYNC B1 ;  /* 0x0000000000017941 */ /* 0x000fea0003800000 */
.L_x_559:
[----:B------:R-:W-:Y:S05]  /*ccc0*/  BRA `(.L_x_561) ;  /* 0xffffffd000d47947 */ /* 0x000fea000383ffff */
.L_x_415:
[----:B------:R-:W-:Y:S01]  /*ccd0*/  BSSY B1, `(.L_x_562) ;  /* 0x0000006000017945 */ /* 0x000fe20003800000 */
[----:B------:R-:W-:Y:S01]  /*cce0*/  PLOP3.LUT P0, PT, P0, PT, PT, 0x8, 0x80 ;  /* 0x000000000080781c */ /* 0x000fe2000070e170 */
[----:B------:R-:W-:-:S12]  /*ccf0*/  IMAD.MOV.U32 R21, RZ, RZ, -0x1 ;  /* 0xffffffffff157424 */ /* 0x000fd800078e00ff */
[----:B------:R-:W-:Y:S05]  /*cd00*/  WARPSYNC.COLLECTIVE R21, `(.L_x_563) ;  /* 0x0000000015087348 */ /* 0x000fea0003c00000 */
[----:B------:R-:W-:Y:S01]  /*cd10*/  VOTE.ANY P0, P0 ;  /* 0x0000000000ff7806 */ /* 0x000fe20000000100 */
[----:B------:R-:W-:-:S12]  /*cd20*/  ENDCOLLECTIVE ;  /* 0x000000000000791b */ /* 0x000fd80003800000 */
.L_x_563:
[----:B------:R-:W-:Y:S05]  /*cd30*/  BSYNC B1 ;  /* 0x0000000000017941 */ /* 0x000fea0003800000 */
.L_x_562:
[----:B------:R-:W-:Y:S05]  /*cd40*/  BRA `(.L_x_564) ;  /* 0xffffffd000e47947 */ /* 0x000fea000383ffff */
.L_x_417:
[----:B------:R-:W-:Y:S01]  /*cd50*/  BSSY B1, `(.L_x_565) ;  /* 0x0000006000017945 */ /* 0x000fe20003800000 */
[----:B------:R-:W-:Y:S01]  /*cd60*/  PLOP3.LUT P0, PT, P0, PT, PT, 0x8, 0x80 ;  /* 0x000000000080781c */ /* 0x000fe2000070e170 */
[----:B------:R-:W-:-:S12]  /*cd70*/  IMAD.MOV.U32 R21, RZ, RZ, -0x1 ;  /* 0xffffffffff157424 */ /* 0x000fd800078e00ff */
[----:B------:R-:W-:Y:S05]  /*cd80*/  WARPSYNC.COLLECTIVE R21, `(.L_x_566) ;  /* 0x0000000015087348 */ /* 0x000fea0003c00000 */
[----:B------:R-:W-:Y:S01]  /*cd90*/  VOTE.ANY R21, PT, P0 ;  /* 0x0000000000157806 */ /* 0x000fe200000e0100 */
[----:B------:R-:W-:Y:S06]  /*cda0*/  ENDCOLLECTIVE ;  /* 0x000000000000791b */ /* 0x000fec0003800000 */
.L_x_566:
[----:B------:R-:W-:Y:S05]  /*cdb0*/  BSYNC B1 ;  /* 0x0000000000017941 */ /* 0x000fea0003800000 */
.L_x_565:
[----:B------:R-:W0:Y:S01]  /*cdc0*/  S2R R8, SR_GEMASK ;  /* 0x0000000000087919 */ /* 0x000e220000003c00 */
[----:B------:R-:W-:Y:S02]  /*cdd0*/  IMAD.MOV.U32 R9, RZ, RZ, 0x1 ;  /* 0x00000001ff097424 */ /* 0x000fe400078e00ff */
[----:B------:R-:W-:Y:S01]  /*cde0*/  IMAD.MOV.U32 R22, RZ, RZ, R11 ;  /* 0x000000ffff167224 */ /* 0x000fe200078e000b */
[----:B0-----:R-:W-:-:S05]  /*cdf0*/  LOP3.LUT R21, R21, 0x80000000, R8, 0xec, !PT ;  /* 0x8000000015157812 */ /* 0x001fca00078eec08 */
[----:B------:R-:W-:-:S05]  /*ce00*/  VIADD R8, R21, 0xffffffff ;  /* 0xffffffff15087836 */ /* 0x000fca0000000000 */
[----:B------:R-:W-:Y:S01]  /*ce10*/  LOP3.LUT R8, R21, R8, RZ, 0xc, !PT ;  /* 0x0000000815087212 */ /* 0x000fe200078e0cff */
[----:B------:R-:W-:-:S05]  /*ce20*/  IMAD.MOV.U32 R21, RZ, RZ, -0x1 ;  /* 0xffffffffff157424 */ /* 0x000fca00078e00ff */
[----:B------:R-:W0:Y:S02]  /*ce30*/  POPC R8, R8 ;  /* 0x0000000800087309 */ /* 0x000e240000000000 */
[----:B0-----:R-:W-:Y:S05]  /*ce40*/  WARPSYNC.COLLECTIVE R21, `(.L_x_567) ;  /* 0x0000000015087348 */ /* 0x001fea0003c00000 */
[----:B0-----:R0:W1:Y:S02]  /*ce50*/  SHFL.DOWN P0, R9, R22, R9, R8 ;  /* 0x0800000916097389 */ /* 0x0010640000000008 */
[----:B01----:R-:W-:Y:S05]  /*ce60*/  ENDCOLLECTIVE ;  /* 0x000000000000791b */ /* 0x003fea0003800000 */
.L_x_567:
[----:B------:R-:W-:Y:S05]  /*ce70*/  BRA `(.L_x_568) ;  /* 0xffffffd000c47947 */ /* 0x000fea000383ffff */
.L_x_420:
[----:B------:R-:W-:Y:S01]  /*ce80*/  BSSY B1, `(.L_x_569) ;  /* 0x0000006000017945 */ /* 0x000fe20003800000 */
[----:B-1----:R-:W-:Y:S02]  /*ce90*/  IMAD.MOV.U32 R9, RZ, RZ, 0x2 ;  /* 0x00000002ff097424 */ /* 0x002fe400078e00ff */
[----:B------:R-:W-:-:S07]  /*cea0*/  IMAD.MOV.U32 R21, RZ, RZ, -0x1 ;  /* 0xffffffffff157424 */ /* 0x000fce00078e00ff */
[----:B0-----:R-:W-:Y:S05]  /*ceb0*/  WARPSYNC.COLLECTIVE R21, `(.L_x_570) ;  /* 0x0000000015087348 */ /* 0x001fea0003c00000 */
[----:B------:R1:W2:Y:S02]  /*cec0*/  SHFL.DOWN P0, R9, R22, R9, R8 ;  /* 0x0800000916097389 */ /* 0x0002a40000000008 */
[----:B012---:R-:W-:Y:S05]  /*ced0*/  ENDCOLLECTIVE ;  /* 0x000000000000791b */ /* 0x007fea0003800000 */
.L_x_570:
[----:B------:R-:W-:Y:S05]  /*cee0*/  BSYNC B1 ;  /* 0x0000000000017941 */ /* 0x000fea0003800000 */
.L_x_569:
[----:B------:R-:W-:Y:S05]  /*cef0*/  BRA `(.L_x_571) ;  /* 0xffffffd000e87947 */ /* 0x000fea000383ffff */
.L_x_423:
[----:B------:R-:W-:Y:S01]  /*cf00*/  BSSY B1, `(.L_x_572) ;  /* 0x0000007000017945 */ /* 0x000fe20003800000 */
[----:B-1----:R-:W-:Y:S02]  /*cf10*/  IMAD.MOV.U32 R22, RZ, RZ, R11 ;  /* 0x000000ffff167224 */ /* 0x002fe400078e000b */
[----:B--2---:R-:W-:Y:S02]  /*cf20*/  IMAD.MOV.U32 R9, RZ, RZ, 0x4 ;  /* 0x00000004ff097424 */ /* 0x004fe400078e00ff */
[----:B------:R-:W-:-:S07]  /*cf30*/  IMAD.MOV.U32 R21, RZ, RZ, -0x1 ;  /* 0xffffffffff157424 */ /* 0x000fce00078e00ff */
[----:B------:R-:W-:Y:S05]  /*cf40*/  WARPSYNC.COLLECTIVE R21, `(.L_x_573) ;  /* 0x0000000015087348 */ /* 0x000fea0003c00000 */
[----:B------:R0:W1:Y:S02]  /*cf50*/  SHFL.DOWN P0, R9, R22, R9, R8 ;  /* 0x0800000916097389 */ /* 0x0000640000000008 */
[----:B01----:R-:W-:Y:S05]  /*cf60*/  ENDCOLLECTIVE ;  /* 0x000000000000791b */ /* 0x003fea0003800000 */
.L_x_573:
[----:B------:R-:W-:Y:S05]  /*cf70*/  BSYNC B1 ;  /* 0x0000000000017941 */ /* 0x000fea0003800000 */
.L_x_572:
[----:B------:R-:W-:Y:S05]  /*cf80*/  BRA `(.L_x_574) ;  /* 0xffffffd400087947 */ /* 0x000fea000383ffff */
.L_x_426:
[----:B------:R-:W-:Y:S01]  /*cf90*/  BSSY B1, `(.L_x_575) ;  /* 0x0000006000017945 */ /* 0x000fe20003800000 */
[----:B--2---:R-:W-:Y:S02]  /*cfa0*/  IMAD.MOV.U32 R9, RZ, RZ, 0x8 ;  /* 0x00000008ff097424 */ /* 0x004fe400078e00ff */
[----:B------:R-:W-:-:S07]  /*cfb0*/  IMAD.MOV.U32 R21, RZ, RZ, -0x1 ;  /* 0xffffffffff157424 */ /* 0x000fce00078e00ff */
[----:B0-----:R-:W-:Y:S05]  /*cfc0*/  WARPSYNC.COLLECTIVE R21, `(.L_x_576) ;  /* 0x0000000015087348 */ /* 0x001fea0003c00000 */
[----:B------:R1:W2:Y:S02]  /*cfd0*/  SHFL.DOWN P0, R9, R22, R9, R8 ;  /* 0x0800000916097389 */ /* 0x0002a40000000008 */
[----:B012---:R-:W-:Y:S05]  /*cfe0*/  ENDCOLLECTIVE ;  /* 0x000000000000791b */ /* 0x007fea0003800000 */
.L_x_576:
[----:B------:R-:W-:Y:S05]  /*cff0*/  BSYNC B1 ;  /* 0x0000000000017941 */ /* 0x000fea0003800000 */
.L_x_575:
[----:B------:R-:W-:Y:S05]  /*d000*/  BRA `(.L_x_577) ;  /* 0xffffffd400307947 */ /* 0x000fea000383ffff */
.L_x_429:
[----:B------:R-:W-:Y:S01]  /*d010*/  BSSY B1, `(.L_x_578) ;  /* 0x0000007000017945 */ /* 0x000fe20003800000 */
[----:B-1----:R-:W-:Y:S02]  /*d020*/  IMAD.MOV.U32 R22, RZ, RZ, R11 ;  /* 0x000000ffff167224 */ /* 0x002fe400078e000b */
[----:B--2---:R-:W-:Y:S02]  /*d030*/  IMAD.MOV.U32 R9, RZ, RZ, 0x10 ;  /* 0x00000010ff097424 */ /* 0x004fe400078e00ff */
[----:B------:R-:W-:-:S07]  /*d040*/  IMAD.MOV.U32 R21, RZ, RZ, -0x1 ;  /* 0xffffffffff157424 */ /* 0x000fce00078e00ff */
[----:B------:R-:W-:Y:S05]  /*d050*/  WARPSYNC.COLLECTIVE R21, `(.L_x_579) ;  /* 0x0000000015087348 */ /* 0x000fea0003c00000 */
[----:B------:R0:W1:Y:S02]  /*d060*/  SHFL.DOWN P0, R9, R22, R9, R8 ;  /* 0x0800000916097389 */ /* 0x0000640000000008 */
[----:B01----:R-:W-:Y:S05]  /*d070*/  ENDCOLLECTIVE ;  /* 0x000000000000791b */ /* 0x003fea0003800000 */
.L_x_579:
[----:B------:R-:W-:Y:S05]  /*d080*/  BSYNC B1 ;  /* 0x0000000000017941 */ /* 0x000fea0003800000 */
.L_x_578:
[----:B------:R-:W-:Y:S05]  /*d090*/  BRA `(.L_x_580) ;  /* 0xffffffd400547947 */ /* 0x000fea000383ffff */
.L_x_434:
[----:B------:R-:W-:Y:S01]  /*d0a0*/  BSSY B1, `(.L_x_581) ;  /* 0x0000005000017945 */ /* 0x000fe20003800000 */
[----:B------:R-:W-:-:S07]  /*d0b0*/  IMAD.MOV.U32 R21, RZ, RZ, -0x1 ;  /* 0xffffffffff157424 */ /* 0x000fce00078e00ff */
[----:B------:R-:W-:Y:S05]  /*d0c0*/  WARPSYNC.COLLECTIVE R21, `(.L_x_582) ;  /* 0x0000000015087348 */ /* 0x000fea0003c00000 */
[----:B------:R-:W-:Y:S01]  /*d0d0*/  VOTE.ALL P0, P0 ;  /* 0x0000000000ff7806 */ /* 0x000fe20000000000 */
[----:B------:R-:W-:-:S12]  /*d0e0*/  ENDCOLLECTIVE ;  /* 0x000000000000791b */ /* 0x000fd80003800000 */
.L_x_582:
[----:B------:R-:W-:Y:S05]  /*d0f0*/  BSYNC B1 ;  /* 0x0000000000017941 */ /* 0x000fea0003800000 */
.L_x_581:
[----:B------:R-:W-:Y:S05]  /*d100*/  BRA `(.L_x_583) ;  /* 0xffffffd400b87947 */ /* 0x000fea000383ffff */
.L_x_584:
[----:B------:R-:W-:-:S00]  /*d110*/  BRA `(.L_x_584) ;  /* 0xfffffffc00fc7947 */ /* 0x000fc0000383ffff */
[----:B------:R-:W-:-:S00]  /*d120*/  NOP ;  /* 0x0000000000007918 */ /* 0x000fc00000000000 */
        /* <DEDUP_REMOVED lines=13> */
.L_x_1521:


//--------------------- .text._ZN3cub18CUB_300001_SM_10006detail4scan16DeviceScanKernelINS2_10policy_hubIiiij5atribE10Policy1000EN6thrust24THRUST_300001_SM_1000_NS6detail15normal_iteratorINS9_10device_ptrIiEEEESE_NS0_13ScanTileStateIiLb1EEES5_NS0_8NullTypeEjiLb0ESH_EEvT0_T1_T2_iT3_T4_T5_ --------------------------
	.section	.text._ZN3cub18CUB_300001_SM_10006detail4scan16DeviceScanKernelINS2_10policy_hubIiiij5atribE10Policy1000EN6thrust24THRUST_300001_SM_1000_NS6detail15normal_iteratorINS9_10device_ptrIiEEEESE_NS0_13ScanTileStateIiLb1EEES5_NS0_8NullTypeEjiLb0ESH_EEvT0_T1_T2_iT3_T4_T5_,"ax",@progbits
	.align	128
        .global         _ZN3cub18CUB_300001_SM_10006detail4scan16DeviceScanKernelINS2_10policy_hubIiiij5atribE10Policy1000EN6thrust24THRUST_300001_SM_1000_NS6detail15normal_iteratorINS9_10device_ptrIiEEEESE_NS0_13ScanTileStateIiLb1EEES5_NS0_8NullTypeEjiLb0ESH_EEvT0_T1_T2_iT3_T4_T5_
        .type           _ZN3cub18CUB_300001_SM_10006detail4scan16DeviceScanKernelINS2_10policy_hubIiiij5atribE10Policy1000EN6thrust24THRUST_300001_SM_1000_NS6detail15normal_iteratorINS9_10device_ptrIiEEEESE_NS0_13ScanTileStateIiLb1EEES5_NS0_8NullTypeEjiLb0ESH_EEvT0_T1_T2_iT3_T4_T5_,@function
        .size           _ZN3cub18CUB_300001_SM_10006detail4scan16DeviceScanKernelINS2_10policy_hubIiiij5atribE10Policy1000EN6thrust24THRUST_300001_SM_1000_NS6detail15normal_iteratorINS9_10device_ptrIiEEEESE_NS0_13ScanTileStateIiLb1EEES5_NS0_8NullTypeEjiLb0ESH_EEvT0_T1_T2_iT3_T4_T5_,(.L_x_1522 - _ZN3cub18CUB_300001_SM_10006detail4scan16DeviceScanKernelINS2_10policy_hubIiiij5atribE10Policy1000EN6thrust24THRUST_300001_SM_1000_NS6detail15normal_iteratorINS9_10device_ptrIiEEEESE_NS0_13ScanTileStateIiLb1EEES5_NS0_8NullTypeEjiLb0ESH_EEvT0_T1_T2_iT3_T4_T5_)
        .other          _ZN3cub18CUB_300001_SM_10006detail4scan16DeviceScanKernelINS2_10policy_hubIiiij5atribE10Policy1000EN6thrust24THRUST_300001_SM_1000_NS6detail15normal_iteratorINS9_10device_ptrIiEEEESE_NS0_13ScanTileStateIiLb1EEES5_NS0_8NullTypeEjiLb0ESH_EEvT0_T1_T2_iT3_T4_T5_,@"STO_CUDA_ENTRY STV_DEFAULT"
_ZN3cub18CUB_300001_SM_10006detail4scan16DeviceScanKernelINS2_10policy_hubIiiij5atribE10Policy1000EN6thrust24THRUST_300001_SM_1000_NS6detail15normal_iteratorINS9_10device_ptrIiEEEESE_NS0_13ScanTileStateIiLb1EEES5_NS0_8NullTypeEjiLb0ESH_EEvT0_T1_T2_iT3_T4_T5_:
.text._ZN3cub18CUB_300001_SM_10006detail4scan16DeviceScanKernelINS2_10policy_hubIiiij5atribE10Policy1000EN6thrust24THRUST_300001_SM_1000_NS6detail15normal_iteratorINS9_10device_ptrIiEEEESE_NS0_13ScanTileStateIiLb1EEES5_NS0_8NullTypeEjiLb0ESH_EEvT0_T1_T2_iT3_T4_T5_:
[----:B------:R-:W-:Y:S08]  /*0000*/  LDC R1, c[0x0][0x37c] ;  /* 0x0000df00ff017b82 */ /* 0x000ff00000000800 */
[----:B------:R-:W0:Y:S01]  /*0010*/  S2UR UR6, SR_CTAID.X ;  /* 0x00000000000679c3 */ /* 0x000e220000002500 */
[----:B------:R-:W0:Y:S01]  /*0020*/  LDCU UR4, c[0x0][0x398] ;  /* 0x00007300ff0477ac */ /* 0x000e220008000800 */
[----:B------:R-:W1:Y:S01]  /*0030*/  LDCU UR7, c[0x0][0x3a0] ;  /* 0x00007400ff0777ac */ /* 0x000e620008000800 */
[----:B------:R-:W2:Y:S01]  /*0040*/  LDCU.64 UR10, c[0x0][0x358] ;  /* 0x00006b00ff0a77ac */ /* 0x000ea20008000a00 */
[----:B0-----:R-:W-:-:S04]  /*0050*/  UIADD3 UR6, UPT, UPT, UR6, UR4, URZ ;  /* 0x0000000406067290 */ /* 0x001fc8000fffe0ff */
[----:B------:R-:W-:-:S04]  /*0060*/  UIMAD UR9, UR6, 0x780, URZ ;  /* 0x00000780060978a4 */ /* 0x000fc8000f8e02ff */
[----:B-1----:R-:W-:-:S04]  /*0070*/  UIADD3 UR7, UPT, UPT, -UR9, UR7, URZ ;  /* 0x0000000709077290 */ /* 0x002fc8000fffe1ff */
[----:B------:R-:W-:-:S09]  /*0080*/  UISETP.GE.U32.AND UP0, UPT, UR7, 0x781, UPT ;  /* 0x000007810700788c */ /* 0x000fd2000bf06070 */
[----:B--2---:R-:W-:Y:S05]  /*0090*/  BRA.U !UP0, `(.L_x_585) ;  /* 0x0000005d08347547 */ /* 0x004fea000b800000 */
[----:B------:R-:W0:Y:S01]  /*00a0*/  S2R R29, SR_TID.X ;  /* 0x00000000001d7919 */ /* 0x000e220000002100 */
[----:B------:R-:W1:Y:S01]  /*00b0*/  LDCU.64 UR4, c[0x0][0x380] ;  /* 0x00007000ff0477ac */ /* 0x000e620008000a00 */
[C---:B0-----:R-:W-:Y:S02]  /*00c0*/  LOP3.LUT R0, R29.reuse, 0x1f, RZ, 0xc0, !PT ;  /* 0x0000001f1d007812 */ /* 0x041fe400078ec0ff */
[----:B------:R-:W-:-:S05]  /*00d0*/  LOP3.LUT R3, R29, 0x3e0, RZ, 0xc0, !PT ;  /* 0x000003e01d037812 */ /* 0x000fca00078ec0ff */
[----:B------:R-:W-:-:S05]  /*00e0*/  IMAD R0, R3, 0xf, R0 ;  /* 0x0000000f03007824 */ /* 0x000fca00078e0200 */
[----:B------:R-:W-:-:S05]  /*00f0*/  IADD3 R0, P0, PT, R0, UR9, RZ ;  /* 0x0000000900007c10 */ /* 0x000fca000ff1e0ff */
[----:B------:R-:W-:Y:S02]  /*0100*/  IMAD.X R3, RZ, RZ, RZ, P0 ;  /* 0x000000ffff037224 */ /* 0x000fe400000e06ff */
        /* <DEDUP_REMOVED lines=71> */
.L_x_589:
[----:B------:R-:W-:-:S04]  /*0580*/  VIMNMX R9, PT, PT, R20, 0x1, !PT ;  /* 0x0000000114097848 */ /* 0x000fc80007fe0100 */
[----:B------:R-:W-:-:S04]  /*0590*/  ISETP.GT.AND P0, PT, R9, R18, PT ;  /* 0x000000120900720c */ /* 0x000fc80003f04270 */
[----:B------:R-:W-:-:S09]  /*05a0*/  SEL R9, R18, RZ, !P0 ;  /* 0x000000ff12097207 */ /* 0x000fd20004000000 */
.L_x_590:
[----:B------:R-:W-:Y:S05]  /*05b0*/  BSYNC.RECONVERGENT B1 ;  /* 0x0000000000017941 */ /* 0x000fea0003800200 */
.L_x_588:
        /* <DEDUP_REMOVED lines=9> */
.L_x_592:
[C---:B------:R-:W-:Y:S02]  /*0650*/  ISETP.GE.AND P1, PT, R17.reuse, R9, PT ;  /* 0x000000091100720c */ /* 0x040fe40003f26270 */
[C---:B------:R-:W-:Y:S02]  /*0660*/  ISETP.GE.AND P0, PT, R17.reuse, 0x1, PT ;  /* 0x000000011100780c */ /* 0x040fe40003f06270 */
[----:B0-----:R-:W-:-:S04]  /*0670*/  SEL R8, R17, RZ, P1 ;  /* 0x000000ff11087207 */ /* 0x001fc80000800000 */
[----:B------:R-:W-:-:S07]  /*0680*/  SEL R8, R8, RZ, P0 ;  /* 0x000000ff08087207 */ /* 0x000fce0000000000 */
.L_x_593:
[----:B------:R-:W-:Y:S05]  /*0690*/  BSYNC.RECONVERGENT B1 ;  /* 0x0000000000017941 */ /* 0x000fea0003800200 */
.L_x_591:
        /* <DEDUP_REMOVED lines=9> */
.L_x_595:
[C---:B------:R-:W-:Y:S02]  /*0730*/  ISETP.GE.AND P1, PT, R16.reuse, R8, PT ;  /* 0x000000081000720c */ /* 0x040fe40003f26270 */
[C---:B------:R-:W-:Y:S02]  /*0740*/  ISETP.GE.AND P0, PT, R16.reuse, 0x1, PT ;  /* 0x000000011000780c */ /* 0x040fe40003f06270 */
[----:B------:R-:W-:-:S04]  /*0750*/  SEL R9, R16, RZ, P1 ;  /* 0x000000ff10097207 */ /* 0x000fc80000800000 */
[----:B------:R-:W-:-:S07]  /*0760*/  SEL R9, R9, RZ, P0 ;  /* 0x000000ff09097207 */ /* 0x000fce0000000000 */
.L_x_596:
[----:B------:R-:W-:Y:S05]  /*0770*/  BSYNC.RECONVERGENT B1 ;  /* 0x0000000000017941 */ /* 0x000fea0003800200 */
.L_x_594:
        /* <DEDUP_REMOVED lines=9> */
.L_x_598:
[C---:B------:R-:W-:Y:S02]  /*0810*/  ISETP.GE.AND P1, PT, R15.reuse, R9, PT ;  /* 0x000000090f00720c */ /* 0x040fe40003f26270 */
[C---:B------:R-:W-:Y:S02]  /*0820*/  ISETP.GE.AND P0, PT, R15.reuse, 0x1, PT ;  /* 0x000000010f00780c */ /* 0x040fe40003f06270 */
[----:B------:R-:W-:-:S04]  /*0830*/  SEL R8, R15, RZ, P1 ;  /* 0x000000ff0f087207 */ /* 0x000fc80000800000 */
[----:B------:R-:W-:-:S07]  /*0840*/  SEL R8, R8, RZ, P0 ;  /* 0x000000ff08087207 */ /* 0x000fce0000000000 */
.L_x_599:
[----:B------:R-:W-:Y:S05]  /*0850*/  BSYNC.RECONVERGENT B1 ;  /* 0x0000000000017941 */ /* 0x000fea0003800200 */
.L_x_597:
        /* <DEDUP_REMOVED lines=9> */
.L_x_601:
[C---:B------:R-:W-:Y:S02]  /*08f0*/  ISETP.GE.AND P1, PT, R14.reuse, R8, PT ;  /* 0x000000080e00720c */ /* 0x040fe40003f26270 */
[C---:B------:R-:W-:Y:S02]  /*0900*/  ISETP.GE.AND P0, PT, R14.reuse, 0x1, PT ;  /* 0x000000010e00780c */ /* 0x040fe40003f06270 */
[----:B------:R-:W-:-:S04]  /*0910*/  SEL R9, R14, RZ, P1 ;  /* 0x000000ff0e097207 */ /* 0x000fc80000800000 */
[----:B------:R-:W-:-:S07]  /*0920*/  SEL R9, R9, RZ, P0 ;  /* 0x000000ff09097207 */ /* 0x000fce0000000000 */
.L_x_602:
[----:B------:R-:W-:Y:S05]  /*0930*/  BSYNC.RECONVERGENT B1 ;  /* 0x0000000000017941 */ /* 0x000fea0003800200 */
.L_x_600:
        /* <DEDUP_REMOVED lines=9> */
.L_x_604:
[C---:B------:R-:W-:Y:S02]  /*09d0*/  ISETP.GE.AND P1, PT, R13.reuse, R9, PT ;  /* 0x000000090d00720c */ /* 0x040fe40003f26270 */
[C---:B------:R-:W-:Y:S02]  /*09e0*/  ISETP.GE.AND P0, PT, R13.reuse, 0x1, PT ;  /* 0x000000010d00780c */ /* 0x040fe40003f06270 */
[----:B------:R-:W-:-:S04]  /*09f0*/  SEL R8, R13, RZ, P1 ;  /* 0x000000ff0d087207 */ /* 0x000fc80000800000 */
[----:B------:R-:W-:-:S07]  /*0a00*/  SEL R8, R8, RZ, P0 ;  /* 0x000000ff08087207 */ /* 0x000fce0000000000 */
.L_x_605:
[----:B------:R-:W-:Y:S05]  /*0a10*/  BSYNC.RECONVERGENT B1 ;  /* 0x0000000000017941 */ /* 0x000fea0003800200 */
.L_x_603:
        /* <DEDUP_REMOVED lines=9> */
.L_x_607:
[C---:B------:R-:W-:Y:S02]  /*0ab0*/  ISETP.GE.AND P1, PT, R12.reuse, R8, PT ;  /* 0x000000080c00720c */ /* 0x040fe40003f26270 */
[C---:B------:R-:W-:Y:S02]  /*0ac0*/  ISETP.GE.AND P0, PT, R12.reuse, 0x1, PT ;  /* 0x000000010c00780c */ /* 0x040fe40003f06270 */
[----:B------:R-:W-:-:S04]  /*0ad0*/  SEL R9, R12, RZ, P1 ;  /* 0x000000ff0c097207 */ /* 0x000fc80000800000 */
[----:B------:R-:W-:-:S07]  /*0ae0*/  SEL R9, R9, RZ, P0 ;  /* 0x000000ff09097207 */ /* 0x000fce0000000000 */
.L_x_608:
[----:B------:R-:W-:Y:S05]  /*0af0*/  BSYNC.RECONVERGENT B1 ;  /* 0x0000000000017941 */ /* 0x000fea0003800200 */
.L_x_606:
        /* <DEDUP_REMOVED lines=9> */
.L_x_610:
[C---:B------:R-:W-:Y:S02]  /*0b90*/  ISETP.GE.AND P1, PT, R7.reuse, R9, PT ;  /* 0x000000090700720c */ /* 0x040fe40003f26270 */
[C---:B------:R-:W-:Y:S02]  /*0ba0*/  ISETP.GE.AND P0, PT, R7.reuse, 0x1, PT ;  /* 0x000000010700780c */ /* 0x040fe40003f06270 */
[----:B------:R-:W-:-:S04]  /*0bb0*/  SEL R8, R7, RZ, P1 ;  /* 0x000000ff07087207 */ /* 0x000fc80000800000 */
[----:B------:R-:W-:-:S07]  /*0bc0*/  SEL R8, R8, RZ, P0 ;  /* 0x000000ff08087207 */ /* 0x000fce0000000000 */
.L_x_611:
[----:B------:R-:W-:Y:S05]  /*0bd0*/  BSYNC.RECONVERGENT B1 ;  /* 0x0000000000017941 */ /* 0x000fea0003800200 */
.L_x_609:
        /* <DEDUP_REMOVED lines=9> */
.L_x_613:
[C---:B------:R-:W-:Y:S02]  /*0c70*/  ISETP.GE.AND P1, PT, R6.reuse, R8, PT ;  /* 0x000000080600720c */ /* 0x040fe40003f26270 */
[C---:B------:R-:W-:Y:S02]  /*0c80*/  ISETP.GE.AND P0, PT, R6.reuse, 0x1, PT ;  /* 0x000000010600780c */ /* 0x040fe40003f06270 */
[----:B------:R-:W-:-:S04]  /*0c90*/  SEL R9, R6, RZ, P1 ;  /* 0x000000ff06097207 */ /* 0x000fc80000800000 */
[----:B------:R-:W-:-:S07]  /*0ca0*/  SEL R9, R9, RZ, P0 ;  /* 0x000000ff09097207 */ /* 0x000fce0000000000 */
.L_x_614:
[----:B------:R-:W-:Y:S05]  /*0cb0*/  BSYNC.RECONVERGENT B1 ;  /* 0x0000000000017941 */ /* 0x000fea0003800200 */
.L_x_612:
        /* <DEDUP_REMOVED lines=9> */
.L_x_616:
[C---:B------:R-:W-:Y:S02]  /*0d50*/  ISETP.GE.AND P1, PT, R5.reuse, R9, PT ;  /* 0x000000090500720c */ /* 0x040fe40003f26270 */
[C---:B------:R-:W-:Y:S02]  /*0d60*/  ISETP.GE.AND P0, PT, R5.reuse, 0x1, PT ;  /* 0x000000010500780c */ /* 0x040fe40003f06270 */
[----:B------:R-:W-:-:S04]  /*0d70*/  SEL R8, R5, RZ, P1 ;  /* 0x000000ff05087207 */ /* 0x000fc80000800000 */
[----:B------:R-:W-:-:S07]  /*0d80*/  SEL R8, R8, RZ, P0 ;  /* 0x000000ff08087207 */ /* 0x000fce0000000000 */
.L_x_617:
[----:B------:R-:W-:Y:S05]  /*0d90*/  BSYNC.RECONVERGENT B1 ;  /* 0x0000000000017941 */ /* 0x000fea0003800200 */
.L_x_615:
        /* <DEDUP_REMOVED lines=9> */
.L_x_619:
[C---:B------:R-:W-:Y:S02]  /*0e30*/  ISETP.GE.AND P1, PT, R4.reuse, R8, PT ;  /* 0x000000080400720c */ /* 0x040fe40003f26270 */
[C---:B------:R-:W-:Y:S02]  /*0e40*/  ISETP.GE.AND P0, PT, R4.reuse, 0x1, PT ;  /* 0x000000010400780c */ /* 0x040fe40003f06270 */
[----:B------:R-:W-:-:S04]  /*0e50*/  SEL R9, R4, RZ, P1 ;  /* 0x000000ff04097207 */ /* 0x000fc80000800000 */
[----:B------:R-:W-:-:S07]  /*0e60*/  SEL R9, R9, RZ, P0 ;  /* 0x000000ff09097207 */ /* 0x000fce0000000000 */
.L_x_620:
[----:B------:R-:W-:Y:S05]  /*0e70*/  BSYNC.RECONVERGENT B1 ;  /* 0x0000000000017941 */ /* 0x000fea0003800200 */
.L_x_618:
        /* <DEDUP_REMOVED lines=9> */
.L_x_622:
[C---:B------:R-:W-:Y:S02]  /*0f10*/  ISETP.GE.AND P1, PT, R3.reuse, R9, PT ;  /* 0x000000090300720c */ /* 0x040fe40003f26270 */
[C---:B------:R-:W-:Y:S02]  /*0f20*/  ISETP.GE.AND P0, PT, R3.reuse, 0x1, PT ;  /* 0x000000010300780c */ /* 0x040fe40003f06270 */
[----:B------:R-:W-:-:S04]  /*0f30*/  SEL R8, R3, RZ, P1 ;  /* 0x000000ff03087207 */ /* 0x000fc80000800000 */
[----:B------:R-:W-:-:S07]  /*0f40*/  SEL R8, R8, RZ, P0 ;  /* 0x000000ff08087207 */ /* 0x000fce0000000000 */
.L_x_623:
[----:B------:R-:W-:Y:S05]  /*0f50*/  BSYNC.RECONVERGENT B1 ;  /* 0x0000000000017941 */ /* 0x000fea0003800200 */
.L_x_621:
        /* <DEDUP_REMOVED lines=9> */
.L_x_625:
[C---:B------:R-:W-:Y:S02]  /*0ff0*/  ISETP.GE.AND P1, PT, R2.reuse, R8, PT ;  /* 0x000000080200720c */ /* 0x040fe40003f26270 */
[C---:B------:R-:W-:Y:S02]  /*1000*/  ISETP.GE.AND P0, PT, R2.reuse, 0x1, PT ;  /* 0x000000010200780c */ /* 0x040fe40003f06270 */
[----:B------:R-:W-:-:S04]  /*1010*/  SEL R9, R2, RZ, P1 ;  /* 0x000000ff02097207 */ /* 0x000fc80000800000 */
[----:B------:R-:W-:-:S07]  /*1020*/  SEL R9, R9, RZ, P0 ;  /* 0x000000ff09097207 */ /* 0x000fce0000000000 */
.L_x_626:
[----:B------:R-:W-:Y:S05]  /*1030*/  BSYNC.RECONVERGENT B1 ;  /* 0x0000000000017941 */ /* 0x000fea0003800200 */
.L_x_624:
        /* <DEDUP_REMOVED lines=9> */
.L_x_628:
[C---:B------:R-:W-:Y:S02]  /*10d0*/  ISETP.GE.AND P1, PT, R0.reuse, R9, PT ;  /* 0x000000090000720c */ /* 0x040fe40003f26270 */
[C---:B------:R-:W-:Y:S02]  /*10e0*/  ISETP.GE.AND P0, PT, R0.reuse, 0x1, PT ;  /* 0x000000010000780c */ /* 0x040fe40003f06270 */
[----:B------:R-:W-:-:S04]  /*10f0*/  SEL R11, R0, RZ, P1 ;  /* 0x000000ff000b7207 */ /* 0x000fc80000800000 */
[----:B------:R-:W-:-:S07]  /*1100*/  SEL R11, R11, RZ, P0 ;  /* 0x000000ff0b0b7207 */ /* 0x000fce0000000000 */
.L_x_629:
[----:B------:R-:W-:Y:S05]  /*1110*/  BSYNC.RECONVERGENT B1 ;  /* 0x0000000000017941 */ /* 0x000fea0003800200 */
.L_x_627:
        /* <DEDUP_REMOVED lines=67> */
.L_x_630:
        /* <DEDUP_REMOVED lines=11> */
.L_x_631:
        /* <DEDUP_REMOVED lines=15> */
.L_x_632:
        /* <DEDUP_REMOVED lines=16> */
.L_x_636:
[----:B------:R-:W-:Y:S05]  /*17f0*/  BSYNC.RECONVERGENT B2 ;  /* 0x0000000000027941 */ /* 0x000fea0003800200 */
.L_x_635:
[----:B------:R-:W-:-:S07]  /*1800*/  SEL R22, R8, R11, !P3 ;  /* 0x0000000b08167207 */ /* 0x000fce0005800000 */
.L_x_634:
[----:B------:R-:W-:Y:S05]  /*1810*/  BSYNC.RECONVERGENT B1 ;  /* 0x0000000000017941 */ /* 0x000fea0003800200 */
.L_x_633:
        /* <DEDUP_REMOVED lines=14> */
.L_x_638:
[----:B------:R-:W-:Y:S05]  /*1900*/  BSYNC.RECONVERGENT B1 ;  /* 0x0000000000017941 */ /* 0x000fea0003800200 */
.L_x_637:
        /* <DEDUP_REMOVED lines=9> */
.L_x_640:
[C---:B------:R-:W-:Y:S02]  /*19a0*/  ISETP.GE.AND P1, PT, R18.reuse, R11, PT ;  /* 0x0000000b1200720c */ /* 0x040fe40003f26270 */
[C---:B------:R-:W-:Y:S02]  /*19b0*/  ISETP.GE.AND P0, PT, R18.reuse, 0x1, PT ;  /* 0x000000011200780c */ /* 0x040fe40003f06270 */
[----:B------:R-:W-:-:S04]  /*19c0*/  SEL R18, R18, RZ, P1 ;  /* 0x000000ff12127207 */ /* 0x000fc80000800000 */
[----:B------:R-:W-:-:S07]  /*19d0*/  SEL R21, R18, RZ, P0 ;  /* 0x000000ff12157207 */ /* 0x000fce0000000000 */
.L_x_641:
[----:B------:R-:W-:Y:S05]  /*19e0*/  BSYNC.RECONVERGENT B1 ;  /* 0x0000000000017941 */ /* 0x000fea0003800200 */
.L_x_639:
        /* <DEDUP_REMOVED lines=9> */
.L_x_643:
[C---:B------:R-:W-:Y:S02]  /*1a80*/  ISETP.GE.AND P0, PT, R17.reuse, R21, PT ;  /* 0x000000151100720c */ /* 0x040fe40003f06270 */
[C---:B------:R-:W-:Y:S02]  /*1a90*/  ISETP.GE.AND P1, PT, R17.reuse, 0x1, PT ;  /* 0x000000011100780c */ /* 0x040fe40003f26270 */
[----:B------:R-:W-:-:S04]  /*1aa0*/  SEL R10, R17, RZ, P0 ;  /* 0x000000ff110a7207 */ /* 0x000fc80000000000 */
[----:B------:R-:W-:-:S07]  /*1ab0*/  SEL R10, R10, RZ, P1 ;  /* 0x000000ff0a0a7207 */ /* 0x000fce0000800000 */
.L_x_644:
[----:B------:R-:W-:Y:S05]  /*1ac0*/  BSYNC.RECONVERGENT B1 ;  /* 0x0000000000017941 */ /* 0x000fea0003800200 */
.L_x_642:
        /* <DEDUP_REMOVED lines=9> */
.L_x_646:
[C---:B------:R-:W-:Y:S02]  /*1b60*/  ISETP.GE.AND P0, PT, R16.reuse, R10, PT ;  /* 0x0000000a1000720c */ /* 0x040fe40003f06270 */
[C---:B------:R-:W-:Y:S02]  /*1b70*/  ISETP.GE.AND P1, PT, R16.reuse, 0x1, PT ;  /* 0x000000011000780c */ /* 0x040fe40003f26270 */
[----:B------:R-:W-:-:S04]  /*1b80*/  SEL R16, R16, RZ, P0 ;  /* 0x000000ff10107207 */ /* 0x000fc80000000000 */
[----:B------:R-:W-:-:S07]  /*1b90*/  SEL R17, R16, RZ, P1 ;  /* 0x000000ff10117207 */ /* 0x000fce0000800000 */
.L_x_647:
[----:B------:R-:W-:Y:S05]  /*1ba0*/  BSYNC.RECONVERGENT B1 ;  /* 0x0000000000017941 */ /* 0x000fea0003800200 */
.L_x_645:
        /* <DEDUP_REMOVED lines=9> */
.L_x_649:
[C---:B------:R-:W-:Y:S02]  /*1c40*/  ISETP.GE.AND P0, PT, R15.reuse, R17, PT ;  /* 0x000000110f00720c */ /* 0x040fe40003f06270 */
[C---:B------:R-:W-:Y:S02]  /*1c50*/  ISETP.GE.AND P1, PT, R15.reuse, 0x1, PT ;  /* 0x000000010f00780c */ /* 0x040fe40003f26270 */
[----:B------:R-:W-:-:S04]  /*1c60*/  SEL R15, R15, RZ, P0 ;  /* 0x000000ff0f0f7207 */ /* 0x000fc80000000000 */
[----:B------:R-:W-:-:S07]  /*1c70*/  SEL R16, R15, RZ, P1 ;  /* 0x000000ff0f107207 */ /* 0x000fce0000800000 */
.L_x_650:
[----:B------:R-:W-:Y:S05]  /*1c80*/  BSYNC.RECONVERGENT B1 ;  /* 0x0000000000017941 */ /* 0x000fea0003800200 */
.L_x_648:
        /* <DEDUP_REMOVED lines=9> */
.L_x_652:
[C---:B------:R-:W-:Y:S02]  /*1d20*/  ISETP.GE.AND P0, PT, R14.reuse, R16, PT ;  /* 0x000000100e00720c */ /* 0x040fe40003f06270 */
[C---:B------:R-:W-:Y:S02]  /*1d30*/  ISETP.GE.AND P1, PT, R14.reuse, 0x1, PT ;  /* 0x000000010e00780c */ /* 0x040fe40003f26270 */
[----:B------:R-:W-:-:S04]  /*1d40*/  SEL R14, R14, RZ, P0 ;  /* 0x000000ff0e0e7207 */ /* 0x000fc80000000000 */
[----:B------:R-:W-:-:S07]  /*1d50*/  SEL R15, R14, RZ, P1 ;  /* 0x000000ff0e0f7207 */ /* 0x000fce0000800000 */
.L_x_653:
[----:B------:R-:W-:Y:S05]  /*1d60*/  BSYNC.RECONVERGENT B1 ;  /* 0x0000000000017941 */ /* 0x000fea0003800200 */
.L_x_651:
        /* <DEDUP_REMOVED lines=9> */
.L_x_655:
[C---:B------:R-:W-:Y:S02]  /*1e00*/  ISETP.GE.AND P0, PT, R13.reuse, R15, PT ;  /* 0x0000000f0d00720c */ /* 0x040fe40003f06270 */
[C---:B------:R-:W-:Y:S02]  /*1e10*/  ISETP.GE.AND P1, PT, R13.reuse, 0x1, PT ;  /* 0x000000010d00780c */ /* 0x040fe40003f26270 */
[----:B------:R-:W-:-:S04]  /*1e20*/  SEL R13, R13, RZ, P0 ;  /* 0x000000ff0d0d7207 */ /* 0x000fc80000000000 */
[----:B------:R-:W-:-:S07]  /*1e30*/  SEL R14, R13, RZ, P1 ;  /* 0x000000ff0d0e7207 */ /* 0x000fce0000800000 */
.L_x_656:
[----:B------:R-:W-:Y:S05]  /*1e40*/  BSYNC.RECONVERGENT B1 ;  /* 0x0000000000017941 */ /* 0x000fea0003800200 */
.L_x_654:
        /* <DEDUP_REMOVED lines=9> */
.L_x_658:
[C---:B------:R-:W-:Y:S02]  /*1ee0*/  ISETP.GE.AND P0, PT, R12.reuse, R14, PT ;  /* 0x0000000e0c00720c */ /* 0x040fe40003f06270 */
[C---:B------:R-:W-:Y:S02]  /*1ef0*/  ISETP.GE.AND P1, PT, R12.reuse, 0x1, PT ;  /* 0x000000010c00780c */ /* 0x040fe40003f26270 */
[----:B------:R-:W-:-:S04]  /*1f00*/  SEL R12, R12, RZ, P0 ;  /* 0x000000ff0c0c7207 */ /* 0x000fc80000000000 */
[----:B------:R-:W-:-:S07]  /*1f10*/  SEL R13, R12, RZ, P1 ;  /* 0x000000ff0c0d7207 */ /* 0x000fce0000800000 */
.L_x_659:
[----:B------:R-:W-:Y:S05]  /*1f20*/  BSYNC.RECONVERGENT B1 ;  /* 0x0000000000017941 */ /* 0x000fea0003800200 */
.L_x_657:
        /* <DEDUP_REMOVED lines=9> */
.L_x_661:
[C---:B------:R-:W-:Y:S02]  /*1fc0*/  ISETP.GE.AND P0, PT, R7.reuse, R13, PT ;  /* 0x0000000d0700720c */ /* 0x040fe40003f06270 */
[C---:B------:R-:W-:Y:S02]  /*1fd0*/  ISETP.GE.AND P1, PT, R7.reuse, 0x1, PT ;  /* 0x000000010700780c */ /* 0x040fe40003f26270 */
[----:B------:R-:W-:-:S04]  /*1fe0*/  SEL R7, R7, RZ, P0 ;  /* 0x000000ff07077207 */ /* 0x000fc80000000000 */
[----:B------:R-:W-:-:S07]  /*1ff0*/  SEL R12, R7, RZ, P1 ;  /* 0x000000ff070c7207 */ /* 0x000fce0000800000 */
.L_x_662:
[----:B------:R-:W-:Y:S05]  /*2000*/  BSYNC.RECONVERGENT B1 ;  /* 0x0000000000017941 */ /* 0x000fea0003800200 */
.L_x_660:
        /* <DEDUP_REMOVED lines=9> */
.L_x_664:
[C---:B------:R-:W-:Y:S02]  /*20a0*/  ISETP.GE.AND P0, PT, R6.reuse, R12, PT ;  /* 0x0000000c0600720c */ /* 0x040fe40003f06270 */
[C---:B------:R-:W-:Y:S02]  /*20b0*/  ISETP.GE.AND P1, PT, R6.reuse, 0x1, PT ;  /* 0x000000010600780c */ /* 0x040fe40003f26270 */
[----:B------:R-:W-:-:S04]  /*20c0*/  SEL R6, R6, RZ, P0 ;  /* 0x000000ff06067207 */ /* 0x000fc80000000000 */
[----:B------:R-:W-:-:S07]  /*20d0*/  SEL R7, R6, RZ, P1 ;  /* 0x000000ff06077207 */ /* 0x000fce0000800000 */
.L_x_665:
[----:B------:R-:W-:Y:S05]  /*20e0*/  BSYNC.RECONVERGENT B1 ;  /* 0x0000000000017941 */ /* 0x000fea0003800200 */
.L_x_663:
        /* <DEDUP_REMOVED lines=9> */
.L_x_667:
[C---:B------:R-:W-:Y:S02]  /*2180*/  ISETP.GE.AND P0, PT, R5.reuse, R7, PT ;  /* 0x000000070500720c */ /* 0x040fe40003f06270 */
[C---:B------:R-:W-:Y:S02]  /*2190*/  ISETP.GE.AND P1, PT, R5.reuse, 0x1, PT ;  /* 0x000000010500780c */ /* 0x040fe40003f26270 */
[----:B------:R-:W-:-:S04]  /*21a0*/  SEL R5, R5, RZ, P0 ;  /* 0x000000ff05057207 */ /* 0x000fc80000000000 */
[----:B------:R-:W-:-:S07]  /*21b0*/  SEL R6, R5, RZ, P1 ;  /* 0x000000ff05067207 */ /* 0x000fce0000800000 */
.L_x_668:
[----:B------:R-:W-:Y:S05]  /*21c0*/  BSYNC.RECONVERGENT B1 ;  /* 0x0000000000017941 */ /* 0x000fea0003800200 */
.L_x_666:
        /* <DEDUP_REMOVED lines=9> */
.L_x_670:
[C---:B------:R-:W-:Y:S02]  /*2260*/  ISETP.GE.AND P0, PT, R4.reuse, R6, PT ;  /* 0x000000060400720c */ /* 0x040fe40003f06270 */
[C---:B------:R-:W-:Y:S02]  /*2270*/  ISETP.GE.AND P1, PT, R4.reuse, 0x1, PT ;  /* 0x000000010400780c */ /* 0x040fe40003f26270 */
[----:B------:R-:W-:-:S04]  /*2280*/  SEL R4, R4, RZ, P0 ;  /* 0x000000ff04047207 */ /* 0x000fc80000000000 */
[----:B------:R-:W-:-:S07]  /*2290*/  SEL R5, R4, RZ, P1 ;  /* 0x000000ff04057207 */ /* 0x000fce0000800000 */
.L_x_671:
[----:B------:R-:W-:Y:S05]  /*22a0*/  BSYNC.RECONVERGENT B1 ;  /* 0x0000000000017941 */ /* 0x000fea0003800200 */
.L_x_669:
        /* <DEDUP_REMOVED lines=9> */
.L_x_673:
[C---:B------:R-:W-:Y:S02]  /*2340*/  ISETP.GE.AND P0, PT, R3.reuse, R5, PT ;  /* 0x000000050300720c */ /* 0x040fe40003f06270 */
[C---:B------:R-:W-:Y:S02]  /*2350*/  ISETP.GE.AND P1, PT, R3.reuse, 0x1, PT ;  /* 0x000000010300780c */ /* 0x040fe40003f26270 */
[----:B------:R-:W-:-:S04]  /*2360*/  SEL R3, R3, RZ, P0 ;  /* 0x000000ff03037207 */ /* 0x000fc80000000000 */
[----:B------:R-:W-:-:S07]  /*2370*/  SEL R4, R3, RZ, P1 ;  /* 0x000000ff03047207 */ /* 0x000fce0000800000 */
.L_x_674:
[----:B------:R-:W-:Y:S05]  /*2380*/  BSYNC.RECONVERGENT B1 ;  /* 0x0000000000017941 */ /* 0x000fea0003800200 */
.L_x_672:
        /* <DEDUP_REMOVED lines=9> */
.L_x_676:
[C---:B------:R-:W-:Y:S02]  /*2420*/  ISETP.GE.AND P0, PT, R2.reuse, R4, PT ;  /* 0x000000040200720c */ /* 0x040fe40003f06270 */
[C---:B------:R-:W-:Y:S02]  /*2430*/  ISETP.GE.AND P1, PT, R2.reuse, 0x1, PT ;  /* 0x000000010200780c */ /* 0x040fe40003f26270 */
[----:B------:R-:W-:-:S04]  /*2440*/  SEL R2, R2, RZ, P0 ;  /* 0x000000ff02027207 */ /* 0x000fc80000000000 */
[----:B------:R-:W-:-:S07]  /*2450*/  SEL R25, R2, RZ, P1 ;  /* 0x000000ff02197207 */ /* 0x000fce0000800000 */
.L_x_677:
[----:B------:R-:W-:Y:S05]  /*2460*/  BSYNC.RECONVERGENT B1 ;  /* 0x0000000000017941 */ /* 0x000fea0003800200 */
.L_x_675:
        /* <DEDUP_REMOVED lines=9> */
.L_x_679:
[C---:B------:R-:W-:Y:S02]  /*2500*/  ISETP.GE.AND P0, PT, R0.reuse, R25, PT ;  /* 0x000000190000720c */ /* 0x040fe40003f06270 */
[C---:B------:R-:W-:Y:S02]  /*2510*/  ISETP.GE.AND P1, PT, R0.reuse, 0x1, PT ;  /* 0x000000010000780c */ /* 0x040fe40003f26270 */
[----:B------:R-:W-:-:S04]  /*2520*/  SEL R0, R0, RZ, P0 ;  /* 0x000000ff00007207 */ /* 0x000fc80000000000 */
[----:B------:R-:W-:-:S07]  /*2530*/  SEL R27, R0, RZ, P1 ;  /* 0x000000ff001b7207 */ /* 0x000fce0000800000 */
.L_x_680:
[----:B------:R-:W-:Y:S05]  /*2540*/  BSYNC.RECONVERGENT B1 ;  /* 0x0000000000017941 */ /* 0x000fea0003800200 */
.L_x_678:
[----:B------:R-:W-:-:S13]  /*2550*/  ISETP.NE.AND P0, PT, R29, RZ, PT ;  /* 0x000000ff1d00720c */ /* 0x000fda0003f05270 */
[----:B------:R-:W-:Y:S05]  /*2560*/  @P0 BRA `(.L_x_681) ;  /* 0x0000003400300947 */ /* 0x000fea0003800000 */
[----:B------:R-:W0:Y:S01]  /*2570*/  LDC.64 R2, c[0x0][0x390] ;  /* 0x0000e400ff027b82 */ /* 0x000e220000000a00 */
[----:B------:R-:W-:-:S05]  /*2580*/  IMAD.MOV.U32 R8, RZ, RZ, 0x65 ;  /* 0x00000065ff087424 */ /* 0x000fca00078e00ff */
[----:B0-----:R0:W-:Y:S01]  /*2590*/  ST.E.64.STRONG.GPU desc[UR10][R2.64+0x100], R8 ;  /* 0x0001000802007985 */ /* 0x0011e2000c10fb0a */
[----:B------:R-:W-:Y:S05]  /*25a0*/  BRA `(.L_x_681) ;  /* 0x0000003400207947 */ /* 0x000fea0003800000 */
.L_x_587:
        /* <DEDUP_REMOVED lines=9> */
.L_x_683:
[----:B------:R-:W-:-:S04]  /*2640*/  VIMNMX R9, PT, PT, R20, 0x1, !PT ;  /* 0x0000000114097848 */ /* 0x000fc80007fe0100 */
[----:B------:R-:W-:-:S04]  /*2650*/  ISETP.GT.AND P0, PT, R9, R18, PT ;  /* 0x000000120900720c */ /* 0x000fc80003f04270 */
[----:B------:R-:W-:-:S09]  /*2660*/  SEL R9, R18, RZ, !P0 ;  /* 0x000000ff12097207 */ /* 0x000fd20004000000 */
.L_x_684:
[----:B------:R-:W-:Y:S05]  /*2670*/  BSYNC.RECONVERGENT B1 ;  /* 0x0000000000017941 */ /* 0x000fea0003800200 */
.L_x_682:
        /* <DEDUP_REMOVED lines=9> */
.L_x_686:
[C---:B------:R-:W-:Y:S02]  /*2710*/  ISETP.GE.AND P0, PT, R17.reuse, R9, PT ;  /* 0x000000091100720c */ /* 0x040fe40003f06270 */
[C---:B------:R-:W-:Y:S02]  /*2720*/  ISETP.GE.AND P1, PT, R17.reuse, 0x1, PT ;  /* 0x000000011100780c */ /* 0x040fe40003f26270 */
[----:B0-----:R-:W-:-:S04]  /*2730*/  SEL R8, R17, RZ, P0 ;  /* 0x000000ff11087207 */ /* 0x001fc80000000000 */
[----:B------:R-:W-:-:S07]  /*2740*/  SEL R8, R8, RZ, P1 ;  /* 0x000000ff08087207 */ /* 0x000fce0000800000 */
.L_x_687:
[----:B------:R-:W-:Y:S05]  /*2750*/  BSYNC.RECONVERGENT B1 ;  /* 0x0000000000017941 */ /* 0x000fea0003800200 */
.L_x_685:
        /* <DEDUP_REMOVED lines=9> */
.L_x_689:
[C---:B------:R-:W-:Y:S02]  /*27f0*/  ISETP.GE.AND P0, PT, R16.reuse, R8, PT ;  /* 0x000000081000720c */ /* 0x040fe40003f06270 */
[C---:B------:R-:W-:Y:S02]  /*2800*/  ISETP.GE.AND P1, PT, R16.reuse, 0x1, PT ;  /* 0x000000011000780c */ /* 0x040fe40003f26270 */
[----:B------:R-:W-:-:S04]  /*2810*/  SEL R9, R16, RZ, P0 ;  /* 0x000000ff10097207 */ /* 0x000fc80000000000 */
[----:B------:R-:W-:-:S07]  /*2820*/  SEL R9, R9, RZ, P1 ;  /* 0x000000ff09097207 */ /* 0x000fce0000800000 */
.L_x_690:
[----:B------:R-:W-:Y:S05]  /*2830*/  BSYNC.RECONVERGENT B1 ;  /* 0x0000000000017941 */ /* 0x000fea0003800200 */
.L_x_688:
        /* <DEDUP_REMOVED lines=9> */
.L_x_692:
[C---:B------:R-:W-:Y:S02]  /*28d0*/  ISETP.GE.AND P0, PT, R15.reuse, R9, PT ;  /* 0x000000090f00720c */ /* 0x040fe40003f06270 */
[C---:B------:R-:W-:Y:S02]  /*28e0*/  ISETP.GE.AND P1, PT, R15.reuse, 0x1, PT ;  /* 0x000000010f00780c */ /* 0x040fe40003f26270 */
[----:B------:R-:W-:-:S04]  /*28f0*/  SEL R8, R15, RZ, P0 ;  /* 0x000000ff0f087207 */ /* 0x000fc80000000000 */
[----:B------:R-:W-:-:S07]  /*2900*/  SEL R8, R8, RZ, P1 ;  /* 0x000000ff08087207 */ /* 0x000fce0000800000 */
.L_x_693:
[----:B------:R-:W-:Y:S05]  /*2910*/  BSYNC.RECONVERGENT B1 ;  /* 0x0000000000017941 */ /* 0x000fea0003800200 */
.L_x_691:
        /* <DEDUP_REMOVED lines=9> */
.L_x_695:
[C---:B------:R-:W-:Y:S02]  /*29b0*/  ISETP.GE.AND P0, PT, R14.reuse, R8, PT ;  /* 0x000000080e00720c */ /* 0x040fe40003f06270 */
[C---:B------:R-:W-:Y:S02]  /*29c0*/  ISETP.GE.AND P1, PT, R14.reuse, 0x1, PT ;  /* 0x000000010e00780c */ /* 0x040fe40003f26270 */
[----:B------:R-:W-:-:S04]  /*29d0*/  SEL R9, R14, RZ, P0 ;  /* 0x000000ff0e097207 */ /* 0x000fc80000000000 */
[----:B------:R-:W-:-:S07]  /*29e0*/  SEL R9, R9, RZ, P1 ;  /* 0x000000ff09097207 */ /* 0x000fce0000800000 */
.L_x_696:
[----:B------:R-:W-:Y:S05]  /*29f0*/  BSYNC.RECONVERGENT B1 ;  /* 0x0000000000017941 */ /* 0x000fea0003800200 */
.L_x_694:
        /* <DEDUP_REMOVED lines=9> */
.L_x_698:
[C---:B------:R-:W-:Y:S02]  /*2a90*/  ISETP.GE.AND P0, PT, R13.reuse, R9, PT ;  /* 0x000000090d00720c */ /* 0x040fe40003f06270 */
[C---:B------:R-:W-:Y:S02]  /*2aa0*/  ISETP.GE.AND P1, PT, R13.reuse, 0x1, PT ;  /* 0x000000010d00780c */ /* 0x040fe40003f26270 */
[----:B------:R-:W-:-:S04]  /*2ab0*/  SEL R8, R13, RZ, P0 ;  /* 0x000000ff0d087207 */ /* 0x000fc80000000000 */
[----:B------:R-:W-:-:S07]  /*2ac0*/  SEL R8, R8, RZ, P1 ;  /* 0x000000ff08087207 */ /* 0x000fce0000800000 */
.L_x_699:
[----:B------:R-:W-:Y:S05]  /*2ad0*/  BSYNC.RECONVERGENT B1 ;  /* 0x0000000000017941 */ /* 0x000fea0003800200 */
.L_x_697:
        /* <DEDUP_REMOVED lines=9> */
.L_x_701:
[C---:B------:R-:W-:Y:S02]  /*2b70*/  ISETP.GE.AND P0, PT, R12.reuse, R8, PT ;  /* 0x000000080c00720c */ /* 0x040fe40003f06270 */
[C---:B------:R-:W-:Y:S02]  /*2b80*/  ISETP.GE.AND P1, PT, R12.reuse, 0x1, PT ;  /* 0x000000010c00780c */ /* 0x040fe40003f26270 */
[----:B------:R-:W-:-:S04]  /*2b90*/  SEL R9, R12, RZ, P0 ;  /* 0x000000ff0c097207 */ /* 0x000fc80000000000 */
[----:B------:R-:W-:-:S07]  /*2ba0*/  SEL R9, R9, RZ, P1 ;  /* 0x000000ff09097207 */ /* 0x000fce0000800000 */
.L_x_702:
[----:B------:R-:W-:Y:S05]  /*2bb0*/  BSYNC.RECONVERGENT B1 ;  /* 0x0000000000017941 */ /* 0x000fea0003800200 */
.L_x_700:
        /* <DEDUP_REMOVED lines=9> */
.L_x_704:
[C---:B------:R-:W-:Y:S02]  /*2c50*/  ISETP.GE.AND P0, PT, R7.reuse, R9, PT ;  /* 0x000000090700720c */ /* 0x040fe40003f06270 */
[C---:B------:R-:W-:Y:S02]  /*2c60*/  ISETP.GE.AND P1, PT, R7.reuse, 0x1, PT ;  /* 0x000000010700780c */ /* 0x040fe40003f26270 */
[----:B------:R-:W-:-:S04]  /*2c70*/  SEL R8, R7, RZ, P0 ;  /* 0x000000ff07087207 */ /* 0x000fc80000000000 */
[----:B------:R-:W-:-:S07]  /*2c80*/  SEL R8, R8, RZ, P1 ;  /* 0x000000ff08087207 */ /* 0x000fce0000800000 */
.L_x_705:
[----:B------:R-:W-:Y:S05]  /*2c90*/  BSYNC.RECONVERGENT B1 ;  /* 0x0000000000017941 */ /* 0x000fea0003800200 */
.L_x_703:
        /* <DEDUP_REMOVED lines=9> */
.L_x_707:
[C---:B------:R-:W-:Y:S02]  /*2d30*/  ISETP.GE.AND P0, PT, R6.reuse, R8, PT ;  /* 0x000000080600720c */ /* 0x040fe40003f06270 */
[C---:B------:R-:W-:Y:S02]  /*2d40*/  ISETP.GE.AND P1, PT, R6.reuse, 0x1, PT ;  /* 0x000000010600780c */ /* 0x040fe40003f26270 */
[----:B------:R-:W-:-:S04]  /*2d50*/  SEL R9, R6, RZ, P0 ;  /* 0x000000ff06097207 */ /* 0x000fc80000000000 */
[----:B------:R-:W-:-:S07]  /*2d60*/  SEL R9, R9, RZ, P1 ;  /* 0x000000ff09097207 */ /* 0x000fce0000800000 */
.L_x_708:
[----:B------:R-:W-:Y:S05]  /*2d70*/  BSYNC.RECONVERGENT B1 ;  /* 0x0000000000017941 */ /* 0x000fea0003800200 */
.L_x_706:
        /* <DEDUP_REMOVED lines=9> */
.L_x_710:
[C---:B------:R-:W-:Y:S02]  /*2e10*/  ISETP.GE.AND P0, PT, R5.reuse, R9, PT ;  /* 0x000000090500720c */ /* 0x040fe40003f06270 */
[C---:B------:R-:W-:Y:S02]  /*2e20*/  ISETP.GE.AND P1, PT, R5.reuse, 0x1, PT ;  /* 0x000000010500780c */ /* 0x040fe40003f26270 */
[----:B------:R-:W-:-:S04]  /*2e30*/  SEL R8, R5, RZ, P0 ;  /* 0x000000ff05087207 */ /* 0x000fc80000000000 */
[----:B------:R-:W-:-:S07]  /*2e40*/  SEL R8, R8, RZ, P1 ;  /* 0x000000ff08087207 */ /* 0x000fce0000800000 */
.L_x_711:
[----:B------:R-:W-:Y:S05]  /*2e50*/  BSYNC.RECONVERGENT B1 ;  /* 0x0000000000017941 */ /* 0x000fea0003800200 */
.L_x_709:
        /* <DEDUP_REMOVED lines=9> */
.L_x_713:
[C---:B------:R-:W-:Y:S02]  /*2ef0*/  ISETP.GE.AND P0, PT, R4.reuse, R8, PT ;  /* 0x000000080400720c */ /* 0x040fe40003f06270 */
[C---:B------:R-:W-:Y:S02]  /*2f00*/  ISETP.GE.AND P1, PT, R4.reuse, 0x1, PT ;  /* 0x000000010400780c */ /* 0x040fe40003f26270 */
[----:B------:R-:W-:-:S04]  /*2f10*/  SEL R9, R4, RZ, P0 ;  /* 0x000000ff04097207 */ /* 0x000fc80000000000 */
[----:B------:R-:W-:-:S07]  /*2f20*/  SEL R9, R9, RZ, P1 ;  /* 0x000000ff09097207 */ /* 0x000fce0000800000 */
.L_x_714:
[----:B------:R-:W-:Y:S05]  /*2f30*/  BSYNC.RECONVERGENT B1 ;  /* 0x0000000000017941 */ /* 0x000fea0003800200 */
.L_x_712:
        /* <DEDUP_REMOVED lines=9> */
.L_x_716:
[C---:B------:R-:W-:Y:S02]  /*2fd0*/  ISETP.GE.AND P0, PT, R3.reuse, R9, PT ;  /* 0x000000090300720c */ /* 0x040fe40003f06270 */
[C---:B------:R-:W-:Y:S02]  /*2fe0*/  ISETP.GE.AND P1, PT, R3.reuse, 0x1, PT ;  /* 0x000000010300780c */ /* 0x040fe40003f26270 */
[----:B------:R-:W-:-:S04]  /*2ff0*/  SEL R8, R3, RZ, P0 ;  /* 0x000000ff03087207 */ /* 0x000fc80000000000 */
[----:B------:R-:W-:-:S07]  /*3000*/  SEL R8, R8, RZ, P1 ;  /* 0x000000ff08087207 */ /* 0x000fce0000800000 */
.L_x_717:
[----:B------:R-:W-:Y:S05]  /*3010*/  BSYNC.RECONVERGENT B1 ;  /* 0x0000000000017941 */ /* 0x000fea0003800200 */
.L_x_715:
        /* <DEDUP_REMOVED lines=9> */
.L_x_719:
[C---:B------:R-:W-:Y:S02]  /*30b0*/  ISETP.GE.AND P0, PT, R2.reuse, R8, PT ;  /* 0x000000080200720c */ /* 0x040fe40003f06270 */
[C---:B------:R-:W-:Y:S02]  /*30c0*/  ISETP.GE.AND P1, PT, R2.reuse, 0x1, PT ;  /* 0x000000010200780c */ /* 0x040fe40003f26270 */
[----:B------:R-:W-:-:S04]  /*30d0*/  SEL R9, R2, RZ, P0 ;  /* 0x000000ff02097207 */ /* 0x000fc80000000000 */
[----:B------:R-:W-:-:S07]  /*30e0*/  SEL R9, R9, RZ, P1 ;  /* 0x000000ff09097207 */ /* 0x000fce0000800000 */
.L_x_720:
[----:B------:R-:W-:Y:S05]  /*30f0*/  BSYNC.RECONVERGENT B1 ;  /* 0x0000000000017941 */ /* 0x000fea0003800200 */
.L_x_718:
        /* <DEDUP_REMOVED lines=9> */
.L_x_722:
[C---:B------:R-:W-:Y:S02]  /*3190*/  ISETP.GE.AND P0, PT, R0.reuse, R9, PT ;  /* 0x000000090000720c */ /* 0x040fe40003f06270 */
[C---:B------:R-:W-:Y:S02]  /*31a0*/  ISETP.GE.AND P1, PT, R0.reuse, 0x1, PT ;  /* 0x000000010000780c */ /* 0x040fe40003f26270 */
[----:B------:R-:W-:-:S04]  /*31b0*/  SEL R11, R0, RZ, P0 ;  /* 0x000000ff000b7207 */ /* 0x000fc80000000000 */
[----:B------:R-:W-:-:S07]  /*31c0*/  SEL R11, R11, RZ, P1 ;  /* 0x000000ff0b0b7207 */ /* 0x000fce0000800000 */
.L_x_723:
[----:B------:R-:W-:Y:S05]  /*31d0*/  BSYNC.RECONVERGENT B1 ;  /* 0x0000000000017941 */ /* 0x000fea0003800200 */
.L_x_721:
        /* <DEDUP_REMOVED lines=67> */
.L_x_724:
        /* <DEDUP_REMOVED lines=11> */
.L_x_725:
        /* <DEDUP_REMOVED lines=15> */
.L_x_726:
        /* <DEDUP_REMOVED lines=15> */
.L_x_729:
[----:B------:R-:W-:Y:S05]  /*38a0*/  BSYNC.RECONVERGENT B1 ;  /* 0x0000000000017941 */ /* 0x000fea0003800200 */
.L_x_728:
[----:B------:R-:W-:Y:S01]  /*38b0*/  SEL R24, R8, R9, !P3 ;  /* 0x0000000908187207 */ /* 0x000fe20005800000 */
[----:B------:R-:W-:Y:S06]  /*38c0*/  BRA `(.L_x_730) ;  /* 0x0000001000c47947 */ /* 0x000fec0003800000 */
.L_x_727:
        /* <DEDUP_REMOVED lines=14> */
.L_x_731:
[----:B------:R-:W-:Y:S05]  /*39b0*/  NANOSLEEP 0x1c2 ;  /* 0x000001c20000795d */ /* 0x000fea0003800000 */
[----:B------:R-:W-:Y:S01]  /*39c0*/  NOP ;  /* 0x0000000000007918 */ /* 0x000fe20000000000 */
.L_x_732:
[----:B------:R-:W-:-:S05]  /*39d0*/  IMAD.WIDE R8, R25, 0x8, R8 ;  /* 0x0000000819087825 */ /* 0x000fca00078e0208 */
[----:B------:R-:W2:Y:S01]  /*39e0*/  LD.E.64.STRONG.GPU R10, desc[UR10][R8.64+0x100] ;  /* 0x0001000a080a7980 */ /* 0x000ea2000c10fb00 */
[----:B------:R-:W-:Y:S01]  /*39f0*/  UMOV UR5, 0xffffffff ;  /* 0xffffffff00057882 */ /* 0x000fe20000000000 */
[----:B--2---:R-:W-:Y:S02]  /*3a00*/  ISETP.NE.AND P0, PT, R10, 0x63, PT ;  /* 0x000000630a00780c */ /* 0x004fe40003f05270 */
[----:B------:R-:W-:Y:S11]  /*3a10*/  BRA.DIV UR5, `(.L_x_733) ;  /* 0x0000008205d87947 */ /* 0x000ff6000b800000 */
[----:B------:R-:W-:-:S13]  /*3a20*/  VOTE.ANY P0, !P0 ;  /* 0x0000000000ff7806 */ /* 0x000fda0004000100 */
.L_x_1071:
[----:B------:R-:W-:Y:S05]  /*3a30*/  @!P0 BRA `(.L_x_734) ;  /* 0x0000000000308947 */ /* 0x000fea0003800000 */
.L_x_738:
[----:B------:R-:W-:Y:S05]  /*3a40*/  YIELD ;  /* 0x0000000000007946 */ /* 0x000fea0003800000 */
[----:B------:R-:W-:Y:S05]  /*3a50*/  @P1 BRA `(.L_x_735) ;  /* 0x0000000000081947 */ /* 0x000fea0003800000 */
[----:B------:R0:W-:Y:S06]  /*3a60*/  MEMBAR.SC.CTA ;  /* 0x0000000000007992 */ /* 0x0001ec0000000000 */
[----:B0-----:R-:W-:Y:S05]  /*3a70*/  BRA `(.L_x_736) ;  /* 0x0000000000087947 */ /* 0x001fea0003800000 */
.L_x_735:
[----:B------:R-:W-:Y:S05]  /*3a80*/  NANOSLEEP 0x15e ;  /* 0x0000015e0000795d */ /* 0x000fea0003800000 */
[----:B------:R-:W-:Y:S01]  /*3a90*/  NOP ;  /* 0x0000000000007918 */ /* 0x000fe20000000000 */
.L_x_736:
[----:B------:R-:W2:Y:S01]  /*3aa0*/  LD.E.64.STRONG.GPU R10, desc[UR10][R8.64+0x100] ;  /* 0x0001000a080a7980 */ /* 0x000ea2000c10fb00 */
[----:B------:R-:W-:Y:S01]  /*3ab0*/  UMOV UR5, 0xffffffff ;  /* 0xffffffff00057882 */ /* 0x000fe20000000000 */
[----:B--2---:R-:W-:Y:S02]  /*3ac0*/  ISETP.NE.AND P0, PT, R10, 0x63, PT ;  /* 0x000000630a00780c */ /* 0x004fe40003f05270 */
[----:B------:R-:W-:Y:S11]  /*3ad0*/  BRA.DIV UR5, `(.L_x_737) ;  /* 0x0000008205c87947 */ /* 0x000ff6000b800000 */
[----:B------:R-:W-:-:S13]  /*3ae0*/  VOTE.ANY P0, !P0 ;  /* 0x0000000000ff7806 */ /* 0x000fda0004000100 */
.L_x_1074:
[----:B------:R-:W-:Y:S05]  /*3af0*/  @P0 BRA `(.L_x_738) ;  /* 0xfffffffc00d00947 */ /* 0x000fea000383ffff */
.L_x_734:
        /* <DEDUP_REMOVED lines=10> */
.L_x_1078:
        /* <DEDUP_REMOVED lines=14> */
.L_x_741:
[----:B------:R-:W-:Y:S05]  /*3c80*/  BSYNC.RECONVERGENT B1 ;  /* 0x0000000000017941 */ /* 0x000fea0003800200 */
.L_x_740:
[----:B------:R-:W-:-:S03]  /*3c90*/  UMOV UR5, 0xffffffff ;  /* 0xffffffff00057882 */ /* 0x000fc60000000000 */
[----:B------:R-:W-:Y:S05]  /*3ca0*/  BRA.DIV UR5, `(.L_x_742) ;  /* 0x0000008205c47947 */ /* 0x000fea000b800000 */
[----:B------:R2:W3:Y:S02]  /*3cb0*/  SHFL.DOWN PT, R9, R22, 0x2, R8 ;  /* 0x0840000016097989 */ /* 0x0004e400000e0008 */
.L_x_1081:
        /* <DEDUP_REMOVED lines=15> */
.L_x_744:
[----:B------:R-:W-:Y:S05]  /*3db0*/  BSYNC.RECONVERGENT B1 ;  /* 0x0000000000017941 */ /* 0x000fea0003800200 */
.L_x_743:
[----:B------:R-:W-:-:S03]  /*3dc0*/  UMOV UR5, 0xffffffff ;  /* 0xffffffff00057882 */ /* 0x000fc60000000000 */
[----:B------:R-:W-:Y:S05]  /*3dd0*/  BRA.DIV UR5, `(.L_x_745) ;  /* 0x0000008205987947 */ /* 0x000fea000b800000 */
[----:B---3--:R0:W3:Y:S02]  /*3de0*/  SHFL.DOWN PT, R9, R11, 0x4, R8 ;  /* 0x088000000b097989 */ /* 0x0080e400000e0008 */
.L_x_1084:
        /* <DEDUP_REMOVED lines=14> */
.L_x_747:
[----:B------:R-:W-:Y:S05]  /*3ed0*/  BSYNC.RECONVERGENT B1 ;  /* 0x0000000000017941 */ /* 0x000fea0003800200 */
.L_x_746:
[----:B------:R-:W-:-:S03]  /*3ee0*/  UMOV UR5, 0xffffffff ;  /* 0xffffffff00057882 */ /* 0x000fc60000000000 */
[----:B------:R-:W-:Y:S05]  /*3ef0*/  BRA.DIV UR5, `(.L_x_748) ;  /* 0x0000008205747947 */ /* 0x000fea000b800000 */
[----:B---3--:R2:W3:Y:S02]  /*3f00*/  SHFL.DOWN PT, R9, R22, 0x8, R8 ;  /* 0x0900000016097989 */ /* 0x0084e400000e0008 */
.L_x_1087:
        /* <DEDUP_REMOVED lines=14> */
.L_x_750:
[----:B------:R-:W-:Y:S05]  /*3ff0*/  BSYNC.RECONVERGENT B1 ;  /* 0x0000000000017941 */ /* 0x000fea0003800200 */
.L_x_749:
[----:B------:R-:W-:-:S03]  /*4000*/  UMOV UR5, 0xffffffff ;  /* 0xffffffff00057882 */ /* 0x000fc60000000000 */
[----:B------:R-:W-:Y:S05]  /*4010*/  BRA.DIV UR5, `(.L_x_751) ;  /* 0x00000082054c7947 */ /* 0x000fea000b800000 */
[----:B---3--:R0:W3:Y:S02]  /*4020*/  SHFL.DOWN PT, R9, R11, 0x10, R8 ;  /* 0x0a0000000b097989 */ /* 0x0080e400000e0008 */
.L_x_1090:
        /* <DEDUP_REMOVED lines=17> */
.L_x_753:
[----:B------:R-:W-:Y:S05]  /*4140*/  BSYNC.RECONVERGENT B1 ;  /* 0x0000000000017941 */ /* 0x000fea0003800200 */
.L_x_752:
[----:B------:R-:W-:Y:S01]  /*4150*/  UMOV UR5, 0xffffffff ;  /* 0xffffffff00057882 */ /* 0x000fe20000000000 */
[----:B------:R-:W-:Y:S02]  /*4160*/  IMAD.X R27, RZ, RZ, R27, P3 ;  /* 0x000000ffff1b7224 */ /* 0x000fe400018e061b */
[----:B------:R-:W-:Y:S05]  /*4170*/  BRA.DIV UR5, `(.L_x_754) ;  /* 0x0000008205187947 */ /* 0x000fea000b800000 */
[----:B------:R-:W-:-:S13]  /*4180*/  VOTE.ALL P1, P1 ;  /* 0x0000000000ff7806 */ /* 0x000fda0000820000 */
.L_x_1093:
[----:B------:R-:W-:Y:S05]  /*4190*/  @!P1 BRA `(.L_x_755) ;  /* 0x0000000800189947 */ /* 0x000fea0003800000 */
.L_x_780:
[----:B0-23--:R-:W-:-:S05]  /*41a0*/  IMAD.WIDE R8, R25, 0x8, R26 ;  /* 0x0000000819087825 */ /* 0x00dfca00078e021a */
[----:B------:R-:W2:Y:S01]  /*41b0*/  LD.E.64.STRONG.GPU R10, desc[UR10][R8.64+-0x100] ;  /* 0xffff000a080a7980 */ /* 0x000ea2000c10fb00 */
[----:B------:R-:W-:Y:S05]  /*41c0*/  YIELD ;  /* 0x0000000000007946 */ /* 0x000fea0003800000 */
[----:B------:R-:W-:Y:S01]  /*41d0*/  UMOV UR5, 0xffffffff ;  /* 0xffffffff00057882 */ /* 0x000fe20000000000 */
[----:B--2---:R-:W-:Y:S02]  /*41e0*/  ISETP.NE.AND P0, PT, R10, 0x63, PT ;  /* 0x000000630a00780c */ /* 0x004fe40003f05270 */
[----:B------:R-:W-:Y:S11]  /*41f0*/  BRA.DIV UR5, `(.L_x_756) ;  /* 0x00000082051c7947 */ /* 0x000ff6000b800000 */
[----:B------:R-:W-:-:S13]  /*4200*/  VOTE.ANY P0, !P0 ;  /* 0x0000000000ff7806 */ /* 0x000fda0004000100 */
.L_x_1096:
[----:B------:R-:W-:Y:S05]  /*4210*/  @!P0 BRA `(.L_x_757) ;  /* 0x0000000000348947 */ /* 0x000fea0003800000 */
[----:B------:R-:W-:-:S13]  /*4220*/  ISETP.GT.U32.AND P1, PT, R28, 0x1f3, PT ;  /* 0x000001f31c00780c */ /* 0x000fda0003f24070 */
.L_x_761:
[----:B------:R-:W-:Y:S05]  /*4230*/  YIELD ;  /* 0x0000000000007946 */ /* 0x000fea0003800000 */
[----:B------:R-:W-:Y:S05]  /*4240*/  @P1 BRA `(.L_x_758) ;  /* 0x0000000000081947 */ /* 0x000fea0003800000 */
[----:B------:R0:W-:Y:S06]  /*4250*/  MEMBAR.SC.CTA ;  /* 0x0000000000007992 */ /* 0x0001ec0000000000 */
[----:B0-----:R-:W-:Y:S05]  /*4260*/  BRA `(.L_x_759) ;  /* 0x0000000000087947 */ /* 0x001fea0003800000 */
.L_x_758:
[----:B------:R-:W-:Y:S05]  /*4270*/  NANOSLEEP 0x15e ;  /* 0x0000015e0000795d */ /* 0x000fea0003800000 */
[----:B------:R-:W-:Y:S01]  /*4280*/  NOP ;  /* 0x0000000000007918 */ /* 0x000fe20000000000 */
.L_x_759:
[----:B------:R-:W2:Y:S01]  /*4290*/  LD.E.64.STRONG.GPU R10, desc[UR10][R8.64+-0x100] ;  /* 0xffff000a080a7980 */ /* 0x000ea2000c10fb00 */
[----:B------:R-:W-:Y:S01]  /*42a0*/  UMOV UR5, 0xffffffff ;  /* 0xffffffff00057882 */ /* 0x000fe20000000000 */
[----:B--2---:R-:W-:Y:S02]  /*42b0*/  ISETP.NE.AND P0, PT, R10, 0x63, PT ;  /* 0x000000630a00780c */ /* 0x004fe40003f05270 */
[----:B------:R-:W-:Y:S11]  /*42c0*/  BRA.DIV UR5, `(.L_x_760) ;  /* 0x0000008205087947 */ /* 0x000ff6000b800000 */
[----:B------:R-:W-:-:S13]  /*42d0*/  VOTE.ANY P0, !P0 ;  /* 0x0000000000ff7806 */ /* 0x000fda0004000100 */
.L_x_1099:
[----:B------:R-:W-:Y:S05]  /*42e0*/  @P0 BRA `(.L_x_761) ;  /* 0xfffffffc00d00947 */ /* 0x000fea000383ffff */
.L_x_757:
        /* <DEDUP_REMOVED lines=10> */
.L_x_1103:
        /* <DEDUP_REMOVED lines=13> */
.L_x_764:
[----:B------:R-:W-:Y:S05]  /*4460*/  BSYNC.RECONVERGENT B1 ;  /* 0x0000000000017941 */ /* 0x000fea0003800200 */
.L_x_763:
[----:B------:R-:W-:-:S03]  /*4470*/  UMOV UR5, 0xffffffff ;  /* 0xffffffff00057882 */ /* 0x000fc60000000000 */
[----:B------:R-:W-:Y:S05]  /*4480*/  BRA.DIV UR5, `(.L_x_765) ;  /* 0x0000008205087947 */ /* 0x000fea000b800000 */
[----:B-1----:R1:W2:Y:S02]  /*4490*/  SHFL.DOWN PT, R9, R22, 0x2, R8 ;  /* 0x0840000016097989 */ /* 0x0022a400000e0008 */
.L_x_1106:
        /* <DEDUP_REMOVED lines=14> */
.L_x_767:
[----:B------:R-:W-:Y:S05]  /*4580*/  BSYNC.RECONVERGENT B1 ;  /* 0x0000000000017941 */ /* 0x000fea0003800200 */
.L_x_766:
[----:B------:R-:W-:-:S03]  /*4590*/  UMOV UR5, 0xffffffff ;  /* 0xffffffff00057882 */ /* 0x000fc60000000000 */
[----:B------:R-:W-:Y:S05]  /*45a0*/  BRA.DIV UR5, `(.L_x_768) ;  /* 0x0000007e05e07947 */ /* 0x000fea000b800000 */
[----:B--2---:R0:W2:Y:S02]  /*45b0*/  SHFL.DOWN PT, R9, R11, 0x4, R8 ;  /* 0x088000000b097989 */ /* 0x0040a400000e0008 */
.L_x_1109:
        /* <DEDUP_REMOVED lines=14> */
.L_x_770:
[----:B------:R-:W-:Y:S05]  /*46a0*/  BSYNC.RECONVERGENT B1 ;  /* 0x0000000000017941 */ /* 0x000fea0003800200 */
.L_x_769:
[----:B------:R-:W-:-:S03]  /*46b0*/  UMOV UR5, 0xffffffff ;  /* 0xffffffff00057882 */ /* 0x000fc60000000000 */
[----:B------:R-:W-:Y:S05]  /*46c0*/  BRA.DIV UR5, `(.L_x_771) ;  /* 0x0000007e05bc7947 */ /* 0x000fea000b800000 */
[----:B--2---:R1:W2:Y:S02]  /*46d0*/  SHFL.DOWN PT, R9, R22, 0x8, R8 ;  /* 0x0900000016097989 */ /* 0x0042a400000e0008 */
.L_x_1112:
        /* <DEDUP_REMOVED lines=13> */
.L_x_773:
[----:B------:R-:W-:Y:S05]  /*47b0*/  BSYNC.RECONVERGENT B1 ;  /* 0x0000000000017941 */ /* 0x000fea0003800200 */
.L_x_772:
[----:B------:R-:W-:-:S03]  /*47c0*/  UMOV UR5, 0xffffffff ;  /* 0xffffffff00057882 */ /* 0x000fc60000000000 */
[----:B------:R-:W-:Y:S05]  /*47d0*/  BRA.DIV UR5, `(.L_x_774) ;  /* 0x0000007e05987947 */ /* 0x000fea000b800000 */
[----:B--2---:R0:W2:Y:S02]  /*47e0*/  SHFL.DOWN PT, R9, R11, 0x10, R8 ;  /* 0x0a0000000b097989 */ /* 0x0040a400000e0008 */
.L_x_1115:
        /* <DEDUP_REMOVED lines=13> */
.L_x_776:
[----:B------:R-:W-:Y:S05]  /*48c0*/  BSYNC.RECONVERGENT B1 ;  /* 0x0000000000017941 */ /* 0x000fea0003800200 */
.L_x_775:
        /* <DEDUP_REMOVED lines=12> */
.L_x_778:
[----:B------:R-:W-:Y:S05]  /*4990*/  BSYNC.RECONVERGENT B1 ;  /* 0x0000000000017941 */ /* 0x000fea0003800200 */
.L_x_777:
[----:B------:R-:W-:Y:S01]  /*49a0*/  UMOV UR5, 0xffffffff ;  /* 0xffffffff00057882 */ /* 0x000fe20000000000 */
[----:B------:R-:W-:Y:S02]  /*49b0*/  VIADD R25, R25, 0xffffffe0 ;  /* 0xffffffe019197836 */ /* 0x000fe40000000000 */
[----:B------:R-:W-:Y:S05]  /*49c0*/  BRA.DIV UR5, `(.L_x_779) ;  /* 0x0000007e05407947 */ /* 0x000fea000b800000 */
[----:B------:R-:W-:-:S13]  /*49d0*/  VOTE.ALL P1, P1 ;  /* 0x0000000000ff7806 */ /* 0x000fda0000820000 */
.L_x_1118:
[----:B------:R-:W-:Y:S01]  /*49e0*/  IMAD.MOV.U32 R29, RZ, RZ, R9 ;  /* 0x000000ffff1d7224 */ /* 0x000fe200078e0009 */
[----:B------:R-:W-:Y:S06]  /*49f0*/  @P1 BRA `(.L_x_780) ;  /* 0xfffffff400e81947 */ /* 0x000fec000383ffff */
.L_x_755:
        /* <DEDUP_REMOVED lines=15> */
.L_x_784:
[----:B------:R-:W-:Y:S05]  /*4af0*/  BSYNC.RECONVERGENT B2 ;  /* 0x0000000000027941 */ /* 0x000fea0003800200 */
.L_x_783:
[----:B------:R-:W0:Y:S01]  /*4b00*/  S2UR UR7, SR_CgaCtaId ;  /* 0x00000000000779c3 */ /* 0x000e220000008800 */
[----:B------:R-:W-:Y:S01]  /*4b10*/  UMOV UR5, 0x400 ;  /* 0x0000040000057882 */ /* 0x000fe20000000000 */
[----:B------:R-:W-:-:S05]  /*4b20*/  IMAD.MOV.U32 R8, RZ, RZ, 0x65 ;  /* 0x00000065ff087424 */ /* 0x000fca00078e00ff */
[----:B------:R1:W-:Y:S01]  /*4b30*/  ST.E.64.STRONG.GPU desc[UR10][R32.64+0x100], R8 ;  /* 0x0001000820007985 */ /* 0x0003e2000c10fb0a */
[----:B0-----:R-:W-:-:S09]  /*4b40*/  ULEA UR5, UR7, UR5, 0x18 ;  /* 0x0000000507057291 */ /* 0x001fd2000f8ec0ff */
[----:B------:R1:W-:Y:S04]  /*4b50*/  STS [UR5+0x8], R9 ;  /* 0x00000809ff007988 */ /* 0x0003e80008000805 */
[----:B------:R1:W-:Y:S02]  /*4b60*/  STS [UR5+0x4], R29 ;  /* 0x0000041dff007988 */ /* 0x0003e40008000805 */
.L_x_782:
[----:B------:R-:W-:Y:S05]  /*4b70*/  BSYNC.RECONVERGENT B1 ;  /* 0x0000000000017941 */ /* 0x000fea0003800200 */
.L_x_781:
[----:B------:R-:W-:-:S13]  /*4b80*/  ISETP.NE.AND P0, PT, R36, RZ, PT ;  /* 0x000000ff2400720c */ /* 0x000fda0003f05270 */
[----:B-1-3--:R-:W0:Y:S01]  /*4b90*/  @!P0 S2R R9, SR_CgaCtaId ;  /* 0x0000000000098919 */ /* 0x00ae220000008800 */
[----:B------:R-:W-:Y:S01]  /*4ba0*/  @!P0 MOV R8, 0x400 ;  /* 0x0000040000088802 */ /* 0x000fe20000000f00 */
[----:B------:R-:W-:-:S03]  /*4bb0*/  @!P0 IMAD.MOV.U32 R24, RZ, RZ, R29 ;  /* 0x000000ffff188224 */ /* 0x000fc600078e001d */
[----:B0-----:R-:W-:-:S05]  /*4bc0*/  @!P0 LEA R8, R9, R8, 0x18 ;  /* 0x0000000809088211 */ /* 0x001fca00078ec0ff */
[----:B------:R0:W-:Y:S02]  /*4bd0*/  @!P0 STS [R8+0x24], R29 ;  /* 0x0000241d08008388 */ /* 0x0001e40000000800 */
.L_x_730:
        /* <DEDUP_REMOVED lines=21> */
.L_x_786:
[----:B------:R-:W-:Y:S05]  /*4d30*/  BSYNC.RECONVERGENT B1 ;  /* 0x0000000000017941 */ /* 0x000fea0003800200 */
.L_x_785:
        /* <DEDUP_REMOVED lines=12> */
.L_x_788:
[----:B------:R-:W-:Y:S05]  /*4e00*/  BSYNC.RECONVERGENT B1 ;  /* 0x0000000000017941 */ /* 0x000fea0003800200 */
.L_x_787:
        /* <DEDUP_REMOVED lines=9> */
.L_x_790:
[C---:B------:R-:W-:Y:S02]  /*4ea0*/  ISETP.GE.AND P1, PT, R18.reuse, R11, PT ;  /* 0x0000000b1200720c */ /* 0x040fe40003f26270 */
[C---:B------:R-:W-:Y:S02]  /*4eb0*/  ISETP.GE.AND P0, PT, R18.reuse, 0x1, PT ;  /* 0x000000011200780c */ /* 0x040fe40003f06270 */
[----:B------:R-:W-:-:S04]  /*4ec0*/  SEL R18, R18, RZ, P1 ;  /* 0x000000ff12127207 */ /* 0x000fc80000800000 */
[----:B------:R-:W-:-:S07]  /*4ed0*/  SEL R21, R18, RZ, P0 ;  /* 0x000000ff12157207 */ /* 0x000fce0000000000 */
.L_x_791:
[----:B------:R-:W-:Y:S05]  /*4ee0*/  BSYNC.RECONVERGENT B1 ;  /* 0x0000000000017941 */ /* 0x000fea0003800200 */
.L_x_789:
        /* <DEDUP_REMOVED lines=9> */
.L_x_793:
[C---:B------:R-:W-:Y:S02]  /*4f80*/  ISETP.GE.AND P1, PT, R17.reuse, R21, PT ;  /* 0x000000151100720c */ /* 0x040fe40003f26270 */
[C---:B------:R-:W-:Y:S02]  /*4f90*/  ISETP.GE.AND P0, PT, R17.reuse, 0x1, PT ;  /* 0x000000011100780c */ /* 0x040fe40003f06270 */
[----:B------:R-:W-:-:S04]  /*4fa0*/  SEL R10, R17, RZ, P1 ;  /* 0x000000ff110a7207 */ /* 0x000fc80000800000 */
[----:B------:R-:W-:-:S07]  /*4fb0*/  SEL R10, R10, RZ, P0 ;  /* 0x000000ff0a0a7207 */ /* 0x000fce0000000000 */
.L_x_794:
[----:B------:R-:W-:Y:S05]  /*4fc0*/  BSYNC.RECONVERGENT B1 ;  /* 0x0000000000017941 */ /* 0x000fea0003800200 */
.L_x_792:
        /* <DEDUP_REMOVED lines=9> */
.L_x_796:
[C---:B------:R-:W-:Y:S02]  /*5060*/  ISETP.GE.AND P1, PT, R16.reuse, R10, PT ;  /* 0x0000000a1000720c */ /* 0x040fe40003f26270 */
[C---:B------:R-:W-:Y:S02]  /*5070*/  ISETP.GE.AND P0, PT, R16.reuse, 0x1, PT ;  /* 0x000000011000780c */ /* 0x040fe40003f06270 */
[----:B------:R-:W-:-:S04]  /*5080*/  SEL R16, R16, RZ, P1 ;  /* 0x000000ff10107207 */ /* 0x000fc80000800000 */
[----:B------:R-:W-:-:S07]  /*5090*/  SEL R17, R16, RZ, P0 ;  /* 0x000000ff10117207 */ /* 0x000fce0000000000 */
.L_x_797:
[----:B------:R-:W-:Y:S05]  /*50a0*/  BSYNC.RECONVERGENT B1 ;  /* 0x0000000000017941 */ /* 0x000fea0003800200 */
.L_x_795:
        /* <DEDUP_REMOVED lines=9> */
.L_x_799:
[C---:B------:R-:W-:Y:S02]  /*5140*/  ISETP.GE.AND P1, PT, R15.reuse, R17, PT ;  /* 0x000000110f00720c */ /* 0x040fe40003f26270 */
[C---:B------:R-:W-:Y:S02]  /*5150*/  ISETP.GE.AND P0, PT, R15.reuse, 0x1, PT ;  /* 0x000000010f00780c */ /* 0x040fe40003f06270 */
[----:B------:R-:W-:-:S04]  /*5160*/  SEL R15, R15, RZ, P1 ;  /* 0x000000ff0f0f7207 */ /* 0x000fc80000800000 */
[----:B------:R-:W-:-:S07]  /*5170*/  SEL R16, R15, RZ, P0 ;  /* 0x000000ff0f107207 */ /* 0x000fce0000000000 */
.L_x_800:
[----:B------:R-:W-:Y:S05]  /*5180*/  BSYNC.RECONVERGENT B1 ;  /* 0x0000000000017941 */ /* 0x000fea0003800200 */
.L_x_798:
        /* <DEDUP_REMOVED lines=9> */
.L_x_802:
[C---:B------:R-:W-:Y:S02]  /*5220*/  ISETP.GE.AND P1, PT, R14.reuse, R16, PT ;  /* 0x000000100e00720c */ /* 0x040fe40003f26270 */
[C---:B------:R-:W-:Y:S02]  /*5230*/  ISETP.GE.AND P0, PT, R14.reuse, 0x1, PT ;  /* 0x000000010e00780c */ /* 0x040fe40003f06270 */
[----:B------:R-:W-:-:S04]  /*5240*/  SEL R14, R14, RZ, P1 ;  /* 0x000000ff0e0e7207 */ /* 0x000fc80000800000 */
[----:B------:R-:W-:-:S07]  /*5250*/  SEL R15, R14, RZ, P0 ;  /* 0x000000ff0e0f7207 */ /* 0x000fce0000000000 */
.L_x_803:
[----:B------:R-:W-:Y:S05]  /*5260*/  BSYNC.RECONVERGENT B1 ;  /* 0x0000000000017941 */ /* 0x000fea0003800200 */
.L_x_801:
        /* <DEDUP_REMOVED lines=9> */
.L_x_805:
[C---:B------:R-:W-:Y:S02]  /*5300*/  ISETP.GE.AND P1, PT, R13.reuse, R15, PT ;  /* 0x0000000f0d00720c */ /* 0x040fe40003f26270 */
[C---:B------:R-:W-:Y:S02]  /*5310*/  ISETP.GE.AND P0, PT, R13.reuse, 0x1, PT ;  /* 0x000000010d00780c */ /* 0x040fe40003f06270 */
[----:B------:R-:W-:-:S04]  /*5320*/  SEL R13, R13, RZ, P1 ;  /* 0x000000ff0d0d7207 */ /* 0x000fc80000800000 */
[----:B------:R-:W-:-:S07]  /*5330*/  SEL R14, R13, RZ, P0 ;  /* 0x000000ff0d0e7207 */ /* 0x000fce0000000000 */
.L_x_806:
[----:B------:R-:W-:Y:S05]  /*5340*/  BSYNC.RECONVERGENT B1 ;  /* 0x0000000000017941 */ /* 0x000fea0003800200 */
.L_x_804:
        /* <DEDUP_REMOVED lines=9> */
.L_x_808:
[C---:B------:R-:W-:Y:S02]  /*53e0*/  ISETP.GE.AND P1, PT, R12.reuse, R14, PT ;  /* 0x0000000e0c00720c */ /* 0x040fe40003f26270 */
[C---:B------:R-:W-:Y:S02]  /*53f0*/  ISETP.GE.AND P0, PT, R12.reuse, 0x1, PT ;  /* 0x000000010c00780c */ /* 0x040fe40003f06270 */
[----:B------:R-:W-:-:S04]  /*5400*/  SEL R12, R12, RZ, P1 ;  /* 0x000000ff0c0c7207 */ /* 0x000fc80000800000 */
[----:B------:R-:W-:-:S07]  /*5410*/  SEL R13, R12, RZ, P0 ;  /* 0x000000ff0c0d7207 */ /* 0x000fce0000000000 */
.L_x_809:
[----:B------:R-:W-:Y:S05]  /*5420*/  BSYNC.RECONVERGENT B1 ;  /* 0x0000000000017941 */ /* 0x000fea0003800200 */
.L_x_807:
        /* <DEDUP_REMOVED lines=9> */
.L_x_811:
[C---:B------:R-:W-:Y:S02]  /*54c0*/  ISETP.GE.AND P1, PT, R7.reuse, R13, PT ;  /* 0x0000000d0700720c */ /* 0x040fe40003f26270 */
[C---:B------:R-:W-:Y:S02]  /*54d0*/  ISETP.GE.AND P0, PT, R7.reuse, 0x1, PT ;  /* 0x000000010700780c */ /* 0x040fe40003f06270 */
[----:B------:R-:W-:-:S04]  /*54e0*/  SEL R7, R7, RZ, P1 ;  /* 0x000000ff07077207 */ /* 0x000fc80000800000 */
[----:B------:R-:W-:-:S07]  /*54f0*/  SEL R12, R7, RZ, P0 ;  /* 0x000000ff070c7207 */ /* 0x000fce0000000000 */
.L_x_812:
[----:B------:R-:W-:Y:S05]  /*5500*/  BSYNC.RECONVERGENT B1 ;  /* 0x0000000000017941 */ /* 0x000fea0003800200 */
.L_x_810:
        /* <DEDUP_REMOVED lines=9> */
.L_x_814:
[C---:B------:R-:W-:Y:S02]  /*55a0*/  ISETP.GE.AND P1, PT, R6.reuse, R12, PT ;  /* 0x0000000c0600720c */ /* 0x040fe40003f26270 */
[C---:B------:R-:W-:Y:S02]  /*55b0*/  ISETP.GE.AND P0, PT, R6.reuse, 0x1, PT ;  /* 0x000000010600780c */ /* 0x040fe40003f06270 */
[----:B------:R-:W-:-:S04]  /*55c0*/  SEL R6, R6, RZ, P1 ;  /* 0x000000ff06067207 */ /* 0x000fc80000800000 */
[----:B------:R-:W-:-:S07]  /*55d0*/  SEL R7, R6, RZ, P0 ;  /* 0x000000ff06077207 */ /* 0x000fce0000000000 */
.L_x_815:
[----:B------:R-:W-:Y:S05]  /*55e0*/  BSYNC.RECONVERGENT B1 ;  /* 0x0000000000017941 */ /* 0x000fea0003800200 */
.L_x_813:
        /* <DEDUP_REMOVED lines=9> */
.L_x_817:
[C---:B------:R-:W-:Y:S02]  /*5680*/  ISETP.GE.AND P1, PT, R5.reuse, R7, PT ;  /* 0x000000070500720c */ /* 0x040fe40003f26270 */
[C---:B------:R-:W-:Y:S02]  /*5690*/  ISETP.GE.AND P0, PT, R5.reuse, 0x1, PT ;  /* 0x000000010500780c */ /* 0x040fe40003f06270 */
[----:B------:R-:W-:-:S04]  /*56a0*/  SEL R5, R5, RZ, P1 ;  /* 0x000000ff05057207 */ /* 0x000fc80000800000 */
[----:B------:R-:W-:-:S07]  /*56b0*/  SEL R6, R5, RZ, P0 ;  /* 0x000000ff05067207 */ /* 0x000fce0000000000 */
.L_x_818:
[----:B------:R-:W-:Y:S05]  /*56c0*/  BSYNC.RECONVERGENT B1 ;  /* 0x0000000000017941 */ /* 0x000fea0003800200 */
.L_x_816:
        /* <DEDUP_REMOVED lines=9> */
.L_x_820:
[C---:B------:R-:W-:Y:S02]  /*5760*/  ISETP.GE.AND P1, PT, R4.reuse, R6, PT ;  /* 0x000000060400720c */ /* 0x040fe40003f26270 */
[C---:B------:R-:W-:Y:S02]  /*5770*/  ISETP.GE.AND P0, PT, R4.reuse, 0x1, PT ;  /* 0x000000010400780c */ /* 0x040fe40003f06270 */
[----:B------:R-:W-:-:S04]  /*5780*/  SEL R4, R4, RZ, P1 ;  /* 0x000000ff04047207 */ /* 0x000fc80000800000 */
[----:B------:R-:W-:-:S07]  /*5790*/  SEL R5, R4, RZ, P0 ;  /* 0x000000ff04057207 */ /* 0x000fce0000000000 */
.L_x_821:
[----:B------:R-:W-:Y:S05]  /*57a0*/  BSYNC.RECONVERGENT B1 ;  /* 0x0000000000017941 */ /* 0x000fea0003800200 */
.L_x_819:
        /* <DEDUP_REMOVED lines=9> */
.L_x_823:
[C---:B------:R-:W-:Y:S02]  /*5840*/  ISETP.GE.AND P1, PT, R3.reuse, R5, PT ;  /* 0x000000050300720c */ /* 0x040fe40003f26270 */
[C---:B------:R-:W-:Y:S02]  /*5850*/  ISETP.GE.AND P0, PT, R3.reuse, 0x1, PT ;  /* 0x000000010300780c */ /* 0x040fe40003f06270 */
[----:B------:R-:W-:-:S04]  /*5860*/  SEL R3, R3, RZ, P1 ;  /* 0x000000ff03037207 */ /* 0x000fc80000800000 */
[----:B------:R-:W-:-:S07]  /*5870*/  SEL R4, R3, RZ, P0 ;  /* 0x000000ff03047207 */ /* 0x000fce0000000000 */
.L_x_824:
[----:B------:R-:W-:Y:S05]  /*5880*/  BSYNC.RECONVERGENT B1 ;  /* 0x0000000000017941 */ /* 0x000fea0003800200 */
.L_x_822:
        /* <DEDUP_REMOVED lines=9> */
.L_x_826:
[C---:B------:R-:W-:Y:S02]  /*5920*/  ISETP.GE.AND P1, PT, R2.reuse, R4, PT ;  /* 0x000000040200720c */ /* 0x040fe40003f26270 */
[C---:B------:R-:W-:Y:S02]  /*5930*/  ISETP.GE.AND P0, PT, R2.reuse, 0x1, PT ;  /* 0x000000010200780c */ /* 0x040fe40003f06270 */
[----:B------:R-:W-:-:S04]  /*5940*/  SEL R2, R2, RZ, P1 ;  /* 0x000000ff02027207 */ /* 0x000fc80000800000 */
[----:B------:R-:W-:-:S07]  /*5950*/  SEL R25, R2, RZ, P0 ;  /* 0x000000ff02197207 */ /* 0x000fce0000000000 */
.L_x_827:
[----:B------:R-:W-:Y:S05]  /*5960*/  BSYNC.RECONVERGENT B1 ;  /* 0x0000000000017941 */ /* 0x000fea0003800200 */
.L_x_825:
        /* <DEDUP_REMOVED lines=8> */
.L_x_828:
[C---:B------:R-:W-:Y:S02]  /*59f0*/  ISETP.GE.AND P1, PT, R0.reuse, R25, PT ;  /* 0x000000190000720c */ /* 0x040fe40003f26270 */
[C---:B------:R-:W-:Y:S02]  /*5a00*/  ISETP.GE.AND P0, PT, R0.reuse, 0x1, PT ;  /* 0x000000010000780c */ /* 0x040fe40003f06270 */
[----:B------:R-:W-:-:S04]  /*5a10*/  SEL R0, R0, RZ, P1 ;  /* 0x000000ff00007207 */ /* 0x000fc80000800000 */
[----:B------:R-:W-:-:S07]  /*5a20*/  SEL R27, R0, RZ, P0 ;  /* 0x000000ff001b7207 */ /* 0x000fce0000000000 */
.L_x_681:
[----:B------:R-:W-:Y:S05]  /*5a30*/  BSYNC.RECONVERGENT B0 ;  /* 0x0000000000007941 */ /* 0x000fea0003800200 */
.L_x_586:
        /* <DEDUP_REMOVED lines=51> */
.L_x_585:
[----:B------:R-:W-:-:S13]  /*5d70*/  ISETP.NE.AND P0, PT, RZ, UR7, PT ;  /* 0x00000007ff007c0c */ /* 0x000fda000bf05270 */
[----:B------:R-:W-:Y:S05]  /*5d80*/  @!P0 EXIT ;  /* 0x000000000000894d */ /* 0x000fea0003800000 */
[----:B------:R-:W0:Y:S02]  /*5d90*/  LDCU.64 UR4, c[0x0][0x380] ;  /* 0x00007000ff0477ac */ /* 0x000e240008000a00 */
[----:B0-----:R-:W-:-:S06]  /*5da0*/  UIMAD.WIDE.U32 UR4, UR9, 0x4, UR4 ;  /* 0x00000004090478a5 */ /* 0x001fcc000f8e0004 */
        /* <DEDUP_REMOVED lines=27> */
[C---:B------:R-:W-:Y:S02]  /*5f60*/  VIADD R33, R29.reuse, 0x180 ;  /* 0x000001801d217836 */ /* 0x040fe40000000000 */
[C---:B------:R-:W-:Y:S02]  /*5f70*/  VIADD R32, R29.reuse, 0x1a0 ;  /* 0x000001a01d207836 */ /* 0x040fe40000000000 */
[----:B------:R-:W-:Y:S02]  /*5f80*/  VIADD R29, R29, 0x1c0 ;  /* 0x000001c01d1d7836 */ /* 0x000fe40000000000 */
[----:B--2---:R-:W-:Y:S02]  /*5f90*/  IMAD.MOV.U32 R9, RZ, RZ, R5 ;  /* 0x000000ffff097224 */ /* 0x004fe400078e0005 */
[----:B------:R-:W2:Y:S01]  /*5fa0*/  @!P3 LDG.E R5, desc[UR10][R2.64] ;  /* 0x0000000a0205b981 */ /* 0x000ea2000c1e1900 */
[----:B------:R-:W-:Y:S01]  /*5fb0*/  ISETP.GE.U32.AND P3, PT, R0, UR7, PT ;  /* 0x0000000700007c0c */ /* 0x000fe2000bf66070 */
[----:B------:R-:W-:-:S02]  /*5fc0*/  IMAD.MOV.U32 R7, RZ, RZ, R9 ;  /* 0x000000ffff077224 */ /* 0x000fc400078e0009 */
[--C-:B------:R-:W-:Y:S02]  /*5fd0*/  IMAD.MOV.U32 R11, RZ, RZ, R9.reuse ;  /* 0x000000ffff0b7224 */ /* 0x100fe400078e0009 */
[--C-:B------:R-:W-:Y:S02]  /*5fe0*/  IMAD.MOV.U32 R13, RZ, RZ, R9.reuse ;  /* 0x000000ffff0d7224 */ /* 0x100fe400078e0009 */
[--C-:B------:R-:W-:Y:S01]  /*5ff0*/  IMAD.MOV.U32 R15, RZ, RZ, R9.reuse ;  /* 0x000000ffff0f7224 */ /* 0x100fe200078e0009 */
[----:B------:R-:W3:Y:S01]  /*6000*/  @!P4 LDG.E R7, desc[UR10][R2.64+0x80] ;  /* 0x0000800a0207c981 */ /* 0x000ee2000c1e1900 */
[--C-:B------:R-:W-:Y:S02]  /*6010*/  IMAD.MOV.U32 R17, RZ, RZ, R9.reuse ;  /* 0x000000ffff117224 */ /* 0x100fe400078e0009 */
[--C-:B------:R-:W-:Y:S01]  /*6020*/  IMAD.MOV.U32 R19, RZ, RZ, R9.reuse ;  /* 0x000000ffff137224 */ /* 0x100fe200078e0009 */
[----:B------:R-:W4:Y:S01]  /*6030*/  @!P5 LDG.E R11, desc[UR10][R2.64+0x100] ;  /* 0x0001000a020bd981 */ /* 0x000f22000c1e1900 */
[----:B------:R-:W-:Y:S01]  /*6040*/  IMAD.MOV.U32 R21, RZ, RZ, R9 ;  /* 0x000000ffff157224 */ /* 0x000fe200078e0009 */
[----:B------:R-:W-:-:S02]  /*6050*/  ISETP.GE.U32.AND P4, PT, R4, UR7, PT ;  /* 0x0000000704007c0c */ /* 0x000fc4000bf86070 */
[----:B------:R-:W5:Y:S01]  /*6060*/  @!P6 LDG.E R13, desc[UR10][R2.64+0x180] ;  /* 0x0001800a020de981 */ /* 0x000f62000c1e1900 */
[----:B------:R-:W-:Y:S02]  /*6070*/  ISETP.GE.U32.AND P5, PT, R36, UR7, PT ;  /* 0x0000000724007c0c */ /* 0x000fe4000bfa6070 */
[----:B------:R-:W-:Y:S01]  /*6080*/  ISETP.GE.U32.AND P6, PT, R35, UR7, PT ;  /* 0x0000000723007c0c */ /* 0x000fe2000bfc6070 */
[----:B------:R-:W5:Y:S01]  /*6090*/  @!P0 LDG.E R15, desc[UR10][R2.64+0x200] ;  /* 0x0002000a020f8981 */ /* 0x000f62000c1e1900 */
[----:B------:R-:W-:-:S03]  /*60a0*/  ISETP.GE.U32.AND P0, PT, R34, UR7, PT ;  /* 0x0000000722007c0c */ /* 0x000fc6000bf06070 */
[----:B------:R-:W5:Y:S01]  /*60b0*/  @!P1 LDG.E R17, desc[UR10][R2.64+0x280] ;  /* 0x0002800a02119981 */ /* 0x000f62000c1e1900 */
[----:B------:R-:W-:-:S03]  /*60c0*/  ISETP.GE.U32.AND P1, PT, R33, UR7, PT ;  /* 0x0000000721007c0c */ /* 0x000fc6000bf26070 */
        /* <DEDUP_REMOVED lines=69> */
.L_x_832:
[----:B-1----:R-:W-:-:S04]  /*6520*/  VIMNMX R10, PT, PT, R2, 0x1, !PT ;  /* 0x00000001020a7848 */ /* 0x002fc80007fe0100 */
[----:B------:R-:W-:-:S04]  /*6530*/  ISETP.GT.AND P0, PT, R10, R3, PT ;  /* 0x000000030a00720c */ /* 0x000fc80003f04270 */
[----:B------:R-:W-:-:S09]  /*6540*/  SEL R10, R3, RZ, !P0 ;  /* 0x000000ff030a7207 */ /* 0x000fd20004000000 */
.L_x_833:
[----:B------:R-:W-:Y:S05]  /*6550*/  BSYNC.RECONVERGENT B1 ;  /* 0x0000000000017941 */ /* 0x000fea0003800200 */
.L_x_831:
        /* <DEDUP_REMOVED lines=9> */
.L_x_835:
[C---:B------:R-:W-:Y:S02]  /*65f0*/  ISETP.GE.AND P1, PT, R4.reuse, R10, PT ;  /* 0x0000000a0400720c */ /* 0x040fe40003f26270 */
[C---:B------:R-:W-:Y:S02]  /*6600*/  ISETP.GE.AND P0, PT, R4.reuse, 0x1, PT ;  /* 0x000000010400780c */ /* 0x040fe40003f06270 */
[----:B------:R-:W-:-:S04]  /*6610*/  SEL R9, R4, RZ, P1 ;  /* 0x000000ff04097207 */ /* 0x000fc80000800000 */
[----:B------:R-:W-:-:S07]  /*6620*/  SEL R9, R9, RZ, P0 ;  /* 0x000000ff09097207 */ /* 0x000fce0000000000 */
.L_x_836:
[----:B------:R-:W-:Y:S05]  /*6630*/  BSYNC.RECONVERGENT B1 ;  /* 0x0000000000017941 */ /* 0x000fea0003800200 */
.L_x_834:
        /* <DEDUP_REMOVED lines=9> */
.L_x_838:
[C---:B------:R-:W-:Y:S02]  /*66d0*/  ISETP.GE.AND P1, PT, R5.reuse, R9, PT ;  /* 0x000000090500720c */ /* 0x040fe40003f26270 */
[C---:B------:R-:W-:Y:S02]  /*66e0*/  ISETP.GE.AND P0, PT, R5.reuse, 0x1, PT ;  /* 0x000000010500780c */ /* 0x040fe40003f06270 */
[----:B------:R-:W-:-:S04]  /*66f0*/  SEL R10, R5, RZ, P1 ;  /* 0x000000ff050a7207 */ /* 0x000fc80000800000 */
[----:B------:R-:W-:-:S07]  /*6700*/  SEL R10, R10, RZ, P0 ;  /* 0x000000ff0a0a7207 */ /* 0x000fce0000000000 */
.L_x_839:
[----:B------:R-:W-:Y:S05]  /*6710*/  BSYNC.RECONVERGENT B1 ;  /* 0x0000000000017941 */ /* 0x000fea0003800200 */
.L_x_837:
        /* <DEDUP_REMOVED lines=9> */
.L_x_841:
[C---:B------:R-:W-:Y:S02]  /*67b0*/  ISETP.GE.AND P1, PT, R6.reuse, R10, PT ;  /* 0x0000000a0600720c */ /* 0x040fe40003f26270 */
[C---:B------:R-:W-:Y:S02]  /*67c0*/  ISETP.GE.AND P0, PT, R6.reuse, 0x1, PT ;  /* 0x000000010600780c */ /* 0x040fe40003f06270 */
[----:B------:R-:W-:-:S04]  /*67d0*/  SEL R9, R6, RZ, P1 ;  /* 0x000000ff06097207 */ /* 0x000fc80000800000 */
[----:B------:R-:W-:-:S07]  /*67e0*/  SEL R9, R9, RZ, P0 ;  /* 0x000000ff09097207 */ /* 0x000fce0000000000 */
.L_x_842:
[----:B------:R-:W-:Y:S05]  /*67f0*/  BSYNC.RECONVERGENT B1 ;  /* 0x0000000000017941 */ /* 0x000fea0003800200 */
.L_x_840:
        /* <DEDUP_REMOVED lines=9> */
.L_x_844:
[C---:B------:R-:W-:Y:S02]  /*6890*/  ISETP.GE.AND P1, PT, R7.reuse, R9, PT ;  /* 0x000000090700720c */ /* 0x040fe40003f26270 */
[C---:B------:R-:W-:Y:S02]  /*68a0*/  ISETP.GE.AND P0, PT, R7.reuse, 0x1, PT ;  /* 0x000000010700780c */ /* 0x040fe40003f06270 */
[----:B------:R-:W-:-:S04]  /*68b0*/  SEL R10, R7, RZ, P1 ;  /* 0x000000ff070a7207 */ /* 0x000fc80000800000 */
[----:B------:R-:W-:-:S07]  /*68c0*/  SEL R10, R10, RZ, P0 ;  /* 0x000000ff0a0a7207 */ /* 0x000fce0000000000 */
.L_x_845:
[----:B------:R-:W-:Y:S05]  /*68d0*/  BSYNC.RECONVERGENT B1 ;  /* 0x0000000000017941 */ /* 0x000fea0003800200 */
.L_x_843:
        /* <DEDUP_REMOVED lines=9> */
.L_x_847:
[C---:B------:R-:W-:Y:S02]  /*6970*/  ISETP.GE.AND P1, PT, R12.reuse, R10, PT ;  /* 0x0000000a0c00720c */ /* 0x040fe40003f26270 */
[C---:B------:R-:W-:Y:S02]  /*6980*/  ISETP.GE.AND P0, PT, R12.reuse, 0x1, PT ;  /* 0x000000010c00780c */ /* 0x040fe40003f06270 */
[----:B------:R-:W-:-:S04]  /*6990*/  SEL R9, R12, RZ, P1 ;  /* 0x000000ff0c097207 */ /* 0x000fc80000800000 */
[----:B------:R-:W-:-:S07]  /*69a0*/  SEL R9, R9, RZ, P0 ;  /* 0x000000ff09097207 */ /* 0x000fce0000000000 */
.L_x_848:
[----:B------:R-:W-:Y:S05]  /*69b0*/  BSYNC.RECONVERGENT B1 ;  /* 0x0000000000017941 */ /* 0x000fea0003800200 */
.L_x_846:
        /* <DEDUP_REMOVED lines=9> */
.L_x_850:
[C---:B------:R-:W-:Y:S02]  /*6a50*/  ISETP.GE.AND P1, PT, R13.reuse, R9, PT ;  /* 0x000000090d00720c */ /* 0x040fe40003f26270 */
[C---:B------:R-:W-:Y:S02]  /*6a60*/  ISETP.GE.AND P0, PT, R13.reuse, 0x1, PT ;  /* 0x000000010d00780c */ /* 0x040fe40003f06270 */
[----:B------:R-:W-:-:S04]  /*6a70*/  SEL R10, R13, RZ, P1 ;  /* 0x000000ff0d0a7207 */ /* 0x000fc80000800000 */
[----:B------:R-:W-:-:S07]  /*6a80*/  SEL R10, R10, RZ, P0 ;  /* 0x000000ff0a0a7207 */ /* 0x000fce0000000000 */
.L_x_851:
[----:B------:R-:W-:Y:S05]  /*6a90*/  BSYNC.RECONVERGENT B1 ;  /* 0x0000000000017941 */ /* 0x000fea0003800200 */
.L_x_849:
        /* <DEDUP_REMOVED lines=9> */
.L_x_853:
[C---:B------:R-:W-:Y:S02]  /*6b30*/  ISETP.GE.AND P1, PT, R14.reuse, R10, PT ;  /* 0x0000000a0e00720c */ /* 0x040fe40003f26270 */
[C---:B------:R-:W-:Y:S02]  /*6b40*/  ISETP.GE.AND P0, PT, R14.reuse, 0x1, PT ;  /* 0x000000010e00780c */ /* 0x040fe40003f06270 */
[----:B------:R-:W-:-:S04]  /*6b50*/  SEL R9, R14, RZ, P1 ;  /* 0x000000ff0e097207 */ /* 0x000fc80000800000 */
[----:B------:R-:W-:-:S07]  /*6b60*/  SEL R9, R9, RZ, P0 ;  /* 0x000000ff09097207 */ /* 0x000fce0000000000 */
.L_x_854:
[----:B------:R-:W-:Y:S05]  /*6b70*/  BSYNC.RECONVERGENT B1 ;  /* 0x0000000000017941 */ /* 0x000fea0003800200 */
.L_x_852:
        /* <DEDUP_REMOVED lines=9> */
.L_x_856:
[C---:B------:R-:W-:Y:S02]  /*6c10*/  ISETP.GE.AND P1, PT, R15.reuse, R9, PT ;  /* 0x000000090f00720c */ /* 0x040fe40003f26270 */
[C---:B------:R-:W-:Y:S02]  /*6c20*/  ISETP.GE.AND P0, PT, R15.reuse, 0x1, PT ;  /* 0x000000010f00780c */ /* 0x040fe40003f06270 */
[----:B------:R-:W-:-:S04]  /*6c30*/  SEL R10, R15, RZ, P1 ;  /* 0x000000ff0f0a7207 */ /* 0x000fc80000800000 */
[----:B------:R-:W-:-:S07]  /*6c40*/  SEL R10, R10, RZ, P0 ;  /* 0x000000ff0a0a7207 */ /* 0x000fce0000000000 */
.L_x_857:
[----:B------:R-:W-:Y:S05]  /*6c50*/  BSYNC.RECONVERGENT B1 ;  /* 0x0000000000017941 */ /* 0x000fea0003800200 */
.L_x_855:
        /* <DEDUP_REMOVED lines=9> */
.L_x_859:
[C---:B------:R-:W-:Y:S02]  /*6cf0*/  ISETP.GE.AND P1, PT, R16.reuse, R10, PT ;  /* 0x0000000a1000720c */ /* 0x040fe40003f26270 */
[C---:B------:R-:W-:Y:S02]  /*6d00*/  ISETP.GE.AND P0, PT, R16.reuse, 0x1, PT ;  /* 0x000000011000780c */ /* 0x040fe40003f06270 */
[----:B------:R-:W-:-:S04]  /*6d10*/  SEL R9, R16, RZ, P1 ;  /* 0x000000ff10097207 */ /* 0x000fc80000800000 */
[----:B------:R-:W-:-:S07]  /*6d20*/  SEL R9, R9, RZ, P0 ;  /* 0x000000ff09097207 */ /* 0x000fce0000000000 */
.L_x_860:
[----:B------:R-:W-:Y:S05]  /*6d30*/  BSYNC.RECONVERGENT B1 ;  /* 0x0000000000017941 */ /* 0x000fea0003800200 */
.L_x_858:
        /* <DEDUP_REMOVED lines=9> */
.L_x_862:
[C---:B------:R-:W-:Y:S02]  /*6dd0*/  ISETP.GE.AND P1, PT, R17.reuse, R9, PT ;  /* 0x000000091100720c */ /* 0x040fe40003f26270 */
[C---:B------:R-:W-:Y:S02]  /*6de0*/  ISETP.GE.AND P0, PT, R17.reuse, 0x1, PT ;  /* 0x000000011100780c */ /* 0x040fe40003f06270 */
[----:B------:R-:W-:-:S04]  /*6df0*/  SEL R10, R17, RZ, P1 ;  /* 0x000000ff110a7207 */ /* 0x000fc80000800000 */
[----:B------:R-:W-:-:S07]  /*6e00*/  SEL R10, R10, RZ, P0 ;  /* 0x000000ff0a0a7207 */ /* 0x000fce0000000000 */
.L_x_863:
[----:B------:R-:W-:Y:S05]  /*6e10*/  BSYNC.RECONVERGENT B1 ;  /* 0x0000000000017941 */ /* 0x000fea0003800200 */
.L_x_861:
        /* <DEDUP_REMOVED lines=9> */
.L_x_865:
[C---:B------:R-:W-:Y:S02]  /*6eb0*/  ISETP.GE.AND P1, PT, R18.reuse, R10, PT ;  /* 0x0000000a1200720c */ /* 0x040fe40003f26270 */
[C---:B------:R-:W-:Y:S02]  /*6ec0*/  ISETP.GE.AND P0, PT, R18.reuse, 0x1, PT ;  /* 0x000000011200780c */ /* 0x040fe40003f06270 */
[----:B------:R-:W-:-:S04]  /*6ed0*/  SEL R9, R18, RZ, P1 ;  /* 0x000000ff12097207 */ /* 0x000fc80000800000 */
[----:B------:R-:W-:-:S07]  /*6ee0*/  SEL R9, R9, RZ, P0 ;  /* 0x000000ff09097207 */ /* 0x000fce0000000000 */
.L_x_866:
[----:B------:R-:W-:Y:S05]  /*6ef0*/  BSYNC.RECONVERGENT B1 ;  /* 0x0000000000017941 */ /* 0x000fea0003800200 */
.L_x_864:
        /* <DEDUP_REMOVED lines=9> */
.L_x_868:
[C---:B------:R-:W-:Y:S02]  /*6f90*/  ISETP.GE.AND P1, PT, R19.reuse, R9, PT ;  /* 0x000000091300720c */ /* 0x040fe40003f26270 */
[C---:B------:R-:W-:Y:S02]  /*6fa0*/  ISETP.GE.AND P0, PT, R19.reuse, 0x1, PT ;  /* 0x000000011300780c */ /* 0x040fe40003f06270 */
[----:B------:R-:W-:-:S04]  /*6fb0*/  SEL R10, R19, RZ, P1 ;  /* 0x000000ff130a7207 */ /* 0x000fc80000800000 */
[----:B------:R-:W-:-:S07]  /*6fc0*/  SEL R10, R10, RZ, P0 ;  /* 0x000000ff0a0a7207 */ /* 0x000fce0000000000 */
.L_x_869:
[----:B------:R-:W-:Y:S05]  /*6fd0*/  BSYNC.RECONVERGENT B1 ;  /* 0x0000000000017941 */ /* 0x000fea0003800200 */
.L_x_867:
        /* <DEDUP_REMOVED lines=9> */
.L_x_871:
[C---:B------:R-:W-:Y:S02]  /*7070*/  ISETP.GE.AND P1, PT, R20.reuse, R10, PT ;  /* 0x0000000a1400720c */ /* 0x040fe40003f26270 */
[C---:B------:R-:W-:Y:S02]  /*7080*/  ISETP.GE.AND P0, PT, R20.reuse, 0x1, PT ;  /* 0x000000011400780c */ /* 0x040fe40003f06270 */
[----:B------:R-:W-:-:S04]  /*7090*/  SEL R9, R20, RZ, P1 ;  /* 0x000000ff14097207 */ /* 0x000fc80000800000 */
[----:B------:R-:W-:-:S07]  /*70a0*/  SEL R9, R9, RZ, P0 ;  /* 0x000000ff09097207 */ /* 0x000fce0000000000 */
.L_x_872:
[----:B------:R-:W-:Y:S05]  /*70b0*/  BSYNC.RECONVERGENT B1 ;  /* 0x0000000000017941 */ /* 0x000fea0003800200 */
.L_x_870:
[----:B------:R-:W0:Y:S01]  /*70c0*/  SHFL.UP PT, R10, R9, 0x1, RZ ;  /* 0x04200000090a7989 */ /* 0x000e2200000e00ff */
[----:B------:R-:W-:Y:S02]  /*70d0*/  ISETP.GE.AND P2, PT, R9, 0x1, PT ;  /* 0x000000010900780c */ /* 0x000fe40003f46270 */
[----:B------:R-:W-:Y:S02]  /*70e0*/  ISETP.NE.AND P3, PT, R37, 0x1f, PT ;  /* 0x0000001f2500780c */ /* 0x000fe40003f65270 */
[----:B------:R-:W-:-:S11]  /*70f0*/  SHF.R.U32.HI R24, RZ, 0x5, R26 ;  /* 0x00000005ff187819 */ /* 0x000fd6000001161a */
        /* <DEDUP_REMOVED lines=63> */
.L_x_873:
[C---:B------:R-:W-:Y:S01]  /*74f0*/  VIADD R9, R11.reuse, 0xffffffff ;  /* 0xffffffff0b097836 */ /* 0x040fe20000000000 */
[----:B------:R-:W-:Y:S02]  /*7500*/  ISETP.GT.AND P0, PT, R11, 0x1, PT ;  /* 0x000000010b00780c */ /* 0x000fe40003f04270 */
[C---:B------:R-:W-:Y:S02]  /*7510*/  ISETP.NE.AND P2, PT, R24.reuse, 0x3, PT ;  /* 0x000000031800780c */ /* 0x040fe40003f45270 */
        /* <DEDUP_REMOVED lines=10> */
.L_x_874:
[----:B------:R-:W-:Y:S01]  /*75c0*/  BSSY.RECONVERGENT B1, `(.L_x_875) ;  /* 0x0000011000017945 */ /* 0x000fe20003800200 */
[----:B------:R-:W-:-:S03]  /*75d0*/  @P2 SEL R9, R11, R8, !P3 ;  /* 0x000000080b092207 */ /* 0x000fc60005800000 */
        /* <DEDUP_REMOVED lines=13> */
.L_x_878:
[----:B------:R-:W-:Y:S05]  /*76b0*/  BSYNC.RECONVERGENT B2 ;  /* 0x0000000000027941 */ /* 0x000fea0003800200 */
.L_x_877:
[----:B------:R-:W-:-:S07]  /*76c0*/  SEL R21, R9, R8, !P3 ;  /* 0x0000000809157207 */ /* 0x000fce0005800000 */
.L_x_876:
[----:B------:R-:W-:Y:S05]  /*76d0*/  BSYNC.RECONVERGENT B1 ;  /* 0x0000000000017941 */ /* 0x000fea0003800200 */
.L_x_875:
        /* <DEDUP_REMOVED lines=13> */
.L_x_880:
[----:B------:R-:W-:Y:S05]  /*77b0*/  BSYNC.RECONVERGENT B1 ;  /* 0x0000000000017941 */ /* 0x000fea0003800200 */
.L_x_879:
        /* <DEDUP_REMOVED lines=9> */
.L_x_882:
[C---:B------:R-:W-:Y:S02]  /*7850*/  ISETP.GE.AND P1, PT, R3.reuse, R9, PT ;  /* 0x000000090300720c */ /* 0x040fe40003f26270 */
[C---:B------:R-:W-:Y:S02]  /*7860*/  ISETP.GE.AND P0, PT, R3.reuse, 0x1, PT ;  /* 0x000000010300780c */ /* 0x040fe40003f06270 */
[----:B------:R-:W-:-:S04]  /*7870*/  SEL R2, R3, RZ, P1 ;  /* 0x000000ff03027207 */ /* 0x000fc80000800000 */
[----:B------:R-:W-:-:S07]  /*7880*/  SEL R2, R2, RZ, P0 ;  /* 0x000000ff02027207 */ /* 0x000fce0000000000 */
.L_x_883:
[----:B------:R-:W-:Y:S05]  /*7890*/  BSYNC.RECONVERGENT B1 ;  /* 0x0000000000017941 */ /* 0x000fea0003800200 */
.L_x_881:
        /* <DEDUP_REMOVED lines=9> */
.L_x_885:
[C---:B------:R-:W-:Y:S02]  /*7930*/  ISETP.GE.AND P0, PT, R4.reuse, R2, PT ;  /* 0x000000020400720c */ /* 0x040fe40003f06270 */
[C---:B------:R-:W-:Y:S02]  /*7940*/  ISETP.GE.AND P1, PT, R4.reuse, 0x1, PT ;  /* 0x000000010400780c */ /* 0x040fe40003f26270 */
[----:B------:R-:W-:-:S04]  /*7950*/  SEL R3, R4, RZ, P0 ;  /* 0x000000ff04037207 */ /* 0x000fc80000000000 */
[----:B------:R-:W-:-:S07]  /*7960*/  SEL R3, R3, RZ, P1 ;  /* 0x000000ff03037207 */ /* 0x000fce0000800000 */
.L_x_886:
[----:B------:R-:W-:Y:S05]  /*7970*/  BSYNC.RECONVERGENT B1 ;  /* 0x0000000000017941 */ /* 0x000fea0003800200 */
.L_x_884:
        /* <DEDUP_REMOVED lines=9> */
.L_x_888:
[C---:B------:R-:W-:Y:S02]  /*7a10*/  ISETP.GE.AND P0, PT, R5.reuse, R3, PT ;  /* 0x000000030500720c */ /* 0x040fe40003f06270 */
[C---:B------:R-:W-:Y:S02]  /*7a20*/  ISETP.GE.AND P1, PT, R5.reuse, 0x1, PT ;  /* 0x000000010500780c */ /* 0x040fe40003f26270 */
[----:B------:R-:W-:-:S04]  /*7a30*/  SEL R4, R5, RZ, P0 ;  /* 0x000000ff05047207 */ /* 0x000fc80000000000 */
[----:B------:R-:W-:-:S07]  /*7a40*/  SEL R4, R4, RZ, P1 ;  /* 0x000000ff04047207 */ /* 0x000fce0000800000 */
.L_x_889:
[----:B------:R-:W-:Y:S05]  /*7a50*/  BSYNC.RECONVERGENT B1 ;  /* 0x0000000000017941 */ /* 0x000fea0003800200 */
.L_x_887:
        /* <DEDUP_REMOVED lines=9> */
.L_x_891:
[C---:B------:R-:W-:Y:S02]  /*7af0*/  ISETP.GE.AND P0, PT, R6.reuse, R4, PT ;  /* 0x000000040600720c */ /* 0x040fe40003f06270 */
[C---:B------:R-:W-:Y:S02]  /*7b00*/  ISETP.GE.AND P1, PT, R6.reuse, 0x1, PT ;  /* 0x000000010600780c */ /* 0x040fe40003f26270 */
[----:B------:R-:W-:-:S04]  /*7b10*/  SEL R5, R6, RZ, P0 ;  /* 0x000000ff06057207 */ /* 0x000fc80000000000 */
[----:B------:R-:W-:-:S07]  /*7b20*/  SEL R5, R5, RZ, P1 ;  /* 0x000000ff05057207 */ /* 0x000fce0000800000 */
.L_x_892:
[----:B------:R-:W-:Y:S05]  /*7b30*/  BSYNC.RECONVERGENT B1 ;  /* 0x0000000000017941 */ /* 0x000fea0003800200 */
.L_x_890:
        /* <DEDUP_REMOVED lines=9> */
.L_x_894:
[C---:B------:R-:W-:Y:S02]  /*7bd0*/  ISETP.GE.AND P0, PT, R7.reuse, R5, PT ;  /* 0x000000050700720c */ /* 0x040fe40003f06270 */
[C---:B------:R-:W-:Y:S02]  /*7be0*/  ISETP.GE.AND P1, PT, R7.reuse, 0x1, PT ;  /* 0x000000010700780c */ /* 0x040fe40003f26270 */
[----:B------:R-:W-:-:S04]  /*7bf0*/  SEL R6, R7, RZ, P0 ;  /* 0x000000ff07067207 */ /* 0x000fc80000000000 */
[----:B------:R-:W-:-:S07]  /*7c00*/  SEL R6, R6, RZ, P1 ;  /* 0x000000ff06067207 */ /* 0x000fce0000800000 */
.L_x_895:
[----:B------:R-:W-:Y:S05]  /*7c10*/  BSYNC.RECONVERGENT B1 ;  /* 0x0000000000017941 */ /* 0x000fea0003800200 */
.L_x_893:
        /* <DEDUP_REMOVED lines=9> */
.L_x_897:
[C---:B------:R-:W-:Y:S02]  /*7cb0*/  ISETP.GE.AND P0, PT, R12.reuse, R6, PT ;  /* 0x000000060c00720c */ /* 0x040fe40003f06270 */
[C---:B------:R-:W-:Y:S02]  /*7cc0*/  ISETP.GE.AND P1, PT, R12.reuse, 0x1, PT ;  /* 0x000000010c00780c */ /* 0x040fe40003f26270 */
[----:B------:R-:W-:-:S04]  /*7cd0*/  SEL R7, R12, RZ, P0 ;  /* 0x000000ff0c077207 */ /* 0x000fc80000000000 */
[----:B------:R-:W-:-:S07]  /*7ce0*/  SEL R7, R7, RZ, P1 ;  /* 0x000000ff07077207 */ /* 0x000fce0000800000 */
.L_x_898:
[----:B------:R-:W-:Y:S05]  /*7cf0*/  BSYNC.RECONVERGENT B1 ;  /* 0x0000000000017941 */ /* 0x000fea0003800200 */
.L_x_896:
        /* <DEDUP_REMOVED lines=9> */
.L_x_900:
[C---:B------:R-:W-:Y:S02]  /*7d90*/  ISETP.GE.AND P0, PT, R13.reuse, R7, PT ;  /* 0x000000070d00720c */ /* 0x040fe40003f06270 */
[C---:B------:R-:W-:Y:S02]  /*7da0*/  ISETP.GE.AND P1, PT, R13.reuse, 0x1, PT ;  /* 0x000000010d00780c */ /* 0x040fe40003f26270 */
[----:B------:R-:W-:-:S04]  /*7db0*/  SEL R8, R13, RZ, P0 ;  /* 0x000000ff0d087207 */ /* 0x000fc80000000000 */
[----:B------:R-:W-:-:S07]  /*7dc0*/  SEL R8, R8, RZ, P1 ;  /* 0x000000ff08087207 */ /* 0x000fce0000800000 */
.L_x_901:
[----:B------:R-:W-:Y:S05]  /*7dd0*/  BSYNC.RECONVERGENT B1 ;  /* 0x0000000000017941 */ /* 0x000fea0003800200 */
.L_x_899:
        /* <DEDUP_REMOVED lines=9> */
.L_x_903:
[C---:B------:R-:W-:Y:S02]  /*7e70*/  ISETP.GE.AND P0, PT, R14.reuse, R8, PT ;  /* 0x000000080e00720c */ /* 0x040fe40003f06270 */
[C---:B------:R-:W-:Y:S02]  /*7e80*/  ISETP.GE.AND P1, PT, R14.reuse, 0x1, PT ;  /* 0x000000010e00780c */ /* 0x040fe40003f26270 */
[----:B------:R-:W-:-:S04]  /*7e90*/  SEL R11, R14, RZ, P0 ;  /* 0x000000ff0e0b7207 */ /* 0x000fc80000000000 */
[----:B------:R-:W-:-:S07]  /*7ea0*/  SEL R11, R11, RZ, P1 ;  /* 0x000000ff0b0b7207 */ /* 0x000fce0000800000 */
.L_x_904:
[----:B------:R-:W-:Y:S05]  /*7eb0*/  BSYNC.RECONVERGENT B1 ;  /* 0x0000000000017941 */ /* 0x000fea0003800200 */
.L_x_902:
        /* <DEDUP_REMOVED lines=9> */
.L_x_906:
[C---:B------:R-:W-:Y:S02]  /*7f50*/  ISETP.GE.AND P0, PT, R15.reuse, R11, PT ;  /* 0x0000000b0f00720c */ /* 0x040fe40003f06270 */
[C---:B------:R-:W-:Y:S02]  /*7f60*/  ISETP.GE.AND P1, PT, R15.reuse, 0x1, PT ;  /* 0x000000010f00780c */ /* 0x040fe40003f26270 */
[----:B------:R-:W-:-:S04]  /*7f70*/  SEL R10, R15, RZ, P0 ;  /* 0x000000ff0f0a7207 */ /* 0x000fc80000000000 */
[----:B------:R-:W-:-:S07]  /*7f80*/  SEL R10, R10, RZ, P1 ;  /* 0x000000ff0a0a7207 */ /* 0x000fce0000800000 */
.L_x_907:
[----:B------:R-:W-:Y:S05]  /*7f90*/  BSYNC.RECONVERGENT B1 ;  /* 0x0000000000017941 */ /* 0x000fea0003800200 */
.L_x_905:
        /* <DEDUP_REMOVED lines=9> */
.L_x_909:
[C---:B------:R-:W-:Y:S02]  /*8030*/  ISETP.GE.AND P0, PT, R16.reuse, R10, PT ;  /* 0x0000000a1000720c */ /* 0x040fe40003f06270 */
[C---:B------:R-:W-:Y:S02]  /*8040*/  ISETP.GE.AND P1, PT, R16.reuse, 0x1, PT ;  /* 0x000000011000780c */ /* 0x040fe40003f26270 */
[----:B------:R-:W-:-:S04]  /*8050*/  SEL R13, R16, RZ, P0 ;  /* 0x000000ff100d7207 */ /* 0x000fc80000000000 */
[----:B------:R-:W-:-:S07]  /*8060*/  SEL R13, R13, RZ, P1 ;  /* 0x000000ff0d0d7207 */ /* 0x000fce0000800000 */
.L_x_910:
[----:B------:R-:W-:Y:S05]  /*8070*/  BSYNC.RECONVERGENT B1 ;  /* 0x0000000000017941 */ /* 0x000fea0003800200 */
.L_x_908:
        /* <DEDUP_REMOVED lines=9> */
.L_x_912:
[C---:B------:R-:W-:Y:S02]  /*8110*/  ISETP.GE.AND P0, PT, R17.reuse, R13, PT ;  /* 0x0000000d1100720c */ /* 0x040fe40003f06270 */
[C---:B------:R-:W-:Y:S02]  /*8120*/  ISETP.GE.AND P1, PT, R17.reuse, 0x1, PT ;  /* 0x000000011100780c */ /* 0x040fe40003f26270 */
[----:B------:R-:W-:-:S04]  /*8130*/  SEL R12, R17, RZ, P0 ;  /* 0x000000ff110c7207 */ /* 0x000fc80000000000 */
[----:B------:R-:W-:-:S07]  /*8140*/  SEL R12, R12, RZ, P1 ;  /* 0x000000ff0c0c7207 */ /* 0x000fce0000800000 */
.L_x_913:
[----:B------:R-:W-:Y:S05]  /*8150*/  BSYNC.RECONVERGENT B1 ;  /* 0x0000000000017941 */ /* 0x000fea0003800200 */
.L_x_911:
        /* <DEDUP_REMOVED lines=9> */
.L_x_915:
[C---:B------:R-:W-:Y:S02]  /*81f0*/  ISETP.GE.AND P0, PT, R18.reuse, R12, PT ;  /* 0x0000000c1200720c */ /* 0x040fe40003f06270 */
[C---:B------:R-:W-:Y:S02]  /*8200*/  ISETP.GE.AND P1, PT, R18.reuse, 0x1, PT ;  /* 0x000000011200780c */ /* 0x040fe40003f26270 */
[----:B------:R-:W-:-:S04]  /*8210*/  SEL R15, R18, RZ, P0 ;  /* 0x000000ff120f7207 */ /* 0x000fc80000000000 */
[----:B------:R-:W-:-:S07]  /*8220*/  SEL R15, R15, RZ, P1 ;  /* 0x000000ff0f0f7207 */ /* 0x000fce0000800000 */
.L_x_916:
[----:B------:R-:W-:Y:S05]  /*8230*/  BSYNC.RECONVERGENT B1 ;  /* 0x0000000000017941 */ /* 0x000fea0003800200 */
.L_x_914:
        /* <DEDUP_REMOVED lines=9> */
.L_x_918:
[C---:B------:R-:W-:Y:S02]  /*82d0*/  ISETP.GE.AND P0, PT, R19.reuse, R15, PT ;  /* 0x0000000f1300720c */ /* 0x040fe40003f06270 */
[C---:B------:R-:W-:Y:S02]  /*82e0*/  ISETP.GE.AND P1, PT, R19.reuse, 0x1, PT ;  /* 0x000000011300780c */ /* 0x040fe40003f26270 */
[----:B------:R-:W-:-:S04]  /*82f0*/  SEL R14, R19, RZ, P0 ;  /* 0x000000ff130e7207 */ /* 0x000fc80000000000 */
[----:B------:R-:W-:-:S07]  /*8300*/  SEL R14, R14, RZ, P1 ;  /* 0x000000ff0e0e7207 */ /* 0x000fce0000800000 */
.L_x_919:
[----:B------:R-:W-:Y:S05]  /*8310*/  BSYNC.RECONVERGENT B1 ;  /* 0x0000000000017941 */ /* 0x000fea0003800200 */
.L_x_917:
        /* <DEDUP_REMOVED lines=8> */
.L_x_920:
[C---:B------:R-:W-:Y:S02]  /*83a0*/  ISETP.GE.AND P0, PT, R20.reuse, R14, PT ;  /* 0x0000000e1400720c */ /* 0x040fe40003f06270 */
[C---:B------:R-:W-:Y:S02]  /*83b0*/  ISETP.GE.AND P1, PT, R20.reuse, 0x1, PT ;  /* 0x000000011400780c */ /* 0x040fe40003f26270 */
[----:B------:R-:W-:-:S04]  /*83c0*/  SEL R17, R20, RZ, P0 ;  /* 0x000000ff14117207 */ /* 0x000fc80000000000 */
[----:B------:R-:W-:Y:S01]  /*83d0*/  SEL R17, R17, RZ, P1 ;  /* 0x000000ff11117207 */ /* 0x000fe20000800000 */
[----:B------:R-:W-:Y:S06]  /*83e0*/  BRA `(.L_x_921) ;  /* 0x0000003000fc7947 */ /* 0x000fec0003800000 */
.L_x_830:
[----:B0-----:R-:W-:Y:S01]  /*83f0*/  ISETP.GE.AND P0, PT, R2, 0x2, PT ;  /* 0x000000020200780c */ /* 0x001fe20003f06270 */
        /* <DEDUP_REMOVED lines=8> */
.L_x_923:
[----:B------:R-:W-:-:S04]  /*8480*/  VIMNMX R8, PT, PT, R2, 0x1, !PT ;  /* 0x0000000102087848 */ /* 0x000fc80007fe0100 */
[----:B------:R-:W-:-:S04]  /*8490*/  ISETP.GT.AND P0, PT, R8, R3, PT ;  /* 0x000000030800720c */ /* 0x000fc80003f04270 */
[----:B------:R-:W-:-:S09]  /*84a0*/  SEL R8, R3, RZ, !P0 ;  /* 0x000000ff03087207 */ /* 0x000fd20004000000 */
.L_x_924:
[----:B------:R-:W-:Y:S05]  /*84b0*/  BSYNC.RECONVERGENT B1 ;  /* 0x0000000000017941 */ /* 0x000fea0003800200 */
.L_x_922:
[----:B------:R-:W-:Y:S01]  /*84c0*/  ISETP.GE.AND P0, PT, R8, 0x2, PT ;  /* 0x000000020800780c */ /* 0x000fe20003f06270 */
        /* <DEDUP_REMOVED lines=8> */
.L_x_926:
[C---:B------:R-:W-:Y:S02]  /*8550*/  ISETP.GE.AND P0, PT, R4.reuse, R8, PT ;  /* 0x000000080400720c */ /* 0x040fe40003f06270 */
[C---:B------:R-:W-:Y:S02]  /*8560*/  ISETP.GE.AND P1, PT, R4.reuse, 0x1, PT ;  /* 0x000000010400780c */ /* 0x040fe40003f26270 */
[----:B-1----:R-:W-:-:S04]  /*8570*/  SEL R9, R4, RZ, P0 ;  /* 0x000000ff04097207 */ /* 0x002fc80000000000 */
[----:B------:R-:W-:-:S07]  /*8580*/  SEL R9, R9, RZ, P1 ;  /* 0x000000ff09097207 */ /* 0x000fce0000800000 */
.L_x_927:
[----:B------:R-:W-:Y:S05]  /*8590*/  BSYNC.RECONVERGENT B1 ;  /* 0x0000000000017941 */ /* 0x000fea0003800200 */
.L_x_925:
        /* <DEDUP_REMOVED lines=9> */
.L_x_929:
[C---:B------:R-:W-:Y:S02]  /*8630*/  ISETP.GE.AND P0, PT, R5.reuse, R9, PT ;  /* 0x000000090500720c */ /* 0x040fe40003f06270 */
[C---:B------:R-:W-:Y:S02]  /*8640*/  ISETP.GE.AND P1, PT, R5.reuse, 0x1, PT ;  /* 0x000000010500780c */ /* 0x040fe40003f26270 */
[----:B------:R-:W-:-:S04]  /*8650*/  SEL R8, R5, RZ, P0 ;  /* 0x000000ff05087207 */ /* 0x000fc80000000000 */
[----:B------:R-:W-:-:S07]  /*8660*/  SEL R8, R8, RZ, P1 ;  /* 0x000000ff08087207 */ /* 0x000fce0000800000 */
.L_x_930:
[----:B------:R-:W-:Y:S05]  /*8670*/  BSYNC.RECONVERGENT B1 ;  /* 0x0000000000017941 */ /* 0x000fea0003800200 */
.L_x_928:
        /* <DEDUP_REMOVED lines=9> */
.L_x_932:
[C---:B------:R-:W-:Y:S02]  /*8710*/  ISETP.GE.AND P0, PT, R6.reuse, R8, PT ;  /* 0x000000080600720c */ /* 0x040fe40003f06270 */
[C---:B------:R-:W-:Y:S02]  /*8720*/  ISETP.GE.AND P1, PT, R6.reuse, 0x1, PT ;  /* 0x000000010600780c */ /* 0x040fe40003f26270 */
[----:B------:R-:W-:-:S04]  /*8730*/  SEL R9, R6, RZ, P0 ;  /* 0x000000ff06097207 */ /* 0x000fc80000000000 */
[----:B------:R-:W-:-:S07]  /*8740*/  SEL R9, R9, RZ, P1 ;  /* 0x000000ff09097207 */ /* 0x000fce0000800000 */
.L_x_933:
[----:B------:R-:W-:Y:S05]  /*8750*/  BSYNC.RECONVERGENT B1 ;  /* 0x0000000000017941 */ /* 0x000fea0003800200 */
.L_x_931:
        /* <DEDUP_REMOVED lines=9> */
.L_x_935:
[C---:B------:R-:W-:Y:S02]  /*87f0*/  ISETP.GE.AND P0, PT, R7.reuse, R9, PT ;  /* 0x000000090700720c */ /* 0x040fe40003f06270 */
[C---:B------:R-:W-:Y:S02]  /*8800*/  ISETP.GE.AND P1, PT, R7.reuse, 0x1, PT ;  /* 0x000000010700780c */ /* 0x040fe40003f26270 */
[----:B------:R-:W-:-:S04]  /*8810*/  SEL R8, R7, RZ, P0 ;  /* 0x000000ff07087207 */ /* 0x000fc80000000000 */
[----:B------:R-:W-:-:S07]  /*8820*/  SEL R8, R8, RZ, P1 ;  /* 0x000000ff08087207 */ /* 0x000fce0000800000 */
.L_x_936:
[----:B------:R-:W-:Y:S05]  /*8830*/  BSYNC.RECONVERGENT B1 ;  /* 0x0000000000017941 */ /* 0x000fea0003800200 */
.L_x_934:
        /* <DEDUP_REMOVED lines=9> */
.L_x_938:
[C---:B------:R-:W-:Y:S02]  /*88d0*/  ISETP.GE.AND P0, PT, R12.reuse, R8, PT ;  /* 0x000000080c00720c */ /* 0x040fe40003f06270 */
[C---:B------:R-:W-:Y:S02]  /*88e0*/  ISETP.GE.AND P1, PT, R12.reuse, 0x1, PT ;  /* 0x000000010c00780c */ /* 0x040fe40003f26270 */
[----:B------:R-:W-:-:S04]  /*88f0*/  SEL R9, R12, RZ, P0 ;  /* 0x000000ff0c097207 */ /* 0x000fc80000000000 */
[----:B------:R-:W-:-:S07]  /*8900*/  SEL R9, R9, RZ, P1 ;  /* 0x000000ff09097207 */ /* 0x000fce0000800000 */
.L_x_939:
[----:B------:R-:W-:Y:S05]  /*8910*/  BSYNC.RECONVERGENT B1 ;  /* 0x0000000000017941 */ /* 0x000fea0003800200 */
.L_x_937:
        /* <DEDUP_REMOVED lines=9> */
.L_x_941:
[C---:B------:R-:W-:Y:S02]  /*89b0*/  ISETP.GE.AND P0, PT, R13.reuse, R9, PT ;  /* 0x000000090d00720c */ /* 0x040fe40003f06270 */
[C---:B------:R-:W-:Y:S02]  /*89c0*/  ISETP.GE.AND P1, PT, R13.reuse, 0x1, PT ;  /* 0x000000010d00780c */ /* 0x040fe40003f26270 */
[----:B------:R-:W-:-:S04]  /*89d0*/  SEL R8, R13, RZ, P0 ;  /* 0x000000ff0d087207 */ /* 0x000fc80000000000 */
[----:B------:R-:W-:-:S07]  /*89e0*/  SEL R8, R8, RZ, P1 ;  /* 0x000000ff08087207 */ /* 0x000fce0000800000 */
.L_x_942:
[----:B------:R-:W-:Y:S05]  /*89f0*/  BSYNC.RECONVERGENT B1 ;  /* 0x0000000000017941 */ /* 0x000fea0003800200 */
.L_x_940:
        /* <DEDUP_REMOVED lines=9> */
.L_x_944:
[C---:B------:R-:W-:Y:S02]  /*8a90*/  ISETP.GE.AND P0, PT, R14.reuse, R8, PT ;  /* 0x000000080e00720c */ /* 0x040fe40003f06270 */
[C---:B------:R-:W-:Y:S02]  /*8aa0*/  ISETP.GE.AND P1, PT, R14.reuse, 0x1, PT ;  /* 0x000000010e00780c */ /* 0x040fe40003f26270 */
[----:B------:R-:W-:-:S04]  /*8ab0*/  SEL R9, R14, RZ, P0 ;  /* 0x000000ff0e097207 */ /* 0x000fc80000000000 */
[----:B------:R-:W-:-:S07]  /*8ac0*/  SEL R9, R9, RZ, P1 ;  /* 0x000000ff09097207 */ /* 0x000fce0000800000 */
.L_x_945:
[----:B------:R-:W-:Y:S05]  /*8ad0*/  BSYNC.RECONVERGENT B1 ;  /* 0x0000000000017941 */ /* 0x000fea0003800200 */
.L_x_943:
        /* <DEDUP_REMOVED lines=9> */
.L_x_947:
[C---:B------:R-:W-:Y:S02]  /*8b70*/  ISETP.GE.AND P0, PT, R15.reuse, R9, PT ;  /* 0x000000090f00720c */ /* 0x040fe40003f06270 */
[C---:B------:R-:W-:Y:S02]  /*8b80*/  ISETP.GE.AND P1, PT, R15.reuse, 0x1, PT ;  /* 0x000000010f00780c */ /* 0x040fe40003f26270 */
[----:B------:R-:W-:-:S04]  /*8b90*/  SEL R8, R15, RZ, P0 ;  /* 0x000000ff0f087207 */ /* 0x000fc80000000000 */
[----:B------:R-:W-:-:S07]  /*8ba0*/  SEL R8, R8, RZ, P1 ;  /* 0x000000ff08087207 */ /* 0x000fce0000800000 */
.L_x_948:
[----:B------:R-:W-:Y:S05]  /*8bb0*/  BSYNC.RECONVERGENT B1 ;  /* 0x0000000000017941 */ /* 0x000fea0003800200 */
.L_x_946:
        /* <DEDUP_REMOVED lines=9> */
.L_x_950:
[C---:B------:R-:W-:Y:S02]  /*8c50*/  ISETP.GE.AND P0, PT, R16.reuse, R8, PT ;  /* 0x000000081000720c */ /* 0x040fe40003f06270 */
[C---:B------:R-:W-:Y:S02]  /*8c60*/  ISETP.GE.AND P1, PT, R16.reuse, 0x1, PT ;  /* 0x000000011000780c */ /* 0x040fe40003f26270 */
[----:B------:R-:W-:-:S04]  /*8c70*/  SEL R9, R16, RZ, P0 ;  /* 0x000000ff10097207 */ /* 0x000fc80000000000 */
[----:B------:R-:W-:-:S07]  /*8c80*/  SEL R9, R9, RZ, P1 ;  /* 0x000000ff09097207 */ /* 0x000fce0000800000 */
.L_x_951:
[----:B------:R-:W-:Y:S05]  /*8c90*/  BSYNC.RECONVERGENT B1 ;  /* 0x0000000000017941 */ /* 0x000fea0003800200 */
.L_x_949:
        /* <DEDUP_REMOVED lines=9> */
.L_x_953:
[C---:B------:R-:W-:Y:S02]  /*8d30*/  ISETP.GE.AND P0, PT, R17.reuse, R9, PT ;  /* 0x000000091100720c */ /* 0x040fe40003f06270 */
[C---:B------:R-:W-:Y:S02]  /*8d40*/  ISETP.GE.AND P1, PT, R17.reuse, 0x1, PT ;  /* 0x000000011100780c */ /* 0x040fe40003f26270 */
[----:B------:R-:W-:-:S04]  /*8d50*/  SEL R8, R17, RZ, P0 ;  /* 0x000000ff11087207 */ /* 0x000fc80000000000 */
[----:B------:R-:W-:-:S07]  /*8d60*/  SEL R8, R8, RZ, P1 ;  /* 0x000000ff08087207 */ /* 0x000fce0000800000 */
.L_x_954:
[----:B------:R-:W-:Y:S05]  /*8d70*/  BSYNC.RECONVERGENT B1 ;  /* 0x0000000000017941 */ /* 0x000fea0003800200 */
.L_x_952:
        /* <DEDUP_REMOVED lines=9> */
.L_x_956:
[C---:B------:R-:W-:Y:S02]  /*8e10*/  ISETP.GE.AND P0, PT, R18.reuse, R8, PT ;  /* 0x000000081200720c */ /* 0x040fe40003f06270 */
[C---:B------:R-:W-:Y:S02]  /*8e20*/  ISETP.GE.AND P1, PT, R18.reuse, 0x1, PT ;  /* 0x000000011200780c */ /* 0x040fe40003f26270 */
[----:B------:R-:W-:-:S04]  /*8e30*/  SEL R9, R18, RZ, P0 ;  /* 0x000000ff12097207 */ /* 0x000fc80000000000 */
[----:B------:R-:W-:-:S07]  /*8e40*/  SEL R9, R9, RZ, P1 ;  /* 0x000000ff09097207 */ /* 0x000fce0000800000 */
.L_x_957:
[----:B------:R-:W-:Y:S05]  /*8e50*/  BSYNC.RECONVERGENT B1 ;  /* 0x0000000000017941 */ /* 0x000fea0003800200 */
.L_x_955:
        /* <DEDUP_REMOVED lines=9> */
.L_x_959:
[C---:B------:R-:W-:Y:S02]  /*8ef0*/  ISETP.GE.AND P0, PT, R19.reuse, R9, PT ;  /* 0x000000091300720c */ /* 0x040fe40003f06270 */
[C---:B------:R-:W-:Y:S02]  /*8f00*/  ISETP.GE.AND P1, PT, R19.reuse, 0x1, PT ;  /* 0x000000011300780c */ /* 0x040fe40003f26270 */
[----:B------:R-:W-:-:S04]  /*8f10*/  SEL R8, R19, RZ, P0 ;  /* 0x000000ff13087207 */ /* 0x000fc80000000000 */
[----:B------:R-:W-:-:S07]  /*8f20*/  SEL R8, R8, RZ, P1 ;  /* 0x000000ff08087207 */ /* 0x000fce0000800000 */
.L_x_960:
[----:B------:R-:W-:Y:S05]  /*8f30*/  BSYNC.RECONVERGENT B1 ;  /* 0x0000000000017941 */ /* 0x000fea0003800200 */
.L_x_958:
        /* <DEDUP_REMOVED lines=9> */
.L_x_962:
[C---:B------:R-:W-:Y:S02]  /*8fd0*/  ISETP.GE.AND P0, PT, R20.reuse, R8, PT ;  /* 0x000000081400720c */ /* 0x040fe40003f06270 */
[C---:B------:R-:W-:Y:S02]  /*8fe0*/  ISETP.GE.AND P1, PT, R20.reuse, 0x1, PT ;  /* 0x000000011400780c */ /* 0x040fe40003f26270 */
[----:B------:R-:W-:-:S04]  /*8ff0*/  SEL R9, R20, RZ, P0 ;  /* 0x000000ff14097207 */ /* 0x000fc80000000000 */
[----:B------:R-:W-:-:S07]  /*9000*/  SEL R9, R9, RZ, P1 ;  /* 0x000000ff09097207 */ /* 0x000fce0000800000 */
.L_x_963:
[----:B------:R-:W-:Y:S05]  /*9010*/  BSYNC.RECONVERGENT B1 ;  /* 0x0000000000017941 */ /* 0x000fea0003800200 */
.L_x_961:
        /* <DEDUP_REMOVED lines=67> */
.L_x_964:
        /* <DEDUP_REMOVED lines=10> */
.L_x_965:
[C---:B------:R-:W-:Y:S01]  /*94f0*/  VIADD R25, R9.reuse, 0xffffffff ;  /* 0xffffffff09197836 */ /* 0x040fe20000000000 */
[----:B------:R-:W-:Y:S02]  /*9500*/  ISETP.GT.AND P0, PT, R9, 0x1, PT ;  /* 0x000000010900780c */ /* 0x000fe40003f04270 */
[----:B------:R-:W-:Y:S02]  /*9510*/  ISETP.NE.AND P3, PT, R21, 0x2, PT ;  /* 0x000000021500780c */ /* 0x000fe40003f65270 */
[----:B------:R-:W-:Y:S02]  /*9520*/  ISETP.GT.AND P4, PT, R25, R11, PT ;  /* 0x0000000b1900720c */ /* 0x000fe40003f84270 */
[----:B------:R-:W-:Y:S02]  /*9530*/  ISETP.GE.U32.AND P2, PT, R26, 0x20, PT ;  /* 0x000000201a00780c */ /* 0x000fe40003f46070 */
[----:B------:R-:W-:Y:S02]  /*9540*/  ISETP.NE.AND P1, PT, R21, 0x3, PT ;  /* 0x000000031500780c */ /* 0x000fe40003f25270 */
        /* <DEDUP_REMOVED lines=8> */
.L_x_966:
        /* <DEDUP_REMOVED lines=14> */
.L_x_969:
[----:B------:R-:W-:Y:S05]  /*96b0*/  BSYNC.RECONVERGENT B1 ;  /* 0x0000000000017941 */ /* 0x000fea0003800200 */
.L_x_968:
[----:B------:R-:W-:Y:S01]  /*96c0*/  SEL R23, R9, R8, !P3 ;  /* 0x0000000809177207 */ /* 0x000fe20005800000 */
[----:B------:R-:W-:Y:S06]  /*96d0*/  BRA `(.L_x_970) ;  /* 0x0000001000b47947 */ /* 0x000fec0003800000 */
.L_x_967:
        /* <DEDUP_REMOVED lines=14> */
.L_x_971:
[----:B------:R-:W-:Y:S05]  /*97c0*/  NANOSLEEP 0x1c2 ;  /* 0x000001c20000795d */ /* 0x000fea0003800000 */
[----:B------:R-:W-:Y:S01]  /*97d0*/  NOP ;  /* 0x0000000000007918 */ /* 0x000fe20000000000 */
.L_x_972:
[----:B------:R-:W-:-:S05]  /*97e0*/  IMAD.WIDE R8, R24, 0x8, R8 ;  /* 0x0000000818087825 */ /* 0x000fca00078e0208 */
[----:B------:R-:W2:Y:S01]  /*97f0*/  LD.E.64.STRONG.GPU R10, desc[UR10][R8.64+0x100] ;  /* 0x0001000a080a7980 */ /* 0x000ea2000c10fb00 */
[----:B------:R-:W-:Y:S01]  /*9800*/  UMOV UR5, 0xffffffff ;  /* 0xffffffff00057882 */ /* 0x000fe20000000000 */
[----:B--2---:R-:W-:Y:S02]  /*9810*/  ISETP.NE.AND P0, PT, R10, 0x63, PT ;  /* 0x000000630a00780c */ /* 0x004fe40003f05270 */
[----:B------:R-:W-:Y:S11]  /*9820*/  BRA.DIV UR5, `(.L_x_973) ;  /* 0x0000002e05cc7947 */ /* 0x000ff6000b800000 */
[----:B------:R-:W-:-:S13]  /*9830*/  VOTE.ANY P0, !P0 ;  /* 0x0000000000ff7806 */ /* 0x000fda0004000100 */
.L_x_1121:
[----:B------:R-:W-:Y:S05]  /*9840*/  @!P0 BRA `(.L_x_974) ;  /* 0x0000000000308947 */ /* 0x000fea0003800000 */
.L_x_978:
[----:B------:R-:W-:Y:S05]  /*9850*/  YIELD ;  /* 0x0000000000007946 */ /* 0x000fea0003800000 */
[----:B------:R-:W-:Y:S05]  /*9860*/  @P2 BRA `(.L_x_975) ;  /* 0x0000000000082947 */ /* 0x000fea0003800000 */
[----:B------:R0:W-:Y:S06]  /*9870*/  MEMBAR.SC.CTA ;  /* 0x0000000000007992 */ /* 0x0001ec0000000000 */
[----:B0-----:R-:W-:Y:S05]  /*9880*/  BRA `(.L_x_976) ;  /* 0x0000000000087947 */ /* 0x001fea0003800000 */
.L_x_975:
[----:B------:R-:W-:Y:S05]  /*9890*/  NANOSLEEP 0x15e ;  /* 0x0000015e0000795d */ /* 0x000fea0003800000 */
[----:B------:R-:W-:Y:S01]  /*98a0*/  NOP ;  /* 0x0000000000007918 */ /* 0x000fe20000000000 */
.L_x_976:
[----:B------:R-:W2:Y:S01]  /*98b0*/  LD.E.64.STRONG.GPU R10, desc[UR10][R8.64+0x100] ;  /* 0x0001000a080a7980 */ /* 0x000ea2000c10fb00 */
[----:B------:R-:W-:Y:S01]  /*98c0*/  UMOV UR5, 0xffffffff ;  /* 0xffffffff00057882 */ /* 0x000fe20000000000 */
[----:B--2---:R-:W-:Y:S02]  /*98d0*/  ISETP.NE.AND P0, PT, R10, 0x63, PT ;  /* 0x000000630a00780c */ /* 0x004fe40003f05270 */
[----:B------:R-:W-:Y:S11]  /*98e0*/  BRA.DIV UR5, `(.L_x_977) ;  /* 0x0000002e05bc7947 */ /* 0x000ff6000b800000 */
[----:B------:R-:W-:-:S13]  /*98f0*/  VOTE.ANY P0, !P0 ;  /* 0x0000000000ff7806 */ /* 0x000fda0004000100 */
.L_x_1124:
[----:B------:R-:W-:Y:S05]  /*9900*/  @P0 BRA `(.L_x_978) ;  /* 0xfffffffc00d00947 */ /* 0x000fea000383ffff */
.L_x_974:
        /* <DEDUP_REMOVED lines=10> */
.L_x_1128:
        /* <DEDUP_REMOVED lines=13> */
.L_x_981:
[----:B------:R-:W-:Y:S05]  /*9a80*/  BSYNC.RECONVERGENT B1 ;  /* 0x0000000000017941 */ /* 0x000fea0003800200 */
.L_x_980:
[----:B------:R-:W-:-:S03]  /*9a90*/  UMOV UR5, 0xffffffff ;  /* 0xffffffff00057882 */ /* 0x000fc60000000000 */
[----:B------:R-:W-:Y:S05]  /*9aa0*/  BRA.DIV UR5, `(.L_x_982) ;  /* 0x0000002e05bc7947 */ /* 0x000fea000b800000 */
[----:B------:R2:W3:Y:S02]  /*9ab0*/  SHFL.DOWN PT, R9, R22, 0x2, R8 ;  /* 0x0840000016097989 */ /* 0x0004e400000e0008 */
.L_x_1131:
        /* <DEDUP_REMOVED lines=14> */
.L_x_984:
[----:B------:R-:W-:Y:S05]  /*9ba0*/  BSYNC.RECONVERGENT B1 ;  /* 0x0000000000017941 */ /* 0x000fea0003800200 */
.L_x_983:
[----:B------:R-:W-:-:S03]  /*9bb0*/  UMOV UR5, 0xffffffff ;  /* 0xffffffff00057882 */ /* 0x000fc60000000000 */
[----:B------:R-:W-:Y:S05]  /*9bc0*/  BRA.DIV UR5, `(.L_x_985) ;  /* 0x0000002e05947947 */ /* 0x000fea000b800000 */
[----:B---3--:R0:W3:Y:S02]  /*9bd0*/  SHFL.DOWN PT, R9, R11, 0x4, R8 ;  /* 0x088000000b097989 */ /* 0x0080e400000e0008 */
.L_x_1134:
        /* <DEDUP_REMOVED lines=14> */
.L_x_987:
[----:B------:R-:W-:Y:S05]  /*9cc0*/  BSYNC.RECONVERGENT B1 ;  /* 0x0000000000017941 */ /* 0x000fea0003800200 */
.L_x_986:
[----:B------:R-:W-:-:S03]  /*9cd0*/  UMOV UR5, 0xffffffff ;  /* 0xffffffff00057882 */ /* 0x000fc60000000000 */
[----:B------:R-:W-:Y:S05]  /*9ce0*/  BRA.DIV UR5, `(.L_x_988) ;  /* 0x0000002e05707947 */ /* 0x000fea000b800000 */
[----:B---3--:R2:W3:Y:S02]  /*9cf0*/  SHFL.DOWN PT, R9, R22, 0x8, R8 ;  /* 0x0900000016097989 */ /* 0x0084e400000e0008 */
.L_x_1137:
        /* <DEDUP_REMOVED lines=14> */
.L_x_990:
[----:B------:R-:W-:Y:S05]  /*9de0*/  BSYNC.RECONVERGENT B1 ;  /* 0x0000000000017941 */ /* 0x000fea0003800200 */
.L_x_989:
[----:B------:R-:W-:-:S03]  /*9df0*/  UMOV UR5, 0xffffffff ;  /* 0xffffffff00057882 */ /* 0x000fc60000000000 */
[----:B------:R-:W-:Y:S05]  /*9e00*/  BRA.DIV UR5, `(.L_x_991) ;  /* 0x0000002e05487947 */ /* 0x000fea000b800000 */
[----:B---3--:R0:W3:Y:S02]  /*9e10*/  SHFL.DOWN PT, R9, R11, 0x10, R8 ;  /* 0x0a0000000b097989 */ /* 0x0080e400000e0008 */
.L_x_1140:
        /* <DEDUP_REMOVED lines=17> */
.L_x_993:
[----:B------:R-:W-:Y:S05]  /*9f30*/  BSYNC.RECONVERGENT B1 ;  /* 0x0000000000017941 */ /* 0x000fea0003800200 */
.L_x_992:
[----:B------:R-:W-:Y:S01]  /*9f40*/  UMOV UR5, 0xffffffff ;  /* 0xffffffff00057882 */ /* 0x000fe20000000000 */
[----:B------:R-:W-:Y:S02]  /*9f50*/  IMAD.X R27, RZ, RZ, R27, P4 ;  /* 0x000000ffff1b7224 */ /* 0x000fe400020e061b */
[----:B------:R-:W-:Y:S05]  /*9f60*/  BRA.DIV UR5, `(.L_x_994) ;  /* 0x0000002e05147947 */ /* 0x000fea000b800000 */
[----:B------:R-:W-:-:S13]  /*9f70*/  VOTE.ALL P0, P0 ;  /* 0x0000000000ff7806 */ /* 0x000fda0000000000 */
.L_x_1143:
[----:B------:R-:W-:Y:S05]  /*9f80*/  @!P0 BRA `(.L_x_995) ;  /* 0x00000008001c8947 */ /* 0x000fea0003800000 */
.L_x_1020:
[----:B0-23--:R-:W-:-:S05]  /*9f90*/  IMAD.WIDE R8, R24, 0x8, R26 ;  /* 0x0000000818087825 */ /* 0x00dfca00078e021a */
[----:B------:R-:W2:Y:S01]  /*9fa0*/  LD.E.64.STRONG.GPU R10, desc[UR10][R8.64+-0x100] ;  /* 0xffff000a080a7980 */ /* 0x000ea2000c10fb00 */
[----:B------:R-:W-:Y:S05]  /*9fb0*/  YIELD ;  /* 0x0000000000007946 */ /* 0x000fea0003800000 */
[----:B------:R-:W-:Y:S01]  /*9fc0*/  UMOV UR5, 0xffffffff ;  /* 0xffffffff00057882 */ /* 0x000fe20000000000 */
[----:B--2---:R-:W-:Y:S02]  /*9fd0*/  ISETP.NE.AND P0, PT, R10, 0x63, PT ;  /* 0x000000630a00780c */ /* 0x004fe40003f05270 */
[----:B------:R-:W-:Y:S11]  /*9fe0*/  BRA.DIV UR5, `(.L_x_996) ;  /* 0x0000002e05107947 */ /* 0x000ff6000b800000 */
[----:B------:R-:W-:-:S13]  /*9ff0*/  VOTE.ANY P0, !P0 ;  /* 0x0000000000ff7806 */ /* 0x000fda0004000100 */
.L_x_1146:
[----:B------:R-:W-:Y:S05]  /*a000*/  @!P0 BRA `(.L_x_997) ;  /* 0x0000000000308947 */ /* 0x000fea0003800000 */
.L_x_1001:
[----:B------:R-:W-:Y:S05]  /*a010*/  YIELD ;  /* 0x0000000000007946 */ /* 0x000fea0003800000 */
[----:B------:R-:W-:Y:S05]  /*a020*/  @P2 BRA `(.L_x_998) ;  /* 0x0000000000082947 */ /* 0x000fea0003800000 */
[----:B------:R0:W-:Y:S06]  /*a030*/  MEMBAR.SC.CTA ;  /* 0x0000000000007992 */ /* 0x0001ec0000000000 */
[----:B0-----:R-:W-:Y:S05]  /*a040*/  BRA `(.L_x_999) ;  /* 0x0000000000087947 */ /* 0x001fea0003800000 */
.L_x_998:
[----:B------:R-:W-:Y:S05]  /*a050*/  NANOSLEEP 0x15e ;  /* 0x0000015e0000795d */ /* 0x000fea0003800000 */
[----:B------:R-:W-:Y:S01]  /*a060*/  NOP ;  /* 0x0000000000007918 */ /* 0x000fe20000000000 */
.L_x_999:
[----:B------:R-:W2:Y:S01]  /*a070*/  LD.E.64.STRONG.GPU R10, desc[UR10][R8.64+-0x100] ;  /* 0xffff000a080a7980 */ /* 0x000ea2000c10fb00 */
[----:B------:R-:W-:Y:S01]  /*a080*/  UMOV UR5, 0xffffffff ;  /* 0xffffffff00057882 */ /* 0x000fe20000000000 */
[----:B--2---:R-:W-:Y:S02]  /*a090*/  ISETP.NE.AND P0, PT, R10, 0x63, PT ;  /* 0x000000630a00780c */ /* 0x004fe40003f05270 */
[----:B------:R-:W-:Y:S11]  /*a0a0*/  BRA.DIV UR5, `(.L_x_1000) ;  /* 0x0000002e05007947 */ /* 0x000ff6000b800000 */
[----:B------:R-:W-:-:S13]  /*a0b0*/  VOTE.ANY P0, !P0 ;  /* 0x0000000000ff7806 */ /* 0x000fda0004000100 */
.L_x_1149:
[----:B------:R-:W-:Y:S05]  /*a0c0*/  @P0 BRA `(.L_x_1001) ;  /* 0xfffffffc00d00947 */ /* 0x000fea000383ffff */
.L_x_997:
        /* <DEDUP_REMOVED lines=10> */
.L_x_1153:
        /* <DEDUP_REMOVED lines=13> */
.L_x_1004:
[----:B------:R-:W-:Y:S05]  /*a240*/  BSYNC.RECONVERGENT B1 ;  /* 0x0000000000017941 */ /* 0x000fea0003800200 */
.L_x_1003:
[----:B------:R-:W-:-:S03]  /*a250*/  UMOV UR5, 0xffffffff ;  /* 0xffffffff00057882 */ /* 0x000fc60000000000 */
[----:B------:R-:W-:Y:S05]  /*a260*/  BRA.DIV UR5, `(.L_x_1005) ;  /* 0x0000002a05fc7947 */ /* 0x000fea000b800000 */
[----:B-1----:R1:W2:Y:S02]  /*a270*/  SHFL.DOWN PT, R9, R22, 0x2, R8 ;  /* 0x0840000016097989 */ /* 0x0022a400000e0008 */
.L_x_1156:
        /* <DEDUP_REMOVED lines=14> */
.L_x_1007:
[----:B------:R-:W-:Y:S05]  /*a360*/  BSYNC.RECONVERGENT B1 ;  /* 0x0000000000017941 */ /* 0x000fea0003800200 */
.L_x_1006:
[----:B------:R-:W-:-:S03]  /*a370*/  UMOV UR5, 0xffffffff ;  /* 0xffffffff00057882 */ /* 0x000fc60000000000 */
[----:B------:R-:W-:Y:S05]  /*a380*/  BRA.DIV UR5, `(.L_x_1008) ;  /* 0x0000002a05d47947 */ /* 0x000fea000b800000 */
[----:B--2---:R0:W2:Y:S02]  /*a390*/  SHFL.DOWN PT, R9, R11, 0x4, R8 ;  /* 0x088000000b097989 */ /* 0x0040a400000e0008 */
.L_x_1159:
        /* <DEDUP_REMOVED lines=14> */
.L_x_1010:
[----:B------:R-:W-:Y:S05]  /*a480*/  BSYNC.RECONVERGENT B1 ;  /* 0x0000000000017941 */ /* 0x000fea0003800200 */
.L_x_1009:
[----:B------:R-:W-:-:S03]  /*a490*/  UMOV UR5, 0xffffffff ;  /* 0xffffffff00057882 */ /* 0x000fc60000000000 */
[----:B------:R-:W-:Y:S05]  /*a4a0*/  BRA.DIV UR5, `(.L_x_1011) ;  /* 0x0000002a05b07947 */ /* 0x000fea000b800000 */
[----:B--2---:R1:W2:Y:S02]  /*a4b0*/  SHFL.DOWN PT, R9, R22, 0x8, R8 ;  /* 0x0900000016097989 */ /* 0x0042a400000e0008 */
.L_x_1162:
        /* <DEDUP_REMOVED lines=14> */
.L_x_1013:
[----:B------:R-:W-:Y:S05]  /*a5a0*/  BSYNC.RECONVERGENT B1 ;  /* 0x0000000000017941 */ /* 0x000fea0003800200 */
.L_x_1012:
[----:B------:R-:W-:-:S03]  /*a5b0*/  UMOV UR5, 0xffffffff ;  /* 0xffffffff00057882 */ /* 0x000fc60000000000 */
[----:B------:R-:W-:Y:S05]  /*a5c0*/  BRA.DIV UR5, `(.L_x_1014) ;  /* 0x0000002a05887947 */ /* 0x000fea000b800000 */
[----:B--2---:R0:W2:Y:S02]  /*a5d0*/  SHFL.DOWN PT, R9, R11, 0x10, R8 ;  /* 0x0a0000000b097989 */ /* 0x0040a400000e0008 */
.L_x_1165:
        /* <DEDUP_REMOVED lines=14> */
.L_x_1016:
[----:B------:R-:W-:Y:S05]  /*a6c0*/  BSYNC.RECONVERGENT B1 ;  /* 0x0000000000017941 */ /* 0x000fea0003800200 */
.L_x_1015:
        /* <DEDUP_REMOVED lines=12> */
.L_x_1018:
[----:B------:R-:W-:Y:S05]  /*a790*/  BSYNC.RECONVERGENT B1 ;  /* 0x0000000000017941 */ /* 0x000fea0003800200 */
.L_x_1017:
[----:B------:R-:W-:Y:S01]  /*a7a0*/  UMOV UR5, 0xffffffff ;  /* 0xffffffff00057882 */ /* 0x000fe20000000000 */
[----:B------:R-:W-:Y:S02]  /*a7b0*/  VIADD R24, R24, 0xffffffe0 ;  /* 0xffffffe018187836 */ /* 0x000fe40000000000 */
[----:B------:R-:W-:Y:S05]  /*a7c0*/  BRA.DIV UR5, `(.L_x_1019) ;  /* 0x0000002a052c7947 */ /* 0x000fea000b800000 */
[----:B------:R-:W-:-:S13]  /*a7d0*/  VOTE.ALL P0, P0 ;  /* 0x0000000000ff7806 */ /* 0x000fda0000000000 */
.L_x_1168:
[----:B------:R-:W-:Y:S01]  /*a7e0*/  IMAD.MOV.U32 R28, RZ, RZ, R9 ;  /* 0x000000ffff1c7224 */ /* 0x000fe200078e0009 */
[----:B------:R-:W-:Y:S06]  /*a7f0*/  @P0 BRA `(.L_x_1020) ;  /* 0xfffffff400e40947 */ /* 0x000fec000383ffff */
.L_x_995:
        /* <DEDUP_REMOVED lines=12> */
.L_x_1024:
[----:B------:R-:W-:Y:S05]  /*a8c0*/  BSYNC.RECONVERGENT B2 ;  /* 0x0000000000027941 */ /* 0x000fea0003800200 */
.L_x_1023:
[----:B------:R-:W1:Y:S01]  /*a8d0*/  S2UR UR8, SR_CgaCtaId ;  /* 0x00000000000879c3 */ /* 0x000e620000008800 */
[----:B------:R-:W-:Y:S01]  /*a8e0*/  UMOV UR5, 0x400 ;  /* 0x0000040000057882 */ /* 0x000fe20000000000 */
[----:B0-2---:R-:W-:-:S05]  /*a8f0*/  IMAD.MOV.U32 R8, RZ, RZ, 0x65 ;  /* 0x00000065ff087424 */ /* 0x005fca00078e00ff */
[----:B------:R4:W-:Y:S01]  /*a900*/  ST.E.64.STRONG.GPU desc[UR10][R30.64+0x100], R8 ;  /* 0x000100081e007985 */ /* 0x0009e2000c10fb0a */
[----:B-1----:R-:W-:-:S09]  /*a910*/  ULEA UR5, UR8, UR5, 0x18 ;  /* 0x0000000508057291 */ /* 0x002fd2000f8ec0ff */
[----:B------:R4:W-:Y:S04]  /*a920*/  STS [UR5+0x8], R9 ;  /* 0x00000809ff007988 */ /* 0x0009e80008000805 */
[----:B------:R4:W-:Y:S02]  /*a930*/  STS [UR5+0x4], R28 ;  /* 0x0000041cff007988 */ /* 0x0009e40008000805 */
.L_x_1022:
[----:B------:R-:W-:Y:S05]  /*a940*/  BSYNC.RECONVERGENT B1 ;  /* 0x0000000000017941 */ /* 0x000fea0003800200 */
.L_x_1021:
[----:B------:R-:W-:-:S13]  /*a950*/  ISETP.NE.AND P0, PT, R37, RZ, PT ;  /* 0x000000ff2500720c */ /* 0x000fda0003f05270 */
[----:B---34-:R-:W1:Y:S01]  /*a960*/  @!P0 S2R R9, SR_CgaCtaId ;  /* 0x0000000000098919 */ /* 0x018e620000008800 */
[----:B0-2---:R-:W-:Y:S01]  /*a970*/  @!P0 MOV R8, 0x400 ;  /* 0x0000040000088802 */ /* 0x005fe20000000f00 */
[----:B------:R-:W-:-:S03]  /*a980*/  @!P0 IMAD.MOV.U32 R23, RZ, RZ, R28 ;  /* 0x000000ffff178224 */ /* 0x000fc600078e001c */
[----:B-1----:R-:W-:-:S05]  /*a990*/  @!P0 LEA R9, R9, R8, 0x18 ;  /* 0x0000000809098211 */ /* 0x002fca00078ec0ff */
[----:B------:R0:W-:Y:S02]  /*a9a0*/  @!P0 STS [R9+0x24], R28 ;  /* 0x0000241c09008388 */ /* 0x0001e40000000800 */
.L_x_970:
        /* <DEDUP_REMOVED lines=20> */
.L_x_1026:
[----:B------:R-:W-:Y:S05]  /*aaf0*/  BSYNC.RECONVERGENT B1 ;  /* 0x0000000000017941 */ /* 0x000fea0003800200 */
.L_x_1025:
        /* <DEDUP_REMOVED lines=11> */
.L_x_1028:
[----:B------:R-:W-:Y:S05]  /*abb0*/  BSYNC.RECONVERGENT B1 ;  /* 0x0000000000017941 */ /* 0x000fea0003800200 */
.L_x_1027:
        /* <DEDUP_REMOVED lines=9> */
.L_x_1030:
[C---:B------:R-:W-:Y:S02]  /*ac50*/  ISETP.GE.AND P1, PT, R3.reuse, R9, PT ;  /* 0x000000090300720c */ /* 0x040fe40003f26270 */
[C---:B------:R-:W-:Y:S02]  /*ac60*/  ISETP.GE.AND P0, PT, R3.reuse, 0x1, PT ;  /* 0x000000010300780c */ /* 0x040fe40003f06270 */
[----:B------:R-:W-:-:S04]  /*ac70*/  SEL R2, R3, RZ, P1 ;  /* 0x000000ff03027207 */ /* 0x000fc80000800000 */
[----:B------:R-:W-:-:S07]  /*ac80*/  SEL R2, R2, RZ, P0 ;  /* 0x000000ff02027207 */ /* 0x000fce0000000000 */
.L_x_1031:
[----:B------:R-:W-:Y:S05]  /*ac90*/  BSYNC.RECONVERGENT B1 ;  /* 0x0000000000017941 */ /* 0x000fea0003800200 */
.L_x_1029:
        /* <DEDUP_REMOVED lines=9> */
.L_x_1033:
[C---:B------:R-:W-:Y:S02]  /*ad30*/  ISETP.GE.AND P1, PT, R4.reuse, R2, PT ;  /* 0x000000020400720c */ /* 0x040fe40003f26270 */
[C---:B------:R-:W-:Y:S02]  /*ad40*/  ISETP.GE.AND P0, PT, R4.reuse, 0x1, PT ;  /* 0x000000010400780c */ /* 0x040fe40003f06270 */
[----:B------:R-:W-:-:S04]  /*ad50*/  SEL R3, R4, RZ, P1 ;  /* 0x000000ff04037207 */ /* 0x000fc80000800000 */
[----:B------:R-:W-:-:S07]  /*ad60*/  SEL R3, R3, RZ, P0 ;  /* 0x000000ff03037207 */ /* 0x000fce0000000000 */
.L_x_1034:
[----:B------:R-:W-:Y:S05]  /*ad70*/  BSYNC.RECONVERGENT B1 ;  /* 0x0000000000017941 */ /* 0x000fea0003800200 */
.L_x_1032:
        /* <DEDUP_REMOVED lines=9> */
.L_x_1036:
[C---:B------:R-:W-:Y:S02]  /*ae10*/  ISETP.GE.AND P1, PT, R5.reuse, R3, PT ;  /* 0x000000030500720c */ /* 0x040fe40003f26270 */
[C---:B------:R-:W-:Y:S02]  /*ae20*/  ISETP.GE.AND P0, PT, R5.reuse, 0x1, PT ;  /* 0x000000010500780c */ /* 0x040fe40003f06270 */
[----:B------:R-:W-:-:S04]  /*ae30*/  SEL R4, R5, RZ, P1 ;  /* 0x000000ff05047207 */ /* 0x000fc80000800000 */
[----:B------:R-:W-:-:S07]  /*ae40*/  SEL R4, R4, RZ, P0 ;  /* 0x000000ff04047207 */ /* 0x000fce0000000000 */
.L_x_1037:
[----:B------:R-:W-:Y:S05]  /*ae50*/  BSYNC.RECONVERGENT B1 ;  /* 0x0000000000017941 */ /* 0x000fea0003800200 */
.L_x_1035:
        /* <DEDUP_REMOVED lines=9> */
.L_x_1039:
[C---:B------:R-:W-:Y:S02]  /*aef0*/  ISETP.GE.AND P1, PT, R6.reuse, R4, PT ;  /* 0x000000040600720c */ /* 0x040fe40003f26270 */
[C---:B------:R-:W-:Y:S02]  /*af00*/  ISETP.GE.AND P0, PT, R6.reuse, 0x1, PT ;  /* 0x000000010600780c */ /* 0x040fe40003f06270 */
[----:B------:R-:W-:-:S04]  /*af10*/  SEL R5, R6, RZ, P1 ;  /* 0x000000ff06057207 */ /* 0x000fc80000800000 */
[----:B------:R-:W-:-:S07]  /*af20*/  SEL R5, R5, RZ, P0 ;  /* 0x000000ff05057207 */ /* 0x000fce0000000000 */
.L_x_1040:
[----:B------:R-:W-:Y:S05]  /*af30*/  BSYNC.RECONVERGENT B1 ;  /* 0x0000000000017941 */ /* 0x000fea0003800200 */
.L_x_1038:
        /* <DEDUP_REMOVED lines=9> */
.L_x_1042:
[C---:B------:R-:W-:Y:S02]  /*afd0*/  ISETP.GE.AND P1, PT, R7.reuse, R5, PT ;  /* 0x000000050700720c */ /* 0x040fe40003f26270 */
[C---:B------:R-:W-:Y:S02]  /*afe0*/  ISETP.GE.AND P0, PT, R7.reuse, 0x1, PT ;  /* 0x000000010700780c */ /* 0x040fe40003f06270 */
[----:B------:R-:W-:-:S04]  /*aff0*/  SEL R6, R7, RZ, P1 ;  /* 0x000000ff07067207 */ /* 0x000fc80000800000 */
[----:B------:R-:W-:-:S07]  /*b000*/  SEL R6, R6, RZ, P0 ;  /* 0x000000ff06067207 */ /* 0x000fce0000000000 */
.L_x_1043:
[----:B------:R-:W-:Y:S05]  /*b010*/  BSYNC.RECONVERGENT B1 ;  /* 0x0000000000017941 */ /* 0x000fea0003800200 */
.L_x_1041:
        /* <DEDUP_REMOVED lines=9> */
.L_x_1045:
[C---:B------:R-:W-:Y:S02]  /*b0b0*/  ISETP.GE.AND P1, PT, R12.reuse, R6, PT ;  /* 0x000000060c00720c */ /* 0x040fe40003f26270 */
[C---:B------:R-:W-:Y:S02]  /*b0c0*/  ISETP.GE.AND P0, PT, R12.reuse, 0x1, PT ;  /* 0x000000010c00780c */ /* 0x040fe40003f06270 */
[----:B------:R-:W-:-:S04]  /*b0d0*/  SEL R7, R12, RZ, P1 ;  /* 0x000000ff0c077207 */ /* 0x000fc80000800000 */
[----:B------:R-:W-:-:S07]  /*b0e0*/  SEL R7, R7, RZ, P0 ;  /* 0x000000ff07077207 */ /* 0x000fce0000000000 */
.L_x_1046:
[----:B------:R-:W-:Y:S05]  /*b0f0*/  BSYNC.RECONVERGENT B1 ;  /* 0x0000000000017941 */ /* 0x000fea0003800200 */
.L_x_1044:
        /* <DEDUP_REMOVED lines=9> */
.L_x_1048:
[C---:B------:R-:W-:Y:S02]  /*b190*/  ISETP.GE.AND P1, PT, R13.reuse, R7, PT ;  /* 0x000000070d00720c */ /* 0x040fe40003f26270 */
[C---:B------:R-:W-:Y:S02]  /*b1a0*/  ISETP.GE.AND P0, PT, R13.reuse, 0x1, PT ;  /* 0x000000010d00780c */ /* 0x040fe40003f06270 */
[----:B------:R-:W-:-:S04]  /*b1b0*/  SEL R8, R13, RZ, P1 ;  /* 0x000000ff0d087207 */ /* 0x000fc80000800000 */
[----:B------:R-:W-:-:S07]  /*b1c0*/  SEL R8, R8, RZ, P0 ;  /* 0x000000ff08087207 */ /* 0x000fce0000000000 */
.L_x_1049:
[----:B------:R-:W-:Y:S05]  /*b1d0*/  BSYNC.RECONVERGENT B1 ;  /* 0x0000000000017941 */ /* 0x000fea0003800200 */
.L_x_1047:
        /* <DEDUP_REMOVED lines=9> */
.L_x_1051:
[C---:B------:R-:W-:Y:S02]  /*b270*/  ISETP.GE.AND P1, PT, R14.reuse, R8, PT ;  /* 0x000000080e00720c */ /* 0x040fe40003f26270 */
[C---:B------:R-:W-:Y:S02]  /*b280*/  ISETP.GE.AND P0, PT, R14.reuse, 0x1, PT ;  /* 0x000000010e00780c */ /* 0x040fe40003f06270 */
[----:B------:R-:W-:-:S04]  /*b290*/  SEL R11, R14, RZ, P1 ;  /* 0x000000ff0e0b7207 */ /* 0x000fc80000800000 */
[----:B------:R-:W-:-:S07]  /*b2a0*/  SEL R11, R11, RZ, P0 ;  /* 0x000000ff0b0b7207 */ /* 0x000fce0000000000 */
.L_x_1052:
[----:B------:R-:W-:Y:S05]  /*b2b0*/  BSYNC.RECONVERGENT B1 ;  /* 0x0000000000017941 */ /* 0x000fea0003800200 */
.L_x_1050:
        /* <DEDUP_REMOVED lines=9> */
.L_x_1054:
[C---:B------:R-:W-:Y:S02]  /*b350*/  ISETP.GE.AND P1, PT, R15.reuse, R11, PT ;  /* 0x0000000b0f00720c */ /* 0x040fe40003f26270 */
[C---:B------:R-:W-:Y:S02]  /*b360*/  ISETP.GE.AND P0, PT, R15.reuse, 0x1, PT ;  /* 0x000000010f00780c */ /* 0x040fe40003f06270 */
[----:B------:R-:W-:-:S04]  /*b370*/  SEL R10, R15, RZ, P1 ;  /* 0x000000ff0f0a7207 */ /* 0x000fc80000800000 */
[----:B------:R-:W-:-:S07]  /*b380*/  SEL R10, R10, RZ, P0 ;  /* 0x000000ff0a0a7207 */ /* 0x000fce0000000000 */
.L_x_1055:
[----:B------:R-:W-:Y:S05]  /*b390*/  BSYNC.RECONVERGENT B1 ;  /* 0x0000000000017941 */ /* 0x000fea0003800200 */
.L_x_1053:
        /* <DEDUP_REMOVED lines=9> */
.L_x_1057:
[C---:B------:R-:W-:Y:S02]  /*b430*/  ISETP.GE.AND P1, PT, R16.reuse, R10, PT ;  /* 0x0000000a1000720c */ /* 0x040fe40003f26270 */
[C---:B------:R-:W-:Y:S02]  /*b440*/  ISETP.GE.AND P0, PT, R16.reuse, 0x1, PT ;  /* 0x000000011000780c */ /* 0x040fe40003f06270 */
[----:B------:R-:W-:-:S04]  /*b450*/  SEL R13, R16, RZ, P1 ;  /* 0x000000ff100d7207 */ /* 0x000fc80000800000 */
[----:B------:R-:W-:-:S07]  /*b460*/  SEL R13, R13, RZ, P0 ;  /* 0x000000ff0d0d7207 */ /* 0x000fce0000000000 */
.L_x_1058:
[----:B------:R-:W-:Y:S05]  /*b470*/  BSYNC.RECONVERGENT B1 ;  /* 0x0000000000017941 */ /* 0x000fea0003800200 */
.L_x_1056:
        /* <DEDUP_REMOVED lines=9> */
.L_x_1060:
[C---:B------:R-:W-:Y:S02]  /*b510*/  ISETP.GE.AND P1, PT, R17.reuse, R13, PT ;  /* 0x0000000d1100720c */ /* 0x040fe40003f26270 */
[C---:B------:R-:W-:Y:S02]  /*b520*/  ISETP.GE.AND P0, PT, R17.reuse, 0x1, PT ;  /* 0x000000011100780c */ /* 0x040fe40003f06270 */
[----:B------:R-:W-:-:S04]  /*b530*/  SEL R12, R17, RZ, P1 ;  /* 0x000000ff110c7207 */ /* 0x000fc80000800000 */
[----:B------:R-:W-:-:S07]  /*b540*/  SEL R12, R12, RZ, P0 ;  /* 0x000000ff0c0c7207 */ /* 0x000fce0000000000 */
.L_x_1061:
[----:B------:R-:W-:Y:S05]  /*b550*/  BSYNC.RECONVERGENT B1 ;  /* 0x0000000000017941 */ /* 0x000fea0003800200 */
.L_x_1059:
        /* <DEDUP_REMOVED lines=9> */
.L_x_1063:
[C---:B------:R-:W-:Y:S02]  /*b5f0*/  ISETP.GE.AND P1, PT, R18.reuse, R12, PT ;  /* 0x0000000c1200720c */ /* 0x040fe40003f26270 */
[C---:B------:R-:W-:Y:S02]  /*b600*/  ISETP.GE.AND P0, PT, R18.reuse, 0x1, PT ;  /* 0x000000011200780c */ /* 0x040fe40003f06270 */
[----:B------:R-:W-:-:S04]  /*b610*/  SEL R15, R18, RZ, P1 ;  /* 0x000000ff120f7207 */ /* 0x000fc80000800000 */
[----:B------:R-:W-:-:S07]  /*b620*/  SEL R15, R15, RZ, P0 ;  /* 0x000000ff0f0f7207 */ /* 0x000fce0000000000 */
.L_x_1064:
[----:B------:R-:W-:Y:S05]  /*b630*/  BSYNC.RECONVERGENT B1 ;  /* 0x0000000000017941 */ /* 0x000fea0003800200 */
.L_x_1062:
        /* <DEDUP_REMOVED lines=9> */
.L_x_1066:
[C---:B------:R-:W-:Y:S02]  /*b6d0*/  ISETP.GE.AND P1, PT, R19.reuse, R15, PT ;  /* 0x0000000f1300720c */ /* 0x040fe40003f26270 */
[C---:B------:R-:W-:Y:S02]  /*b6e0*/  ISETP.GE.AND P0, PT, R19.reuse, 0x1, PT ;  /* 0x000000011300780c */ /* 0x040fe40003f06270 */
[----:B------:R-:W-:-:S04]  /*b6f0*/  SEL R14, R19, RZ, P1 ;  /* 0x000000ff130e7207 */ /* 0x000fc80000800000 */
[----:B------:R-:W-:-:S07]  /*b700*/  SEL R14, R14, RZ, P0 ;  /* 0x000000ff0e0e7207 */ /* 0x000fce0000000000 */
.L_x_1067:
[----:B------:R-:W-:Y:S05]  /*b710*/  BSYNC.RECONVERGENT B1 ;  /* 0x0000000000017941 */ /* 0x000fea0003800200 */
.L_x_1065:
        /* <DEDUP_REMOVED lines=8> */
.L_x_1068:
[C---:B------:R-:W-:Y:S02]  /*b7a0*/  ISETP.GE.AND P1, PT, R20.reuse, R14, PT ;  /* 0x0000000e1400720c */ /* 0x040fe40003f26270 */
[C---:B------:R-:W-:Y:S02]  /*b7b0*/  ISETP.GE.AND P0, PT, R20.reuse, 0x1, PT ;  /* 0x000000011400780c */ /* 0x040fe40003f06270 */
[----:B------:R-:W-:-:S04]  /*b7c0*/  SEL R17, R20, RZ, P1 ;  /* 0x000000ff14117207 */ /* 0x000fc80000800000 */
[----:B------:R-:W-:-:S07]  /*b7d0*/  SEL R17, R17, RZ, P0 ;  /* 0x000000ff11117207 */ /* 0x000fce0000000000 */
.L_x_921:
[----:B------:R-:W-:Y:S05]  /*b7e0*/  BSYNC.RECONVERGENT B0 ;  /* 0x0000000000007941 */ /* 0x000fea0003800200 */
.L_x_829:
        /* <DEDUP_REMOVED lines=47> */
[----:B------:R-:W-:-:S04]  /*bae0*/  VIADD R12, R10, 0x40 ;  /* 0x000000400a0c7836 */ /* 0x000fc80000000000 */
[----:B------:R-:W-:Y:S01]  /*baf0*/  IMAD.X R8, RZ, RZ, RZ, P0 ;  /* 0x000000ffff087224 */ /* 0x000fe200000e06ff */
[----:B-1----:R-:W-:-:S04]  /*bb00*/  LEA R2, P0, R3, UR12, 0x2 ;  /* 0x0000000c03027c11 */ /* 0x002fc8000f8010ff */
[----:B------:R-:W-:Y:S01]  /*bb10*/  LEA.HI.X R3, R3, UR13, R8, 0x2, P0 ;  /* 0x0000000d03037c11 */ /* 0x000fe200080f1408 */
[----:B------:R-:W-:Y:S01]  /*bb20*/  VIADD R8, R10, 0x80 ;  /* 0x000000800a087836 */ /* 0x000fe20000000000 */
[-C--:B0-----:R-:W-:Y:S01]  /*bb30*/  ISETP.GE.AND P3, PT, R0, R6.reuse, PT ;  /* 0x000000060000720c */ /* 0x081fe20003f66270 */
[----:B------:R-:W-:Y:S01]  /*bb40*/  VIADD R0, R10, 0x60 ;  /* 0x000000600a007836 */ /* 0x000fe20000000000 */
[-C--:B------:R-:W-:Y:S01]  /*bb50*/  ISETP.GE.AND P4, PT, R12, R6.reuse, PT ;  /* 0x000000060c00720c */ /* 0x080fe20003f86270 */
[----:B------:R-:W-:Y:S01]  /*bb60*/  VIADD R12, R10, 0xa0 ;  /* 0x000000a00a0c7836 */ /* 0x000fe20000000000 */
[-C--:B------:R-:W-:Y:S02]  /*bb70*/  ISETP.GE.AND P6, PT, R8, R6.reuse, PT ;  /* 0x000000060800720c */ /* 0x080fe40003fc6270 */
[-C--:B------:R-:W-:Y:S01]  /*bb80*/  ISETP.GE.AND P5, PT, R0, R6.reuse, PT ;  /* 0x000000060000720c */ /* 0x080fe20003fa6270 */
[----:B------:R-:W-:Y:S01]  /*bb90*/  VIADD R0, R10, 0xc0 ;  /* 0x000000c00a007836 */ /* 0x000fe20000000000 */
[----:B------:R-:W-:-:S02]  /*bba0*/  ISETP.GE.AND P0, PT, R12, R6, PT ;  /* 0x000000060c00720c */ /* 0x000fc40003f06270 */
[-C--:B------:R-:W-:Y:S02]  /*bbb0*/  ISETP.GE.AND P1, PT, R10, R6.reuse, PT ;  /* 0x000000060a00720c */ /* 0x080fe40003f26270 */
[----:B------:R-:W-:Y:S01]  /*bbc0*/  ISETP.GE.AND P2, PT, R0, R6, PT ;  /* 0x000000060000720c */ /* 0x000fe20003f46270 */
[C---:B------:R-:W-:Y:S01]  /*bbd0*/  VIADD R0, R10.reuse, 0xe0 ;  /* 0x000000e00a007836 */ /* 0x040fe20000000000 */
[----:B------:R0:W-:Y:S01]  /*bbe0*/  @!P3 STG.E desc[UR10][R2.64+0x80], R31 ;  /* 0x0000801f0200b986 */ /* 0x0001e2000c10190a */
[----:B------:R-:W-:-:S03]  /*bbf0*/  VIADD R10, R10, 0x100 ;  /* 0x000001000a0a7836 */ /* 0x000fc60000000000 */
        /* <DEDUP_REMOVED lines=24> */
.L_x_733:
[----:B------:R-:W-:Y:S01]  /*bd80*/  BSSY B1, `(.L_x_1069) ;  /* 0x0000006000017945 */ /* 0x000fe20003800000 */
[----:B------:R-:W-:Y:S01]  /*bd90*/  PLOP3.LUT P0, PT, P0, PT, PT, 0x8, 0x80 ;  /* 0x000000000080781c */ /* 0x000fe2000070e170 */
[----:B------:R-:W-:-:S12]  /*bda0*/  IMAD.MOV.U32 R21, RZ, RZ, -0x1 ;  /* 0xffffffffff157424 */ /* 0x000fd800078e00ff */
[----:B------:R-:W-:Y:S05]  /*bdb0*/  WARPSYNC.COLLECTIVE R21, `(.L_x_1070) ;  /* 0x0000000015087348 */ /* 0x000fea0003c00000 */
[----:B------:R-:W-:Y:S01]  /*bdc0*/  VOTE.ANY P0, P0 ;  /* 0x0000000000ff7806 */ /* 0x000fe20000000100 */
[----:B------:R-:W-:-:S12]  /*bdd0*/  ENDCOLLECTIVE ;  /* 0x000000000000791b */ /* 0x000fd80003800000 */
.L_x_1070:
[----:B------:R-:W-:Y:S05]  /*bde0*/  BSYNC B1 ;  /* 0x0000000000017941 */ /* 0x000fea0003800000 */
.L_x_1069:
[----:B------:R-:W-:Y:S05]  /*bdf0*/  BRA `(.L_x_1071) ;  /* 0xffffff7c000c7947 */ /* 0x000fea000383ffff */
.L_x_737:
[----:B------:R-:W-:Y:S01]  /*be00*/  BSSY B1, `(.L_x_1072) ;  /* 0x0000006000017945 */ /* 0x000fe20003800000 */
[----:B------:R-:W-:Y:S01]  /*be10*/  PLOP3.LUT P0, PT, P0, PT, PT, 0x8, 0x80 ;  /* 0x000000000080781c */ /* 0x000fe2000070e170 */
[----:B------:R-:W-:-:S12]  /*be20*/  IMAD.MOV.U32 R21, RZ, RZ, -0x1 ;  /* 0xffffffffff157424 */ /* 0x000fd800078e00ff */
[----:B------:R-:W-:Y:S05]  /*be30*/  WARPSYNC.COLLECTIVE R21, `(.L_x_1073) ;  /* 0x0000000015087348 */ /* 0x000fea0003c00000 */
[----:B------:R-:W-:Y:S01]  /*be40*/  VOTE.ANY P0, P0 ;  /* 0x0000000000ff7806 */ /* 0x000fe20000000100 */
[----:B------:R-:W-:-:S12]  /*be50*/  ENDCOLLECTIVE ;  /* 0x000000000000791b */ /* 0x000fd80003800000 */
.L_x_1073:
[----:B------:R-:W-:Y:S05]  /*be60*/  BSYNC B1 ;  /* 0x0000000000017941 */ /* 0x000fea0003800000 */
.L_x_1072:
[----:B------:R-:W-:Y:S05]  /*be70*/  BRA `(.L_x_1074) ;  /* 0xffffff7c001c7947 */ /* 0x000fea000383ffff */
.L_x_739:
[----:B------:R-:W0:Y:S01]  /*be80*/  S2R R8, SR_GEMASK ;  /* 0x0000000000087919 */ /* 0x000e220000003c00 */
[----:B------:R-:W-:Y:S01]  /*be90*/  BSSY B1, `(.L_x_1075) ;  /* 0x0000006000017945 */ /* 0x000fe20003800000 */
[----:B------:R-:W-:Y:S01]  /*bea0*/  PLOP3.LUT P0, PT, P0, PT, PT, 0x8, 0x80 ;  /* 0x000000000080781c */ /* 0x000fe2000070e170 */
[----:B------:R-:W-:-:S12]  /*beb0*/  IMAD.MOV.U32 R21, RZ, RZ, -0x1 ;  /* 0xffffffffff157424 */ /* 0x000fd800078e00ff */
[----:B0-----:R-:W-:Y:S05]  /*bec0*/  WARPSYNC.COLLECTIVE R21, `(.L_x_1076) ;  /* 0x0000000015087348 */ /* 0x001fea0003c00000 */
[----:B------:R-:W-:Y:S01]  /*bed0*/  VOTE.ANY R21, PT, P0 ;  /* 0x0000000000157806 */ /* 0x000fe200000e0100 */
[----:B0-----:R-:W-:Y:S06]  /*bee0*/  ENDCOLLECTIVE ;  /* 0x000000000000791b */ /* 0x001fec0003800000 */
.L_x_1076:
[----:B------:R-:W-:Y:S05]  /*bef0*/  BSYNC B1 ;  /* 0x0000000000017941 */ /* 0x000fea0003800000 */
.L_x_1075:
        /* <DEDUP_REMOVED lines=10> */
.L_x_1077:
[----:B------:R-:W-:Y:S01]  /*bfa0*/  IMAD.MOV.U32 R26, RZ, RZ, R9 ;  /* 0x000000ffff1a7224 */ /* 0x000fe200078e0009 */
[----:B------:R-:W-:Y:S06]  /*bfb0*/  BRA `(.L_x_1078) ;  /* 0xffffff7800f87947 */ /* 0x000fec000383ffff */
.L_x_742:
[----:B------:R-:W-:Y:S01]  /*bfc0*/  BSSY B1, `(.L_x_1079) ;  /* 0x0000006000017945 */ /* 0x000fe20003800000 */
[----:B------:R-:W-:Y:S02]  /*bfd0*/  IMAD.MOV.U32 R9, RZ, RZ, 0x2 ;  /* 0x00000002ff097424 */ /* 0x000fe400078e00ff */
[----:B------:R-:W-:-:S07]  /*bfe0*/  IMAD.MOV.U32 R21, RZ, RZ, -0x1 ;  /* 0xffffffffff157424 */ /* 0x000fce00078e00ff */
[----:B01----:R-:W-:Y:S05]  /*bff0*/  WARPSYNC.COLLECTIVE R21, `(.L_x_1080) ;  /* 0x0000000015087348 */ /* 0x003fea0003c00000 */
[----:B------:R2:W3:Y:S02]  /*c000*/  SHFL.DOWN P0, R9, R22, R9, R8 ;  /* 0x0800000916097389 */ /* 0x0004e40000000008 */
[----:B0123--:R-:W-:Y:S05]  /*c010*/  ENDCOLLECTIVE ;  /* 0x000000000000791b */ /* 0x00ffea0003800000 */
.L_x_1080:
[----:B------:R-:W-:Y:S05]  /*c020*/  BSYNC B1 ;  /* 0x0000000000017941 */ /* 0x000fea0003800000 */
.L_x_1079:
[----:B------:R-:W-:Y:S05]  /*c030*/  BRA `(.L_x_1081) ;  /* 0xffffff7c00207947 */ /* 0x000fea000383ffff */
.L_x_745:
[----:B------:R-:W-:Y:S01]  /*c040*/  BSSY B1, `(.L_x_1082) ;  /* 0x0000007000017945 */ /* 0x000fe20003800000 */
[----:B--2---:R-:W-:Y:S02]  /*c050*/  IMAD.MOV.U32 R22, RZ, RZ, R11 ;  /* 0x000000ffff167224 */ /* 0x004fe400078e000b */
[----:B---3--:R-:W-:Y:S02]  /*c060*/  IMAD.MOV.U32 R9, RZ, RZ, 0x4 ;  /* 0x00000004ff097424 */ /* 0x008fe400078e00ff */
[----:B------:R-:W-:-:S07]  /*c070*/  IMAD.MOV.U32 R21, RZ, RZ, -0x1 ;  /* 0xffffffffff157424 */ /* 0x000fce00078e00ff */
[----:B-1----:R-:W-:Y:S05]  /*c080*/  WARPSYNC.COLLECTIVE R21, `(.L_x_1083) ;  /* 0x0000000015087348 */ /* 0x002fea0003c00000 */
[----:B------:R0:W2:Y:S02]  /*c090*/  SHFL.DOWN P0, R9, R22, R9, R8 ;  /* 0x0800000916097389 */ /* 0x0000a40000000008 */
[----:B012---:R-:W-:Y:S05]  /*c0a0*/  ENDCOLLECTIVE ;  /* 0x000000000000791b */ /* 0x007fea0003800000 */
.L_x_1083:
[----:B------:R-:W-:Y:S05]  /*c0b0*/  BSYNC B1 ;  /* 0x0000000000017941 */ /* 0x000fea0003800000 */
.L_x_1082:
[----:B------:R-:W-:Y:S05]  /*c0c0*/  BRA `(.L_x_1084) ;  /* 0xffffff7c00487947 */ /* 0x000fea000383ffff */
.L_x_748:
[----:B------:R-:W-:Y:S01]  /*c0d0*/  BSSY B1, `(.L_x_1085) ;  /* 0x0000006000017945 */ /* 0x000fe20003800000 */
[----:B---3--:R-:W-:Y:S02]  /*c0e0*/  IMAD.MOV.U32 R9, RZ, RZ, 0x8 ;  /* 0x00000008ff097424 */ /* 0x008fe400078e00ff */
[----:B------:R-:W-:-:S07]  /*c0f0*/  IMAD.MOV.U32 R21, RZ, RZ, -0x1 ;  /* 0xffffffffff157424 */ /* 0x000fce00078e00ff */
[----:B01----:R-:W-:Y:S05]  /*c100*/  WARPSYNC.COLLECTIVE R21, `(.L_x_1086) ;  /* 0x0000000015087348 */ /* 0x003fea0003c00000 */
[----:B------:R2:W3:Y:S02]  /*c110*/  SHFL.DOWN P0, R9, R22, R9, R8 ;  /* 0x0800000916097389 */ /* 0x0004e40000000008 */
[----:B0123--:R-:W-:Y:S05]  /*c120*/  ENDCOLLECTIVE ;  /* 0x000000000000791b */ /* 0x00ffea0003800000 */
.L_x_1086:
[----:B------:R-:W-:Y:S05]  /*c130*/  BSYNC B1 ;  /* 0x0000000000017941 */ /* 0x000fea0003800000 */
.L_x_1085:
[----:B------:R-:W-:Y:S05]  /*c140*/  BRA `(.L_x_1087) ;  /* 0xffffff7c00707947 */ /* 0x000fea000383ffff */
.L_x_751:
[----:B------:R-:W-:Y:S01]  /*c150*/  BSSY B1, `(.L_x_1088) ;  /* 0x0000007000017945 */ /* 0x000fe20003800000 */
[----:B--2---:R-:W-:Y:S02]  /*c160*/  IMAD.MOV.U32 R22, RZ, RZ, R11 ;  /* 0x000000ffff167224 */ /* 0x004fe400078e000b */
[----:B---3--:R-:W-:Y:S02]  /*c170*/  IMAD.MOV.U32 R9, RZ, RZ, 0x10 ;  /* 0x00000010ff097424 */ /* 0x008fe400078e00ff */
[----:B------:R-:W-:-:S07]  /*c180*/  IMAD.MOV.U32 R21, RZ, RZ, -0x1 ;  /* 0xffffffffff157424 */ /* 0x000fce00078e00ff */
[----:B-1----:R-:W-:Y:S05]  /*c190*/  WARPSYNC.COLLECTIVE R21, `(.L_x_1089) ;  /* 0x0000000015087348 */ /* 0x002fea0003c00000 */
[----:B------:R0:W2:Y:S02]  /*c1a0*/  SHFL.DOWN P0, R9, R22, R9, R8 ;  /* 0x0800000916097389 */ /* 0x0000a40000000008 */
[----:B012---:R-:W-:Y:S05]  /*c1b0*/  ENDCOLLECTIVE ;  /* 0x000000000000791b */ /* 0x007fea0003800000 */
.L_x_1089:
[----:B------:R-:W-:Y:S05]  /*c1c0*/  BSYNC B1 ;  /* 0x0000000000017941 */ /* 0x000fea0003800000 */
.L_x_1088:
[----:B------:R-:W-:Y:S05]  /*c1d0*/  BRA `(.L_x_1090) ;  /* 0xffffff7c00947947 */ /* 0x000fea000383ffff */
.L_x_754:
[----:B------:R-:W-:Y:S01]  /*c1e0*/  BSSY B1, `(.L_x_1091) ;  /* 0x0000006000017945 */ /* 0x000fe20003800000 */
[----:B------:R-:W-:Y:S01]  /*c1f0*/  PLOP3.LUT P0, PT, P1, PT, PT, 0x80, 0x8 ;  /* 0x000000000008781c */ /* 0x000fe20000f0f070 */
[----:B------:R-:W-:-:S12]  /*c200*/  IMAD.MOV.U32 R21, RZ, RZ, -0x1 ;  /* 0xffffffffff157424 */ /* 0x000fd800078e00ff */
[----:B0-23--:R-:W-:Y:S05]  /*c210*/  WARPSYNC.COLLECTIVE R21, `(.L_x_1092) ;  /* 0x0000000015087348 */ /* 0x00dfea0003c00000 */
[----:B------:R-:W-:Y:S01]  /*c220*/  VOTE.ALL P0, P0 ;  /* 0x0000000000ff7806 */ /* 0x000fe20000000000 */
[----:B0-23--:R-:W-:-:S12]  /*c230*/  ENDCOLLECTIVE ;  /* 0x000000000000791b */ /* 0x00dfd80003800000 */
.L_x_1092:
[----:B------:R-:W-:Y:S05]  /*c240*/  BSYNC B1 ;  /* 0x0000000000017941 */ /* 0x000fea0003800000 */
.L_x_1091:
[----:B------:R-:W-:Y:S01]  /*c250*/  PLOP3.LUT P1, PT, P0, PT, PT, 0x80, 0x8 ;  /* 0x000000000008781c */ /* 0x000fe2000072f070 */
[----:B------:R-:W-:-:S12]  /*c260*/  BRA `(.L_x_1093) ;  /* 0xffffff7c00c87947 */ /* 0x000fd8000383ffff */
.L_x_756:
[----:B------:R-:W-:Y:S01]  /*c270*/  BSSY B1, `(.L_x_1094) ;  /* 0x0000006000017945 */ /* 0x000fe20003800000 */
[----:B------:R-:W-:Y:S01]  /*c280*/  PLOP3.LUT P0, PT, P0, PT, PT, 0x8, 0x80 ;  /* 0x000000000080781c */ /* 0x000fe2000070e170 */
[----:B------:R-:W-:-:S12]  /*c290*/  IMAD.MOV.U32 R21, RZ, RZ, -0x1 ;  /* 0xffffffffff157424 */ /* 0x000fd800078e00ff */
[----:B------:R-:W-:Y:S05]  /*c2a0*/  WARPSYNC.COLLECTIVE R21, `(.L_x_1095) ;  /* 0x0000000015087348 */ /* 0x000fea0003c00000 */
[----:B------:R-:W-:Y:S01]  /*c2b0*/  VOTE.ANY P0, P0 ;  /* 0x0000000000ff7806 */ /* 0x000fe20000000100 */
[----:B------:R-:W-:-:S12]  /*c2c0*/  ENDCOLLECTIVE ;  /* 0x000000000000791b */ /* 0x000fd80003800000 */
.L_x_1095:
[----:B------:R-:W-:Y:S05]  /*c2d0*/  BSYNC B1 ;  /* 0x0000000000017941 */ /* 0x000fea0003800000 */
.L_x_1094:
[----:B------:R-:W-:Y:S05]  /*c2e0*/  BRA `(.L_x_1096) ;  /* 0xffffff7c00c87947 */ /* 0x000fea000383ffff */
.L_x_760:
[----:B------:R-:W-:Y:S01]  /*c2f0*/  BSSY B1, `(.L_x_1097) ;  /* 0x0000006000017945 */ /* 0x000fe20003800000 */
[----:B------:R-:W-:Y:S01]  /*c300*/  PLOP3.LUT P0, PT, P0, PT, PT, 0x8, 0x80 ;  /* 0x000000000080781c */ /* 0x000fe2000070e170 */
[----:B------:R-:W-:-:S12]  /*c310*/  IMAD.MOV.U32 R21, RZ, RZ, -0x1 ;  /* 0xffffffffff157424 */ /* 0x000fd800078e00ff */
[----:B------:R-:W-:Y:S05]  /*c320*/  WARPSYNC.COLLECTIVE R21, `(.L_x_1098) ;  /* 0x0000000015087348 */ /* 0x000fea0003c00000 */
[----:B------:R-:W-:Y:S01]  /*c330*/  VOTE.ANY P0, P0 ;  /* 0x0000000000ff7806 */ /* 0x000fe20000000100 */
[----:B------:R-:W-:-:S12]  /*c340*/  ENDCOLLECTIVE ;  /* 0x000000000000791b */ /* 0x000fd80003800000 */
.L_x_1098:
[----:B------:R-:W-:Y:S05]  /*c350*/  BSYNC B1 ;  /* 0x0000000000017941 */ /* 0x000fea0003800000 */
.L_x_1097:
[----:B------:R-:W-:Y:S05]  /*c360*/  BRA `(.L_x_1099) ;  /* 0xffffff7c00dc7947 */ /* 0x000fea000383ffff */
.L_x_762:
[----:B------:R-:W-:Y:S01]  /*c370*/  BSSY B1, `(.L_x_1100) ;  /* 0x0000006000017945 */ /* 0x000fe20003800000 */
[----:B------:R-:W-:Y:S01]  /*c380*/  PLOP3.LUT P0, PT, P0, PT, PT, 0x8, 0x80 ;  /* 0x000000000080781c */ /* 0x000fe2000070e170 */
[----:B------:R-:W-:-:S12]  /*c390*/  IMAD.MOV.U32 R21, RZ, RZ, -0x1 ;  /* 0xffffffffff157424 */ /* 0x000fd800078e00ff */
[----:B------:R-:W-:Y:S05]  /*c3a0*/  WARPSYNC.COLLECTIVE R21, `(.L_x_1101) ;  /* 0x0000000015087348 */ /* 0x000fea0003c00000 */
[----:B------:R-:W-:Y:S01]  /*c3b0*/  VOTE.ANY R21, PT, P0 ;  /* 0x0000000000157806 */ /* 0x000fe200000e0100 */
[----:B------:R-:W-:Y:S06]  /*c3c0*/  ENDCOLLECTIVE ;  /* 0x000000000000791b */ /* 0x000fec0003800000 */
.L_x_1101:
[----:B------:R-:W-:Y:S05]  /*c3d0*/  BSYNC B1 ;  /* 0x0000000000017941 */ /* 0x000fea0003800000 */
.L_x_1100:
        /* <DEDUP_REMOVED lines=12> */
.L_x_1102:
[----:B------:R-:W-:Y:S05]  /*c4a0*/  BRA `(.L_x_1103) ;  /* 0xffffff7c00b87947 */ /* 0x000fea000383ffff */
.L_x_765:
[----:B------:R-:W-:Y:S01]  /*c4b0*/  BSSY B1, `(.L_x_1104) ;  /* 0x0000006000017945 */ /* 0x000fe20003800000 */
[----:B-1----:R-:W-:Y:S02]  /*c4c0*/  IMAD.MOV.U32 R9, RZ, RZ, 0x2 ;  /* 0x00000002ff097424 */ /* 0x002fe400078e00ff */
[----:B------:R-:W-:-:S07]  /*c4d0*/  IMAD.MOV.U32 R21, RZ, RZ, -0x1 ;  /* 0xffffffffff157424 */ /* 0x000fce00078e00ff */
[----:B0-----:R-:W-:Y:S05]  /*c4e0*/  WARPSYNC.COLLECTIVE R21, `(.L_x_1105) ;  /* 0x0000000015087348 */ /* 0x001fea0003c00000 */
[----:B------:R1:W2:Y:S02]  /*c4f0*/  SHFL.DOWN P0, R9, R22, R9, R8 ;  /* 0x0800000916097389 */ /* 0x0002a40000000008 */
[----:B012---:R-:W-:Y:S05]  /*c500*/  ENDCOLLECTIVE ;  /* 0x000000000000791b */ /* 0x007fea0003800000 */
.L_x_1105:
[----:B------:R-:W-:Y:S05]  /*c510*/  BSYNC B1 ;  /* 0x0000000000017941 */ /* 0x000fea0003800000 */
.L_x_1104:
[----:B------:R-:W-:Y:S05]  /*c520*/  BRA `(.L_x_1106) ;  /* 0xffffff7c00dc7947 */ /* 0x000fea000383ffff */
.L_x_768:
[----:B------:R-:W-:Y:S01]  /*c530*/  BSSY B1, `(.L_x_1107) ;  /* 0x0000007000017945 */ /* 0x000fe20003800000 */
[----:B-1----:R-:W-:Y:S02]  /*c540*/  IMAD.MOV.U32 R22, RZ, RZ, R11 ;  /* 0x000000ffff167224 */ /* 0x002fe400078e000b */
[----:B--2---:R-:W-:Y:S02]  /*c550*/  IMAD.MOV.U32 R9, RZ, RZ, 0x4 ;  /* 0x00000004ff097424 */ /* 0x004fe400078e00ff */
[----:B------:R-:W-:-:S07]  /*c560*/  IMAD.MOV.U32 R21, RZ, RZ, -0x1 ;  /* 0xffffffffff157424 */ /* 0x000fce00078e00ff */
[----:B------:R-:W-:Y:S05]  /*c570*/  WARPSYNC.COLLECTIVE R21, `(.L_x_1108) ;  /* 0x0000000015087348 */ /* 0x000fea0003c00000 */
[----:B------:R0:W1:Y:S02]  /*c580*/  SHFL.DOWN P0, R9, R22, R9, R8 ;  /* 0x0800000916097389 */ /* 0x0000640000000008 */
[----:B01----:R-:W-:Y:S05]  /*c590*/  ENDCOLLECTIVE ;  /* 0x000000000000791b */ /* 0x003fea0003800000 */
.L_x_1108:
[----:B------:R-:W-:Y:S05]  /*c5a0*/  BSYNC B1 ;  /* 0x0000000000017941 */ /* 0x000fea0003800000 */
.L_x_1107:
[----:B------:R-:W-:Y:S05]  /*c5b0*/  BRA `(.L_x_1109) ;  /* 0xffffff8000007947 */ /* 0x000fea000383ffff */
.L_x_771:
[----:B------:R-:W-:Y:S01]  /*c5c0*/  BSSY B1, `(.L_x_1110) ;  /* 0x0000006000017945 */ /* 0x000fe20003800000 */
[----:B--2---:R-:W-:Y:S02]  /*c5d0*/  IMAD.MOV.U32 R9, RZ, RZ, 0x8 ;  /* 0x00000008ff097424 */ /* 0x004fe400078e00ff */
[----:B------:R-:W-:-:S07]  /*c5e0*/  IMAD.MOV.U32 R21, RZ, RZ, -0x1 ;  /* 0xffffffffff157424 */ /* 0x000fce00078e00ff */
[----:B0-----:R-:W-:Y:S05]  /*c5f0*/  WARPSYNC.COLLECTIVE R21, `(.L_x_1111) ;  /* 0x0000000015087348 */ /* 0x001fea0003c00000 */
[----:B------:R1:W2:Y:S02]  /*c600*/  SHFL.DOWN P0, R9, R22, R9, R8 ;  /* 0x0800000916097389 */ /* 0x0002a40000000008 */
[----:B012---:R-:W-:Y:S05]  /*c610*/  ENDCOLLECTIVE ;  /* 0x000000000000791b */ /* 0x007fea0003800000 */
.L_x_1111:
[----:B------:R-:W-:Y:S05]  /*c620*/  BSYNC B1 ;  /* 0x0000000000017941 */ /* 0x000fea0003800000 */
.L_x_1110:
[----:B------:R-:W-:Y:S05]  /*c630*/  BRA `(.L_x_1112) ;  /* 0xffffff8000287947 */ /* 0x000fea000383ffff */
.L_x_774:
[----:B------:R-:W-:Y:S01]  /*c640*/  BSSY B1, `(.L_x_1113) ;  /* 0x0000007000017945 */ /* 0x000fe20003800000 */
[----:B-1----:R-:W-:Y:S02]  /*c650*/  IMAD.MOV.U32 R22, RZ, RZ, R11 ;  /* 0x000000ffff167224 */ /* 0x002fe400078e000b */
[----:B--2---:R-:W-:Y:S02]  /*c660*/  IMAD.MOV.U32 R9, RZ, RZ, 0x10 ;  /* 0x00000010ff097424 */ /* 0x004fe400078e00ff */
[----:B------:R-:W-:-:S07]  /*c670*/  IMAD.MOV.U32 R21, RZ, RZ, -0x1 ;  /* 0xffffffffff157424 */ /* 0x000fce00078e00ff */
[----:B------:R-:W-:Y:S05]  /*c680*/  WARPSYNC.COLLECTIVE R21, `(.L_x_1114) ;  /* 0x0000000015087348 */ /* 0x000fea0003c00000 */
[----:B------:R0:W1:Y:S02]  /*c690*/  SHFL.DOWN P0, R9, R22, R9, R8 ;  /* 0x0800000916097389 */ /* 0x0000640000000008 */
[----:B01----:R-:W-:Y:S05]  /*c6a0*/  ENDCOLLECTIVE ;  /* 0x000000000000791b */ /* 0x003fea0003800000 */
.L_x_1114:
[----:B------:R-:W-:Y:S05]  /*c6b0*/  BSYNC B1 ;  /* 0x0000000000017941 */ /* 0x000fea0003800000 */
.L_x_1113:
[----:B------:R-:W-:Y:S05]  /*c6c0*/  BRA `(.L_x_1115) ;  /* 0xffffff8000487947 */ /* 0x000fea000383ffff */
.L_x_779:
[----:B------:R-:W-:Y:S01]  /*c6d0*/  BSSY B1, `(.L_x_1116) ;  /* 0x0000006000017945 */ /* 0x000fe20003800000 */
[----:B------:R-:W-:Y:S01]  /*c6e0*/  PLOP3.LUT P0, PT, P1, PT, PT, 0x80, 0x8 ;  /* 0x000000000008781c */ /* 0x000fe20000f0f070 */
[----:B------:R-:W-:-:S12]  /*c6f0*/  IMAD.MOV.U32 R21, RZ, RZ, -0x1 ;  /* 0xffffffffff157424 */ /* 0x000fd800078e00ff */
[----:B------:R-:W-:Y:S05]  /*c700*/  WARPSYNC.COLLECTIVE R21, `(.L_x_1117) ;  /* 0x0000000015087348 */ /* 0x000fea0003c00000 */
[----:B------:R-:W-:Y:S01]  /*c710*/  VOTE.ALL P0, P0 ;  /* 0x0000000000ff7806 */ /* 0x000fe20000000000 */
[----:B------:R-:W-:-:S12]  /*c720*/  ENDCOLLECTIVE ;  /* 0x000000000000791b */ /* 0x000fd80003800000 */
.L_x_1117:
[----:B------:R-:W-:Y:S05]  /*c730*/  BSYNC B1 ;  /* 0x0000000000017941 */ /* 0x000fea0003800000 */
.L_x_1116:
[----:B------:R-:W-:Y:S01]  /*c740*/  PLOP3.LUT P1, PT, P0, PT, PT, 0x80, 0x8 ;  /* 0x000000000008781c */ /* 0x000fe2000072f070 */
[----:B------:R-:W-:-:S12]  /*c750*/  BRA `(.L_x_1118) ;  /* 0xffffff8000a07947 */ /* 0x000fd8000383ffff */
.L_x_973:
[----:B------:R-:W-:Y:S01]  /*c760*/  BSSY B1, `(.L_x_1119) ;  /* 0x0000006000017945 */ /* 0x000fe20003800000 */
[----:B------:R-:W-:Y:S01]  /*c770*/  PLOP3.LUT P0, PT, P0, PT, PT, 0x8, 0x80 ;  /* 0x000000000080781c */ /* 0x000fe2000070e170 */
[----:B------:R-:W-:-:S12]  /*c780*/  IMAD.MOV.U32 R21, RZ, RZ, -0x1 ;  /* 0xffffffffff157424 */ /* 0x000fd800078e00ff */
[----:B------:R-:W-:Y:S05]  /*c790*/  WARPSYNC.COLLECTIVE R21, `(.L_x_1120) ;  /* 0x0000000015087348 */ /* 0x000fea0003c00000 */
[----:B------:R-:W-:Y:S01]  /*c7a0*/  VOTE.ANY P0, P0 ;  /* 0x0000000000ff7806 */ /* 0x000fe20000000100 */
[----:B------:R-:W-:-:S12]  /*c7b0*/  ENDCOLLECTIVE ;  /* 0x000000000000791b */ /* 0x000fd80003800000 */
.L_x_1120:
[----:B------:R-:W-:Y:S05]  /*c7c0*/  BSYNC B1 ;  /* 0x0000000000017941 */ /* 0x000fea0003800000 */
.L_x_1119:
[----:B------:R-:W-:Y:S05]  /*c7d0*/  BRA `(.L_x_1121) ;  /* 0xffffffd000187947 */ /* 0x000fea000383ffff */
.L_x_977:
[----:B------:R-:W-:Y:S01]  /*c7e0*/  BSSY B1, `(.L_x_1122) ;  /* 0x0000006000017945 */ /* 0x000fe20003800000 */
[----:B------:R-:W-:Y:S01]  /*c7f0*/  PLOP3.LUT P0, PT, P0, PT, PT, 0x8, 0x80 ;  /* 0x000000000080781c */ /* 0x000fe2000070e170 */
[----:B------:R-:W-:-:S12]  /*c800*/  IMAD.MOV.U32 R21, RZ, RZ, -0x1 ;  /* 0xffffffffff157424 */ /* 0x000fd800078e00ff */
[----:B------:R-:W-:Y:S05]  /*c810*/  WARPSYNC.COLLECTIVE R21, `(.L_x_1123) ;  /* 0x0000000015087348 */ /* 0x000fea0003c00000 */
[----:B------:R-:W-:Y:S01]  /*c820*/  VOTE.ANY P0, P0 ;  /* 0x0000000000ff7806 */ /* 0x000fe20000000100 */
[----:B------:R-:W-:-:S12]  /*c830*/  ENDCOLLECTIVE ;  /* 0x000000000000791b */ /* 0x000fd80003800000 */
.L_x_1123:
[----:B------:R-:W-:Y:S05]  /*c840*/  BSYNC B1 ;  /* 0x0000000000017941 */ /* 0x000fea0003800000 */
.L_x_1122:
[----:B------:R-:W-:Y:S05]  /*c850*/  BRA `(.L_x_1124) ;  /* 0xffffffd000287947 */ /* 0x000fea000383ffff */
.L_x_979:
[----:B------:R-:W0:Y:S01]  /*c860*/  S2R R8, SR_GEMASK ;  /* 0x0000000000087919 */ /* 0x000e220000003c00 */
[----:B------:R-:W-:Y:S01]  /*c870*/  BSSY B1, `(.L_x_1125) ;  /* 0x0000006000017945 */ /* 0x000fe20003800000 */
[----:B------:R-:W-:Y:S01]  /*c880*/  PLOP3.LUT P0, PT, P0, PT, PT, 0x8, 0x80 ;  /* 0x000000000080781c */ /* 0x000fe2000070e170 */
[----:B------:R-:W-:-:S12]  /*c890*/  IMAD.MOV.U32 R21, RZ, RZ, -0x1 ;  /* 0xffffffffff157424 */ /* 0x000fd800078e00ff */
[----:B0-----:R-:W-:Y:S05]  /*c8a0*/  WARPSYNC.COLLECTIVE R21, `(.L_x_1126) ;  /* 0x0000000015087348 */ /* 0x001fea0003c00000 */
[----:B------:R-:W-:Y:S01]  /*c8b0*/  VOTE.ANY R21, PT, P0 ;  /* 0x0000000000157806 */ /* 0x000fe200000e0100 */
[----:B0-----:R-:W-:Y:S06]  /*c8c0*/  ENDCOLLECTIVE ;  /* 0x000000000000791b */ /* 0x001fec0003800000 */
.L_x_1126:
[----:B------:R-:W-:Y:S05]  /*c8d0*/  BSYNC B1 ;  /* 0x0000000000017941 */ /* 0x000fea0003800000 */
.L_x_1125:
        /* <DEDUP_REMOVED lines=10> */
.L_x_1127:
[----:B------:R-:W-:Y:S01]  /*c980*/  IMAD.MOV.U32 R26, RZ, RZ, R9 ;  /* 0x000000ffff1a7224 */ /* 0x000fe200078e0009 */
[----:B------:R-:W-:Y:S06]  /*c990*/  BRA `(.L_x_1128) ;  /* 0xffffffd000047947 */ /* 0x000fec000383ffff */
.L_x_982:
[----:B------:R-:W-:Y:S01]  /*c9a0*/  BSSY B1, `(.L_x_1129) ;  /* 0x0000006000017945 */ /* 0x000fe20003800000 */
[----:B------:R-:W-:Y:S02]  /*c9b0*/  IMAD.MOV.U32 R9, RZ, RZ, 0x2 ;  /* 0x00000002ff097424 */ /* 0x000fe400078e00ff */
[----:B------:R-:W-:-:S07]  /*c9c0*/  IMAD.MOV.U32 R21, RZ, RZ, -0x1 ;  /* 0xffffffffff157424 */ /* 0x000fce00078e00ff */
[----:B01----:R-:W-:Y:S05]  /*c9d0*/  WARPSYNC.COLLECTIVE R21, `(.L_x_1130) ;  /* 0x0000000015087348 */ /* 0x003fea0003c00000 */
[----:B------:R2:W3:Y:S02]  /*c9e0*/  SHFL.DOWN P0, R9, R22, R9, R8 ;  /* 0x0800000916097389 */ /* 0x0004e40000000008 */
[----:B0123--:R-:W-:Y:S05]  /*c9f0*/  ENDCOLLECTIVE ;  /* 0x000000000000791b */ /* 0x00ffea0003800000 */
.L_x_1130:
[----:B------:R-:W-:Y:S05]  /*ca00*/  BSYNC B1 ;  /* 0x0000000000017941 */ /* 0x000fea0003800000 */
.L_x_1129:
[----:B------:R-:W-:Y:S05]  /*ca10*/  BRA `(.L_x_1131) ;  /* 0xffffffd000287947 */ /* 0x000fea000383ffff */
.L_x_985:
[----:B------:R-:W-:Y:S01]  /*ca20*/  BSSY B1, `(.L_x_1132) ;  /* 0x0000007000017945 */ /* 0x000fe20003800000 */
[----:B--2---:R-:W-:Y:S02]  /*ca30*/  IMAD.MOV.U32 R22, RZ, RZ, R11 ;  /* 0x000000ffff167224 */ /* 0x004fe400078e000b */
[----:B---3--:R-:W-:Y:S02]  /*ca40*/  IMAD.MOV.U32 R9, RZ, RZ, 0x4 ;  /* 0x00000004ff097424 */ /* 0x008fe400078e00ff */
[----:B------:R-:W-:-:S07]  /*ca50*/  IMAD.MOV.U32 R21, RZ, RZ, -0x1 ;  /* 0xffffffffff157424 */ /* 0x000fce00078e00ff */
[----:B-1----:R-:W-:Y:S05]  /*ca60*/  WARPSYNC.COLLECTIVE R21, `(.L_x_1133) ;  /* 0x0000000015087348 */ /* 0x002fea0003c00000 */
[----:B------:R0:W2:Y:S02]  /*ca70*/  SHFL.DOWN P0, R9, R22, R9, R8 ;  /* 0x0800000916097389 */ /* 0x0000a40000000008 */
[----:B012---:R-:W-:Y:S05]  /*ca80*/  ENDCOLLECTIVE ;  /* 0x000000000000791b */ /* 0x007fea0003800000 */
.L_x_1133:
[----:B------:R-:W-:Y:S05]  /*ca90*/  BSYNC B1 ;  /* 0x0000000000017941 */ /* 0x000fea0003800000 */
.L_x_1132:
[----:B------:R-:W-:Y:S05]  /*caa0*/  BRA `(.L_x_1134) ;  /* 0xffffffd0004c7947 */ /* 0x000fea000383ffff */
.L_x_988:
[----:B------:R-:W-:Y:S01]  /*cab0*/  BSSY B1, `(.L_x_1135) ;  /* 0x0000006000017945 */ /* 0x000fe20003800000 */
[----:B---3--:R-:W-:Y:S02]  /*cac0*/  IMAD.MOV.U32 R9, RZ, RZ, 0x8 ;  /* 0x00000008ff097424 */ /* 0x008fe400078e00ff */
[----:B------:R-:W-:-:S07]  /*cad0*/  IMAD.MOV.U32 R21, RZ, RZ, -0x1 ;  /* 0xffffffffff157424 */ /* 0x000fce00078e00ff */
[----:B01----:R-:W-:Y:S05]  /*cae0*/  WARPSYNC.COLLECTIVE R21, `(.L_x_1136) ;  /* 0x0000000015087348 */ /* 0x003fea0003c00000 */
[----:B------:R2:W3:Y:S02]  /*caf0*/  SHFL.DOWN P0, R9, R22, R9, R8 ;  /* 0x0800000916097389 */ /* 0x0004e40000000008 */
[----:B0123--:R-:W-:Y:S05]  /*cb00*/  ENDCOLLECTIVE ;  /* 0x000000000000791b */ /* 0x00ffea0003800000 */
.L_x_1136:
[----:B------:R-:W-:Y:S05]  /*cb10*/  BSYNC B1 ;  /* 0x0000000000017941 */ /* 0x000fea0003800000 */
.L_x_1135:
[----:B------:R-:W-:Y:S05]  /*cb20*/  BRA `(.L_x_1137) ;  /* 0xffffffd000747947 */ /* 0x000fea000383ffff */
.L_x_991:
[----:B------:R-:W-:Y:S01]  /*cb30*/  BSSY B1, `(.L_x_1138) ;  /* 0x0000007000017945 */ /* 0x000fe20003800000 */
[----:B--2---:R-:W-:Y:S02]  /*cb40*/  IMAD.MOV.U32 R22, RZ, RZ, R11 ;  /* 0x000000ffff167224 */ /* 0x004fe400078e000b */
[----:B---3--:R-:W-:Y:S02]  /*cb50*/  IMAD.MOV.U32 R9, RZ, RZ, 0x10 ;  /* 0x00000010ff097424 */ /* 0x008fe400078e00ff */
[----:B------:R-:W-:-:S07]  /*cb60*/  IMAD.MOV.U32 R21, RZ, RZ, -0x1 ;  /* 0xffffffffff157424 */ /* 0x000fce00078e00ff */
[----:B-1----:R-:W-:Y:S05]  /*cb70*/  WARPSYNC.COLLECTIVE R21, `(.L_x_1139) ;  /* 0x0000000015087348 */ /* 0x002fea0003c00000 */
[----:B------:R0:W2:Y:S02]  /*cb80*/  SHFL.DOWN P0, R9, R22, R9, R8 ;  /* 0x0800000916097389 */ /* 0x0000a40000000008 */
[----:B012---:R-:W-:Y:S05]  /*cb90*/  ENDCOLLECTIVE ;  /* 0x000000000000791b */ /* 0x007fea0003800000 */
.L_x_1139:
[----:B------:R-:W-:Y:S05]  /*cba0*/  BSYNC B1 ;  /* 0x0000000000017941 */ /* 0x000fea0003800000 */
.L_x_1138:
[----:B------:R-:W-:Y:S05]  /*cbb0*/  BRA `(.L_x_1140) ;  /* 0xffffffd000987947 */ /* 0x000fea000383ffff */
.L_x_994:
[----:B------:R-:W-:Y:S01]  /*cbc0*/  BSSY B1, `(.L_x_1141) ;  /* 0x0000005000017945 */ /* 0x000fe20003800000 */
[----:B------:R-:W-:-:S07]  /*cbd0*/  IMAD.MOV.U32 R21, RZ, RZ, -0x1 ;  /* 0xffffffffff157424 */ /* 0x000fce00078e00ff */
[----:B0-23--:R-:W-:Y:S05]  /*cbe0*/  WARPSYNC.COLLECTIVE R21, `(.L_x_1142) ;  /* 0x0000000015087348 */ /* 0x00dfea0003c00000 */
[----:B------:R-:W-:Y:S01]  /*cbf0*/  VOTE.ALL P0, P0 ;  /* 0x0000000000ff7806 */ /* 0x000fe20000000000 */
[----:B0-23--:R-:W-:-:S12]  /*cc00*/  ENDCOLLECTIVE ;  /* 0x000000000000791b */ /* 0x00dfd80003800000 */
.L_x_1142:
[----:B------:R-:W-:Y:S05]  /*cc10*/  BSYNC B1 ;  /* 0x0000000000017941 */ /* 0x000fea0003800000 */
.L_x_1141:
[----:B------:R-:W-:Y:S05]  /*cc20*/  BRA `(.L_x_1143) ;  /* 0xffffffd000d47947 */ /* 0x000fea000383ffff */
.L_x_996:
[----:B------:R-:W-:Y:S01]  /*cc30*/  BSSY B1, `(.L_x_1144) ;  /* 0x0000006000017945 */ /* 0x000fe20003800000 */
[----:B------:R-:W-:Y:S01]  /*cc40*/  PLOP3.LUT P0, PT, P0, PT, PT, 0x8, 0x80 ;  /* 0x000000000080781c */ /* 0x000fe2000070e170 */
[----:B------:R-:W-:-:S12]  /*cc50*/  IMAD.MOV.U32 R21, RZ, RZ, -0x1 ;  /* 0xffffffffff157424 */ /* 0x000fd800078e00ff */
[----:B------:R-:W-:Y:S05]  /*cc60*/  WARPSYNC.COLLECTIVE R21, `(.L_x_1145) ;  /* 0x0000000015087348 */ /* 0x000fea0003c00000 */
[----:B------:R-:W-:Y:S01]  /*cc70*/  VOTE.ANY P0, P0 ;  /* 0x0000000000ff7806 */ /* 0x000fe20000000100 */
[----:B------:R-:W-:-:S12]  /*cc80*/  ENDCOLLECTIVE ;  /* 0x000000000000791b */ /* 0x000fd80003800000 */
.L_x_1145:
[----:B------:R-:W-:Y:S05]  /*cc90*/  BSYNC B1 ;  /* 0x0000000000017941 */ /* 0x000fea0003800000 */
.L_x_1144:
[----:B------:R-:W-:Y:S05]  /*cca0*/  BRA `(.L_x_1146) ;  /* 0xffffffd000d47947 */ /* 0x000fea000383ffff */
.L_x_1000:
[----:B------:R-:W-:Y:S01]  /*ccb0*/  BSSY B1, `(.L_x_1147) ;  /* 0x0000006000017945 */ /* 0x000fe20003800000 */
[----:B------:R-:W-:Y:S01]  /*ccc0*/  PLOP3.LUT P0, PT, P0, PT, PT, 0x8, 0x80 ;  /* 0x000000000080781c */ /* 0x000fe2000070e170 */
[----:B------:R-:W-:-:S12]  /*ccd0*/  IMAD.MOV.U32 R21, RZ, RZ, -0x1 ;  /* 0xffffffffff157424 */ /* 0x000fd800078e00ff */
[----:B------:R-:W-:Y:S05]  /*cce0*/  WARPSYNC.COLLECTIVE R21, `(.L_x_1148) ;  /* 0x0000000015087348 */ /* 0x000fea0003c00000 */
[----:B------:R-:W-:Y:S01]  /*ccf0*/  VOTE.ANY P0, P0 ;  /* 0x0000000000ff7806 */ /* 0x000fe20000000100 */
[----:B------:R-:W-:-:S12]  /*cd00*/  ENDCOLLECTIVE ;  /* 0x000000000000791b */ /* 0x000fd80003800000 */
.L_x_1148:
[----:B------:R-:W-:Y:S05]  /*cd10*/  BSYNC B1 ;  /* 0x0000000000017941 */ /* 0x000fea0003800000 */
.L_x_1147:
[----:B------:R-:W-:Y:S05]  /*cd20*/  BRA `(.L_x_1149) ;  /* 0xffffffd000e47947 */ /* 0x000fea000383ffff */
.L_x_1002:
[----:B------:R-:W-:Y:S01]  /*cd30*/  BSSY B1, `(.L_x_1150) ;  /* 0x0000006000017945 */ /* 0x000fe20003800000 */
[----:B------:R-:W-:Y:S01]  /*cd40*/  PLOP3.LUT P0, PT, P0, PT, PT, 0x8, 0x80 ;  /* 0x000000000080781c */ /* 0x000fe2000070e170 */
[----:B------:R-:W-:-:S12]  /*cd50*/  IMAD.MOV.U32 R21, RZ, RZ, -0x1 ;  /* 0xffffffffff157424 */ /* 0x000fd800078e00ff */
[----:B------:R-:W-:Y:S05]  /*cd60*/  WARPSYNC.COLLECTIVE R21, `(.L_x_1151) ;  /* 0x0000000015087348 */ /* 0x000fea0003c00000 */
[----:B------:R-:W-:Y:S01]  /*cd70*/  VOTE.ANY R21, PT, P0 ;  /* 0x0000000000157806 */ /* 0x000fe200000e0100 */
[----:B------:R-:W-:Y:S06]  /*cd80*/  ENDCOLLECTIVE ;  /* 0x000000000000791b */ /* 0x000fec0003800000 */
.L_x_1151:
[----:B------:R-:W-:Y:S05]  /*cd90*/  BSYNC B1 ;  /* 0x0000000000017941 */ /* 0x000fea0003800000 */
.L_x_1150:
[----:B------:R-:W0:Y:S01]  /*cda0*/  S2R R8, SR_GEMASK ;  /* 0x0000000000087919 */ /* 0x000e220000003c00 */
[----:B------:R-:W-:Y:S01]  /*cdb0*/  IMAD.MOV.U32 R22, RZ, RZ, R11 ;  /* 0x000000ffff167224 */ /* 0x000fe200078e000b */
[----:B0-----:R-:W-:Y:S01]  /*cdc0*/  LOP3.LUT R8, R21, 0x80000000, R8, 0xec, !PT ;  /* 0x8000000015087812 */ /* 0x001fe200078eec08 */
[----:B------:R-:W-:-:S04]  /*cdd0*/  IMAD.MOV.U32 R21, RZ, RZ, -0x1 ;  /* 0xffffffffff157424 */ /* 0x000fc800078e00ff */
[----:B------:R-:W-:-:S05]  /*cde0*/  VIADD R9, R8, 0xffffffff ;  /* 0xffffffff08097836 */ /* 0x000fca0000000000 */
[----:B------:R-:W-:Y:S01]  /*cdf0*/  LOP3.LUT R8, R8, R9, RZ, 0xc, !PT ;  /* 0x0000000908087212 */ /* 0x000fe200078e0cff */
[----:B------:R-:W-:-:S05]  /*ce00*/  IMAD.MOV.U32 R9, RZ, RZ, 0x1 ;  /* 0x00000001ff097424 */ /* 0x000fca00078e00ff */
[----:B------:R-:W0:Y:S02]  /*ce10*/  POPC R8, R8 ;  /* 0x0000000800087309 */ /* 0x000e240000000000 */
[----:B0-----:R-:W-:Y:S05]  /*ce20*/  WARPSYNC.COLLECTIVE R21, `(.L_x_1152) ;  /* 0x0000000015087348 */ /* 0x001fea0003c00000 */
[----:B0-----:R0:W1:Y:S02]  /*ce30*/  SHFL.DOWN P0, R9, R22, R9, R8 ;  /* 0x0800000916097389 */ /* 0x0010640000000008 */
[----:B01----:R-:W-:Y:S05]  /*ce40*/  ENDCOLLECTIVE ;  /* 0x000000000000791b */ /* 0x003fea0003800000 */
.L_x_1152:
[----:B------:R-:W-:Y:S05]  /*ce50*/  BRA `(.L_x_1153) ;  /* 0xffffffd000c47947 */ /* 0x000fea000383ffff */
.L_x_1005:
[----:B------:R-:W-:Y:S01]  /*ce60*/  BSSY B1, `(.L_x_1154) ;  /* 0x0000006000017945 */ /* 0x000fe20003800000 */
[----:B-1----:R-:W-:Y:S02]  /*ce70*/  IMAD.MOV.U32 R9, RZ, RZ, 0x2 ;  /* 0x00000002ff097424 */ /* 0x002fe400078e00ff */
[----:B------:R-:W-:-:S07]  /*ce80*/  IMAD.MOV.U32 R21, RZ, RZ, -0x1 ;  /* 0xffffffffff157424 */ /* 0x000fce00078e00ff */
[----:B0-----:R-:W-:Y:S05]  /*ce90*/  WARPSYNC.COLLECTIVE R21, `(.L_x_1155) ;  /* 0x0000000015087348 */ /* 0x001fea0003c00000 */
[----:B------:R1:W2:Y:S02]  /*cea0*/  SHFL.DOWN P0, R9, R22, R9, R8 ;  /* 0x0800000916097389 */ /* 0x0002a40000000008 */
[----:B012---:R-:W-:Y:S05]  /*ceb0*/  ENDCOLLECTIVE ;  /* 0x000000000000791b */ /* 0x007fea0003800000 */
.L_x_1155:
[----:B------:R-:W-:Y:S05]  /*cec0*/  BSYNC B1 ;  /* 0x0000000000017941 */ /* 0x000fea0003800000 */
.L_x_1154:
[----:B------:R-:W-:Y:S05]  /*ced0*/  BRA `(.L_x_1156) ;  /* 0xffffffd000e87947 */ /* 0x000fea000383ffff */
.L_x_1008:
[----:B------:R-:W-:Y:S01]  /*cee0*/  BSSY B1, `(.L_x_1157) ;  /* 0x0000007000017945 */ /* 0x000fe20003800000 */
[----:B-1----:R-:W-:Y:S02]  /*cef0*/  IMAD.MOV.U32 R22, RZ, RZ, R11 ;  /* 0x000000ffff167224 */ /* 0x002fe400078e000b */
[----:B--2---:R-:W-:Y:S02]  /*cf00*/  IMAD.MOV.U32 R9, RZ, RZ, 0x4 ;  /* 0x00000004ff097424 */ /* 0x004fe400078e00ff */
[----:B------:R-:W-:-:S07]  /*cf10*/  IMAD.MOV.U32 R21, RZ, RZ, -0x1 ;  /* 0xffffffffff157424 */ /* 0x000fce00078e00ff */
[----:B------:R-:W-:Y:S05]  /*cf20*/  WARPSYNC.COLLECTIVE R21, `(.L_x_1158) ;  /* 0x0000000015087348 */ /* 0x000fea0003c00000 */
[----:B------:R0:W1:Y:S02]  /*cf30*/  SHFL.DOWN P0, R9, R22, R9, R8 ;  /* 0x0800000916097389 */ /* 0x0000640000000008 */
[----:B01----:R-:W-:Y:S05]  /*cf40*/  ENDCOLLECTIVE ;  /* 0x000000000000791b */ /* 0x003fea0003800000 */
.L_x_1158:
[----:B------:R-:W-:Y:S05]  /*cf50*/  BSYNC B1 ;  /* 0x0000000000017941 */ /* 0x000fea0003800000 */
.L_x_1157:
[----:B------:R-:W-:Y:S05]  /*cf60*/  BRA `(.L_x_1159) ;  /* 0xffffffd4000c7947 */ /* 0x000fea000383ffff */
.L_x_1011:
[----:B------:R-:W-:Y:S01]  /*cf70*/  BSSY B1, `(.L_x_1160) ;  /* 0x0000006000017945 */ /* 0x000fe20003800000 */
[----:B--2---:R-:W-:Y:S02]  /*cf80*/  IMAD.MOV.U32 R9, RZ, RZ, 0x8 ;  /* 0x00000008ff097424 */ /* 0x004fe400078e00ff */
[----:B------:R-:W-:-:S07]  /*cf90*/  IMAD.MOV.U32 R21, RZ, RZ, -0x1 ;  /* 0xffffffffff157424 */ /* 0x000fce00078e00ff */
[----:B0-----:R-:W-:Y:S05]  /*cfa0*/  WARPSYNC.COLLECTIVE R21, `(.L_x_1161) ;  /* 0x0000000015087348 */ /* 0x001fea0003c00000 */
[----:B------:R1:W2:Y:S02]  /*cfb0*/  SHFL.DOWN P0, R9, R22, R9, R8 ;  /* 0x0800000916097389 */ /* 0x0002a40000000008 */
[----:B012---:R-:W-:Y:S05]  /*cfc0*/  ENDCOLLECTIVE ;  /* 0x000000000000791b */ /* 0x007fea0003800000 */
.L_x_1161:
[----:B------:R-:W-:Y:S05]  /*cfd0*/  BSYNC B1 ;  /* 0x0000000000017941 */ /* 0x000fea0003800000 */
.L_x_1160:
[----:B------:R-:W-:Y:S05]  /*cfe0*/  BRA `(.L_x_1162) ;  /* 0xffffffd400347947 */ /* 0x000fea000383ffff */
.L_x_1014:
[----:B------:R-:W-:Y:S01]  /*cff0*/  BSSY B1, `(.L_x_1163) ;  /* 0x0000007000017945 */ /* 0x000fe20003800000 */
[----:B-1----:R-:W-:Y:S02]  /*d000*/  IMAD.MOV.U32 R22, RZ, RZ, R11 ;  /* 0x000000ffff167224 */ /* 0x002fe400078e000b */
[----:B--2---:R-:W-:Y:S02]  /*d010*/  IMAD.MOV.U32 R9, RZ, RZ, 0x10 ;  /* 0x00000010ff097424 */ /* 0x004fe400078e00ff */
[----:B------:R-:W-:-:S07]  /*d020*/  IMAD.MOV.U32 R21, RZ, RZ, -0x1 ;  /* 0xffffffffff157424 */ /* 0x000fce00078e00ff */
[----:B------:R-:W-:Y:S05]  /*d030*/  WARPSYNC.COLLECTIVE R21, `(.L_x_1164) ;  /* 0x0000000015087348 */ /* 0x000fea0003c00000 */
[----:B------:R0:W1:Y:S02]  /*d040*/  SHFL.DOWN P0, R9, R22, R9, R8 ;  /* 0x0800000916097389 */ /* 0x0000640000000008 */
[----:B01----:R-:W-:Y:S05]  /*d050*/  ENDCOLLECTIVE ;  /* 0x000000000000791b */ /* 0x003fea0003800000 */
.L_x_1164:
[----:B------:R-:W-:Y:S05]  /*d060*/  BSYNC B1 ;  /* 0x0000000000017941 */ /* 0x000fea0003800000 */
.L_x_1163:
[----:B------:R-:W-:Y:S05]  /*d070*/  BRA `(.L_x_1165) ;  /* 0xffffffd400587947 */ /* 0x000fea000383ffff */
.L_x_1019:
[----:B------:R-:W-:Y:S01]  /*d080*/  BSSY B1, `(.L_x_1166) ;  /* 0x0000005000017945 */ /* 0x000fe20003800000 */
[----:B------:R-:W-:-:S07]  /*d090*/  IMAD.MOV.U32 R21, RZ, RZ, -0x1 ;  /* 0xffffffffff157424 */ /* 0x000fce00078e00ff */
[----:B------:R-:W-:Y:S05]  /*d0a0*/  WARPSYNC.COLLECTIVE R21, `(.L_x_1167) ;  /* 0x0000000015087348 */ /* 0x000fea0003c00000 */
[----:B------:R-:W-:Y:S01]  /*d0b0*/  VOTE.ALL P0, P0 ;  /* 0x0000000000ff7806 */ /* 0x000fe20000000000 */
[----:B------:R-:W-:-:S12]  /*d0c0*/  ENDCOLLECTIVE ;  /* 0x000000000000791b */ /* 0x000fd80003800000 */
.L_x_1167:
[----:B------:R-:W-:Y:S05]  /*d0d0*/  BSYNC B1 ;  /* 0x0000000000017941 */ /* 0x000fea0003800000 */
.L_x_1166:
[----:B------:R-:W-:Y:S05]  /*d0e0*/  BRA `(.L_x_1168) ;  /* 0xffffffd400bc7947 */ /* 0x000fea000383ffff */
.L_x_1169:
        /* <DEDUP_REMOVED lines=9> */
.L_x_1522:


//--------------------- .text._ZN3cub18CUB_300001_SM_10006detail4scan20DeviceScanInitKernelINS0_13ScanTileStateIiLb1EEEEEvT_i --------------------------
	.section	.text._ZN3cub18CUB_300001_SM_10006detail4scan20DeviceScanInitKernelINS0_13ScanTileStateIiLb1EEEEEvT_i,"ax",@progbits
	.align	128
        .global         _ZN3cub18CUB_300001_SM_10006detail4scan20DeviceScanInitKernelINS0_13ScanTileStateIiLb1EEEEEvT_i
        .type           _ZN3cub18CUB_300001_SM_10006detail4scan20DeviceScanInitKernelINS0_13ScanTileStateIiLb1EEEEEvT_i,@function
        .size           _ZN3cub18CUB_300001_SM_10006detail4scan20DeviceScanInitKernelINS0_13ScanTileStateIiLb1EEEEEvT_i,(.L_x_1523 - _ZN3cub18CUB_300001_SM_10006detail4scan20DeviceScanInitKernelINS0_13ScanTileStateIiLb1EEEEEvT_i)
        .other          _ZN3cub18CUB_300001_SM_10006detail4scan20DeviceScanInitKernelINS0_13ScanTileStateIiLb1EEEEEvT_i,@"STO_CUDA_ENTRY STV_DEFAULT"
_ZN3cub18CUB_300001_SM_10006detail4scan20DeviceScanInitKernelINS0_13ScanTileStateIiLb1EEEEEvT_i:
.text._ZN3cub18CUB_300001_SM_10006detail4scan20DeviceScanInitKernelINS0_13ScanTileStateIiLb1EEEEEvT_i:
[----:B------:R-:W-:Y:S01]  /*0000*/  LDC R1, c[0x0][0x37c] ;  /* 0x0000df00ff017b82 */ /* 0x000fe20000000800 */
[----:B------:R-:W0:Y:S07]  /*0010*/  S2R R0, SR_TID.X ;  /* 0x0000000000007919 */ /* 0x000e2e0000002100 */
[----:B------:R-:W1:Y:S01]  /*0020*/  S2UR UR6, SR_CTAID.X ;  /* 0x00000000000679c3 */ /* 0x000e620000002500 */
[----:B------:R-:W2:Y:S07]  /*0030*/  LDCU UR4, c[0x0][0x388] ;  /* 0x00007100ff0477ac */ /* 0x000eae0008000800 */
[----:B------:R-:W1:Y:S01]  /*0040*/  LDC R5, c[0x0][0x360] ;  /* 0x0000d800ff057b82 */ /* 0x000e620000000800 */
[----:B0-----:R-:W-:Y:S01]  /*0050*/  ISETP.GT.U32.AND P0, PT, R0, 0x1f, PT ;  /* 0x0000001f0000780c */ /* 0x001fe20003f04070 */
[----:B-1----:R-:W-:-:S03]  /*0060*/  IMAD R5, R5, UR6, R0 ;  /* 0x0000000605057c24 */ /* 0x002fc6000f8e0200 */
[----:B------:R-:W-:Y:S02]  /*0070*/  ISETP.NE.OR P0, PT, RZ, UR6, P0 ;  /* 0x00000006ff007c0c */ /* 0x000fe40008705670 */
[----:B--2---:R-:W-:Y:S01]  /*0080*/  ISETP.GE.AND P1, PT, R5, UR4, PT ;  /* 0x0000000405007c0c */ /* 0x004fe2000bf26270 */
[----:B------:R-:W0:-:S12]  /*0090*/  LDCU.64 UR4, c[0x0][0x358] ;  /* 0x00006b00ff0477ac */ /* 0x000e180008000a00 */
[----:B------:R-:W1:Y:S01]  /*00a0*/  @!P1 LDC.64 R2, c[0x0][0x380] ;  /* 0x0000e000ff029b82 */ /* 0x000e620000000a00 */
[----:B------:R-:W-:Y:S01]  /*00b0*/  @!P1 MOV R4, 0x63 ;  /* 0x0000006300049802 */ /* 0x000fe20000000f00 */
[----:B-1----:R-:W-:-:S04]  /*00c0*/  @!P1 IMAD.WIDE R2, R5, 0x8, R2 ;  /* 0x0000000805029825 */ /* 0x002fc800078e0202 */
[----:B------:R-:W-:-:S05]  /*00d0*/  HFMA2 R5, -RZ, RZ, 0, 0 ;  /* 0x00000000ff057431 */ /* 0x000fca00000001ff */
[----:B0-----:R0:W-:Y:S01]  /*00e0*/  @!P1 STG.E.64 desc[UR4][R2.64+0x100], R4 ;  /* 0x0001000402009986 */ /* 0x0011e2000c101b04 */
[----:B------:R-:W-:Y:S05]  /*00f0*/  @P0 EXIT ;  /* 0x000000000000094d */ /* 0x000fea0003800000 */
[----:B0-----:R-:W0:Y:S02]  /*0100*/  LDC.64 R2, c[0x0][0x380] ;  /* 0x0000e000ff027b82 */ /* 0x001e240000000a00 */
[----:B0-----:R-:W-:-:S05]  /*0110*/  IMAD.WIDE.U32 R2, R0, 0x8, R2 ;  /* 0x0000000800027825 */ /* 0x001fca00078e0002 */
[----:B------:R-:W-:Y:S01]  /*0120*/  STG.E.64 desc[UR4][R2.64], RZ ;  /* 0x000000ff02007986 */ /* 0x000fe2000c101b04 */
[----:B------:R-:W-:Y:S05]  /*0130*/  EXIT ;  /* 0x000000000000794d */ /* 0x000fea0003800000 */
.L_x_1170:
        /* <DEDUP_REMOVED lines=12> */
.L_x_1523:


//--------------------- .text._ZN3cub18CUB_300001_SM_10006detail6reduce28DeviceReduceSingleTileKernelINS2_10policy_hubIiyN4cuda3__47maximumIiEEE10Policy1000EPiSB_iS8_iiNS5_3std3__410__identityEEEvT0_T1_T2_T3_T4_T6_ --------------------------
	.section	.text._ZN3cub18CUB_300001_SM_10006detail6reduce28DeviceReduceSingleTileKernelINS2_10policy_hubIiyN4cuda3__47maximumIiEEE10Policy1000EPiSB_iS8_iiNS5_3std3__410__identityEEEvT0_T1_T2_T3_T4_T6_,"ax",@progbits
	.align	128
        .global         _ZN3cub18CUB_300001_SM_10006detail6reduce28DeviceReduceSingleTileKernelINS2_10policy_hubIiyN4cuda3__47maximumIiEEE10Policy1000EPiSB_iS8_iiNS5_3std3__410__identityEEEvT0_T1_T2_T3_T4_T6_
        .type           _ZN3cub18CUB_300001_SM_10006detail6reduce28DeviceReduceSingleTileKernelINS2_10policy_hubIiyN4cuda3__47maximumIiEEE10Policy1000EPiSB_iS8_iiNS5_3std3__410__identityEEEvT0_T1_T2_T3_T4_T6_,@function
        .size           _ZN3cub18CUB_300001_SM_10006detail6reduce28DeviceReduceSingleTileKernelINS2_10policy_hubIiyN4cuda3__47maximumIiEEE10Policy1000EPiSB_iS8_iiNS5_3std3__410__identityEEEvT0_T1_T2_T3_T4_T6_,(.L_x_1524 - _ZN3cub18CUB_300001_SM_10006detail6reduce28DeviceReduceSingleTileKernelINS2_10policy_hubIiyN4cuda3__47maximumIiEEE10Policy1000EPiSB_iS8_iiNS5_3std3__410__identityEEEvT0_T1_T2_T3_T4_T6_)
        .other          _ZN3cub18CUB_300001_SM_10006detail6reduce28DeviceReduceSingleTileKernelINS2_10policy_hubIiyN4cuda3__47maximumIiEEE10Policy1000EPiSB_iS8_iiNS5_3std3__410__identityEEEvT0_T1_T2_T3_T4_T6_,@"STO_CUDA_ENTRY STV_DEFAULT"
_ZN3cub18CUB_300001_SM_10006detail6reduce28DeviceReduceSingleTileKernelINS2_10policy_hubIiyN4cuda3__47maximumIiEEE10Policy1000EPiSB_iS8_iiNS5_3std3__410__identityEEEvT0_T1_T2_T3_T4_T6_:
.text._ZN3cub18CUB_300001_SM_10006detail6reduce28DeviceReduceSingleTileKernelINS2_10policy_hubIiyN4cuda3__47maximumIiEEE10Policy1000EPiSB_iS8_iiNS5_3std3__410__identityEEEvT0_T1_T2_T3_T4_T6_:
[----:B------:R-:W-:Y:S01]  /*0000*/  LDC R1, c[0x0][0x37c] ;  /* 0x0000df00ff017b82 */ /* 0x000fe20000000800 */
[----:B------:R-:W0:Y:S01]  /*0010*/  LDCU UR4, c[0x0][0x390] ;  /* 0x00007200ff0477ac */ /* 0x000e220008000800 */
[----:B------:R-:W1:Y:S01]  /*0020*/  LDCU.64 UR6, c[0x0][0x358] ;  /* 0x00006b00ff0677ac */ /* 0x000e620008000a00 */
[----:B0-----:R-:W-:-:S05]  /*0030*/  IMAD.U32 R2, RZ, RZ, UR4 ;  /* 0x00000004ff027e24 */ /* 0x001fca000f8e00ff */
[----:B------:R-:W-:-:S13]  /*0040*/  ISETP.NE.AND P0, PT, R2, RZ, PT ;  /* 0x000000ff0200720c */ /* 0x000fda0003f05270 */
[----:B-1----:R-:W-:Y:S05]  /*0050*/  @P0 BRA `(.L_x_1171) ;  /* 0x00000000001c0947 */ /* 0x002fea0003800000 */
[----:B------:R-:W0:Y:S02]  /*0060*/  S2R R0, SR_TID.X ;  /* 0x0000000000007919 */ /* 0x000e240000002100 */
[----:B0-----:R-:W-:-:S13]  /*0070*/  ISETP.NE.AND P0, PT, R0, RZ, PT ;  /* 0x000000ff0000720c */ /* 0x001fda0003f05270 */
[----:B------:R-:W-:Y:S05]  /*0080*/  @P0 EXIT ;  /* 0x000000000000094d */ /* 0x000fea0003800000 */
[----:B------:R-:W0:Y:S08]  /*0090*/  LDC R5, c[0x0][0x398] ;  /* 0x0000e600ff057b82 */ /* 0x000e300000000800 */
[----:B------:R-:W0:Y:S02]  /*00a0*/  LDC.64 R2, c[0x0][0x388] ;  /* 0x0000e200ff027b82 */ /* 0x000e240000000a00 */
[----:B0-----:R-:W-:Y:S01]  /*00b0*/  STG.E desc[UR6][R2.64], R5 ;  /* 0x0000000502007986 */ /* 0x001fe2000c101906 */
[----:B------:R-:W-:Y:S05]  /*00c0*/  EXIT ;  /* 0x000000000000794d */ /* 0x000fea0003800000 */
.L_x_1171:
[----:B------:R-:W0:Y:S01]  /*00d0*/  LDCU UR4, c[0x0][0x380] ;  /* 0x00007000ff0477ac */ /* 0x000e220008000800 */
[----:B------:R-:W-:Y:S01]  /*00e0*/  BSSY.RECONVERGENT B0, `(.L_x_1172) ;  /* 0x000036c000007945 */ /* 0x000fe20003800200 */
[----:B0-----:R-:W-:-:S09]  /*00f0*/  ULOP3.LUT UP0, URZ, UR4, 0xf, URZ, 0xc0, !UPT ;  /* 0x0000000f04ff7892 */ /* 0x001fd2000f80c0ff */
[----:B------:R-:W-:Y:S05]  /*0100*/  BRA.U UP0, `(.L_x_1173) ;  /* 0x0000001900a47547 */ /* 0x000fea000b800000 */
[----:B------:R-:W-:-:S13]  /*0110*/  ISETP.GT.AND P0, PT, R2, 0xfff, PT ;  /* 0x00000fff0200780c */ /* 0x000fda0003f04270 */
[----:B------:R-:W-:Y:S05]  /*0120*/  @P0 BRA `(.L_x_1174) ;  /* 0x0000000c00640947 */ /* 0x000fea0003800000 */
[----:B------:R-:W0:Y:S01]  /*0130*/  S2R R3, SR_TID.X ;  /* 0x0000000000037919 */ /* 0x000e220000002100 */
[----:B------:R-:W-:Y:S01]  /*0140*/  BSSY.RECONVERGENT B1, `(.L_x_1175) ;  /* 0x0000009000017945 */ /* 0x000fe20003800200 */
[----:B------:R-:W-:Y:S01]  /*0150*/  IMAD.MOV.U32 R0, RZ, RZ, RZ ;  /* 0x000000ffff007224 */ /* 0x000fe200078e00ff */
[----:B0-----:R-:W-:Y:S01]  /*0160*/  ISETP.GE.AND P0, PT, R3, R2, PT ;  /* 0x000000020300720c */ /* 0x001fe20003f06270 */
[----:B------:R-:W-:-:S12]  /*0170*/  IMAD.MOV.U32 R11, RZ, RZ, R3 ;  /* 0x000000ffff0b7224 */ /* 0x000fd800078e0003 */
[----:B------:R-:W-:Y:S05]  /*0180*/  @P0 BRA `(.L_x_1176) ;  /* 0x0000000000100947 */ /* 0x000fea0003800000 */
[----:B------:R-:W0:Y:S02]  /*0190*/  LDC.64 R4, c[0x0][0x380] ;  /* 0x0000e000ff047b82 */ /* 0x000e240000000a00 */
[----:B0-----:R-:W-:-:S05]  /*01a0*/  IMAD.WIDE.U32 R4, R3, 0x4, R4 ;  /* 0x0000000403047825 */ /* 0x001fca00078e0004 */
[----:B------:R0:W5:Y:S01]  /*01b0*/  LDG.E.CONSTANT R0, desc[UR6][R4.64] ;  /* 0x0000000604007981 */ /* 0x000162000c1e9900 */
[----:B------:R-:W-:-:S07]  /*01c0*/  VIADD R11, R3, 0x100 ;  /* 0x00000100030b7836 */ /* 0x000fce0000000000 */
.L_x_1176:
[----:B------:R-:W-:Y:S05]  /*01d0*/  BSYNC.RECONVERGENT B1 ;  /* 0x0000000000017941 */ /* 0x000fea0003800200 */
.L_x_1175:
[----:B------:R-:W-:Y:S01]  /*01e0*/  ISETP.GE.AND P0, PT, R11, R2, PT ;  /* 0x000000020b00720c */ /* 0x000fe20003f06270 */
[----:B------:R-:W-:-:S12]  /*01f0*/  BSSY.RECONVERGENT B1, `(.L_x_1177) ;  /* 0x0000066000017945 */ /* 0x000fd80003800200 */
[----:B------:R-:W-:Y:S05]  /*0200*/  @P0 BRA `(.L_x_1178) ;  /* 0x0000000400900947 */ /* 0x000fea0003800000 */
[----:B0-----:R-:W-:Y:S01]  /*0210*/  LOP3.LUT R5, RZ, R11, RZ, 0x33, !PT ;  /* 0x0000000bff057212 */ /* 0x001fe200078e33ff */
[----:B------:R-:W-:Y:S04]  /*0220*/  BSSY.RECONVERGENT B2, `(.L_x_1179) ;  /* 0x0000015000027945 */ /* 0x000fe80003800200 */
[----:B------:R-:W-:-:S05]  /*0230*/  IMAD.IADD R6, R5, 0x1, R2 ;  /* 0x0000000105067824 */ /* 0x000fca00078e0202 */
[C---:B------:R-:W-:Y:S02]  /*0240*/  LOP3.LUT R4, R6.reuse, 0x300, RZ, 0xc0, !PT ;  /* 0x0000030006047812 */ /* 0x040fe400078ec0ff */
[----:B------:R-:W-:Y:S02]  /*0250*/  ISETP.GE.U32.AND P1, PT, R6, 0x300, PT ;  /* 0x000003000600780c */ /* 0x000fe40003f26070 */
[----:B------:R-:W-:-:S13]  /*0260*/  ISETP.NE.AND P0, PT, R4, 0x300, PT ;  /* 0x000003000400780c */ /* 0x000fda0003f05270 */
[----:B------:R-:W-:Y:S05]  /*0270*/  @!P0 BRA `(.L_x_1180) ;  /* 0x00000000003c8947 */ /* 0x000fea0003800000 */
[----:B------:R-:W0:Y:S01]  /*0280*/  LDC.64 R4, c[0x0][0x380] ;  /* 0x0000e000ff047b82 */ /* 0x000e220000000a00 */
[----:B------:R-:W-:-:S04]  /*0290*/  LEA.HI R6, R6, 0x1, RZ, 0x18 ;  /* 0x0000000106067811 */ /* 0x000fc800078fc0ff */
[----:B------:R-:W-:-:S05]  /*02a0*/  LOP3.LUT R6, R6, 0x3, RZ, 0xc0, !PT ;  /* 0x0000000306067812 */ /* 0x000fca00078ec0ff */
[----:B------:R-:W-:Y:S02]  /*02b0*/  IMAD.MOV R6, RZ, RZ, -R6 ;  /* 0x000000ffff067224 */ /* 0x000fe400078e0a06 */
[----:B0-----:R-:W-:-:S04]  /*02c0*/  IMAD.WIDE.U32 R4, R11, 0x4, R4 ;  /* 0x000000040b047825 */ /* 0x001fc800078e0004 */
[----:B------:R-:W-:-:S07]  /*02d0*/  IMAD.MOV.U32 R7, RZ, RZ, R5 ;  /* 0x000000ffff077224 */ /* 0x000fce00078e0005 */
.L_x_1181:
[----:B------:R-:W-:-:S06]  /*02e0*/  IMAD.MOV.U32 R5, RZ, RZ, R7 ;  /* 0x000000ffff057224 */ /* 0x000fcc00078e0007 */
[----:B------:R0:W2:Y:S01]  /*02f0*/  LDG.E.CONSTANT R5, desc[UR6][R4.64] ;  /* 0x0000000604057981 */ /* 0x0000a2000c1e9900 */
[----:B------:R-:W-:Y:S02]  /*0300*/  VIADD R6, R6, 0x1 ;  /* 0x0000000106067836 */ /* 0x000fe40000000000 */
[----:B------:R-:W-:-:S03]  /*0310*/  VIADD R11, R11, 0x100 ;  /* 0x000001000b0b7836 */ /* 0x000fc60000000000 */
[----:B------:R-:W-:Y:S02]  /*0320*/  ISETP.NE.AND P0, PT, R6, RZ, PT ;  /* 0x000000ff0600720c */ /* 0x000fe40003f05270 */
[----:B0-----:R-:W-:-:S05]  /*0330*/  IADD3 R4, P2, PT, R4, 0x400, RZ ;  /* 0x0000040004047810 */ /* 0x001fca0007f5e0ff */
[----:B------:R-:W-:Y:S01]  /*0340*/  IMAD.X R7, RZ, RZ, R7, P2 ;  /* 0x000000ffff077224 */ /* 0x000fe200010e0607 */
[----:B--2--5:R-:W-:-:S05]  /*0350*/  VIMNMX R0, PT, PT, R5, R0, !PT ;  /* 0x0000000005007248 */ /* 0x024fca0007fe0100 */
[----:B------:R-:W-:Y:S05]  /*0360*/  @P0 BRA `(.L_x_1181) ;  /* 0xfffffffc00dc0947 */ /* 0x000fea000383ffff */
.L_x_1180:
[----:B------:R-:W-:Y:S05]  /*0370*/  BSYNC.RECONVERGENT B2 ;  /* 0x0000000000027941 */ /* 0x000fea0003800200 */
.L_x_1179:
[----:B------:R-:W-:Y:S05]  /*0380*/  @!P1 BRA `(.L_x_1178) ;  /* 0x0000000400309947 */ /* 0x000fea0003800000 */
[----:B------:R-:W-:Y:S01]  /*0390*/  IMAD.IADD R4, R2, 0x1, -R11 ;  /* 0x0000000102047824 */ /* 0x000fe200078e0a0b */
[----:B------:R-:W-:Y:S01]  /*03a0*/  BSSY.RECONVERGENT B2, `(.L_x_1182) ;  /* 0x0000029000027945 */ /* 0x000fe20003800200 */
[----:B------:R-:W-:-:S03]  /*03b0*/  PLOP3.LUT P0, PT, PT, PT, PT, 0x80, 0x8 ;  /* 0x000000000008781c */ /* 0x000fc60003f0f070 */
[----:B------:R-:W-:-:S13]  /*03c0*/  ISETP.GT.AND P1, PT, R4, 0xc00, PT ;  /* 0x00000c000400780c */ /* 0x000fda0003f24270 */
[----:B------:R-:W-:Y:S05]  /*03d0*/  @!P1 BRA `(.L_x_1183) ;  /* 0x0000000000949947 */ /* 0x000fea0003800000 */
[----:B------:R-:W-:Y:S01]  /*03e0*/  PLOP3.LUT P0, PT, PT, PT, PT, 0x8, 0x80 ;  /* 0x000000000080781c */ /* 0x000fe20003f0e170 */
[----:B------:R-:W-:-:S12]  /*03f0*/  VIADD R10, R2, 0xfffff400 ;  /* 0xfffff400020a7836 */ /* 0x000fd80000000000 */
.L_x_1184:
[----:B------:R-:W0:Y:S01]  /*0400*/  LDC.64 R6, c[0x0][0x380] ;  /* 0x0000e000ff067b82 */ /* 0x000e220000000a00 */
[C---:B------:R-:W-:Y:S02]  /*0410*/  VIADD R9, R11.reuse, 0x400 ;  /* 0x000004000b097836 */ /* 0x040fe40000000000 */
[C---:B------:R-:W-:Y:S02]  /*0420*/  VIADD R5, R11.reuse, 0x800 ;  /* 0x000008000b057836 */ /* 0x040fe40000000000 */
[----:B0-----:R-:W-:-:S05]  /*0430*/  IMAD.WIDE R22, R11, 0x4, R6 ;  /* 0x000000040b167825 */ /* 0x001fca00078e0206 */
[----:B------:R-:W2:Y:S01]  /*0440*/  LDG.E.CONSTANT R12, desc[UR6][R22.64] ;  /* 0x00000006160c7981 */ /* 0x000ea2000c1e9900 */
[----:B------:R-:W-:-:S03]  /*0450*/  IMAD.WIDE R8, R9, 0x4, R6 ;  /* 0x0000000409087825 */ /* 0x000fc600078e0206 */
[----:B------:R-:W2:Y:S04]  /*0460*/  LDG.E.CONSTANT R13, desc[UR6][R22.64+0x400] ;  /* 0x00040006160d7981 */ /* 0x000ea8000c1e9900 */
[----:B------:R-:W3:Y:S04]  /*0470*/  LDG.E.CONSTANT R14, desc[UR6][R22.64+0x800] ;  /* 0x00080006160e7981 */ /* 0x000ee8000c1e9900 */
[----:B------:R-:W3:Y:S01]  /*0480*/  LDG.E.CONSTANT R21, desc[UR6][R22.64+0xc00] ;  /* 0x000c000616157981 */ /* 0x000ee2000c1e9900 */
[----:B------:R-:W-:-:S03]  /*0490*/  IMAD.WIDE R4, R5, 0x4, R6 ;  /* 0x0000000405047825 */ /* 0x000fc600078e0206 */
[----:B------:R-:W4:Y:S04]  /*04a0*/  LDG.E.CONSTANT R17, desc[UR6][R8.64] ;  /* 0x0000000608117981 */ /* 0x000f28000c1e9900 */
[----:B------:R-:W4:Y:S01]  /*04b0*/  LDG.E.CONSTANT R16, desc[UR6][R8.64+0x400] ;  /* 0x0004000608107981 */ /* 0x000f22000c1e9900 */
[----:B------:R-:W-:-:S03]  /*04c0*/  VIADD R25, R11, 0xc00 ;  /* 0x00000c000b197836 */ /* 0x000fc60000000000 */
[----:B------:R-:W4:Y:S04]  /*04d0*/  LDG.E.CONSTANT R15, desc[UR6][R8.64+0x800] ;  /* 0x00080006080f7981 */ /* 0x000f28000c1e9900 */
[----:B------:R-:W4:Y:S01]  /*04e0*/  LDG.E.CONSTANT R20, desc[UR6][R8.64+0xc00] ;  /* 0x000c000608147981 */ /* 0x000f22000c1e9900 */
[----:B------:R-:W-:-:S03]  /*04f0*/  IMAD.WIDE R6, R25, 0x4, R6 ;  /* 0x0000000419067825 */ /* 0x000fc600078e0206 */
[----:B------:R-:W4:Y:S04]  /*0500*/  LDG.E.CONSTANT R19, desc[UR6][R4.64] ;  /* 0x0000000604137981 */ /* 0x000f28000c1e9900 */
[----:B------:R-:W4:Y:S04]  /*0510*/  LDG.E.CONSTANT R18, desc[UR6][R4.64+0x400] ;  /* 0x0004000604127981 */ /* 0x000f28000c1e9900 */
[----:B------:R-:W4:Y:S04]  /*0520*/  LDG.E.CONSTANT R23, desc[UR6][R4.64+0x800] ;  /* 0x0008000604177981 */ /* 0x000f28000c1e9900 */
[----:B------:R-:W4:Y:S04]  /*0530*/  LDG.E.CONSTANT R24, desc[UR6][R4.64+0xc00] ;  /* 0x000c000604187981 */ /* 0x000f28000c1e9900 */
[----:B------:R-:W4:Y:S04]  /*0540*/  LDG.E.CONSTANT R25, desc[UR6][R6.64] ;  /* 0x0000000606197981 */ /* 0x000f28000c1e9900 */
[----:B------:R-:W4:Y:S04]  /*0550*/  LDG.E.CONSTANT R26, desc[UR6][R6.64+0x400] ;  /* 0x00040006061a7981 */ /* 0x000f28000c1e9900 */
[----:B------:R-:W4:Y:S04]  /*0560*/  LDG.E.CONSTANT R22, desc[UR6][R6.64+0x800] ;  /* 0x0008000606167981 */ /* 0x000f28000c1e9900 */
[----:B------:R-:W4:Y:S01]  /*0570*/  LDG.E.CONSTANT R27, desc[UR6][R6.64+0xc00] ;  /* 0x000c0006061b7981 */ /* 0x000f22000c1e9900 */
[----:B------:R-:W-:-:S05]  /*0580*/  VIADD R11, R11, 0x1000 ;  /* 0x000010000b0b7836 */ /* 0x000fca0000000000 */
[----:B------:R-:W-:Y:S02]  /*0590*/  ISETP.GE.AND P1, PT, R11, R10, PT ;  /* 0x0000000a0b00720c */ /* 0x000fe40003f26270 */
[----:B--2--5:R-:W-:-:S04]  /*05a0*/  VIMNMX3 R12, R0, R12, R13, !PT ;  /* 0x0000000c000c720f */ /* 0x024fc8000780010d */
[----:B---3--:R-:W-:-:S04]  /*05b0*/  VIMNMX3 R12, R12, R14, R21, !PT ;  /* 0x0000000e0c0c720f */ /* 0x008fc80007800115 */
[----:B----4-:R-:W-:-:S04]  /*05c0*/  VIMNMX3 R12, R12, R17, R16, !PT ;  /* 0x000000110c0c720f */ /* 0x010fc80007800110 */
[----:B------:R-:W-:-:S04]  /*05d0*/  VIMNMX3 R12, R12, R15, R20, !PT ;  /* 0x0000000f0c0c720f */ /* 0x000fc80007800114 */
[----:B------:R-:W-:-:S04]  /*05e0*/  VIMNMX3 R12, R12, R19, R18, !PT ;  /* 0x000000130c0c720f */ /* 0x000fc80007800112 */
[----:B------:R-:W-:-:S04]  /*05f0*/  VIMNMX3 R12, R12, R23, R24, !PT ;  /* 0x000000170c0c720f */ /* 0x000fc80007800118 */
[----:B------:R-:W-:-:S04]  /*0600*/  VIMNMX3 R25, R12, R25, R26, !PT ;  /* 0x000000190c19720f */ /* 0x000fc8000780011a */
[----:B------:R-:W-:Y:S01]  /*0610*/  VIMNMX3 R0, R25, R22, R27, !PT ;  /* 0x000000161900720f */ /* 0x000fe2000780011b */
[----:B------:R-:W-:Y:S06]  /*0620*/  @!P1 BRA `(.L_x_1184) ;  /* 0xfffffffc00749947 */ /* 0x000fec000383ffff */
.L_x_1183:
[----:B------:R-:W-:Y:S05]  /*0630*/  BSYNC.RECONVERGENT B2 ;  /* 0x0000000000027941 */ /* 0x000fea0003800200 */
.L_x_1182:
[----:B------:R-:W-:Y:S01]  /*0640*/  IMAD.IADD R4, R2, 0x1, -R11 ;  /* 0x0000000102047824 */ /* 0x000fe200078e0a0b */
[----:B------:R-:W-:Y:S04]  /*0650*/  BSSY.RECONVERGENT B2, `(.L_x_1185) ;  /* 0x0000015000027945 */ /* 0x000fe80003800200 */
[----:B------:R-:W-:-:S13]  /*0660*/  ISETP.GT.AND P1, PT, R4, 0x400, PT ;  /* 0x000004000400780c */ /* 0x000fda0003f24270 */
[----:B------:R-:W-:Y:S05]  /*0670*/  @!P1 BRA `(.L_x_1186) ;  /* 0x0000000000489947 */ /* 0x000fea0003800000 */
[----:B------:R-:W0:Y:S01]  /*0680*/  LDC.64 R6, c[0x0][0x380] ;  /* 0x0000e000ff067b82 */ /* 0x000e220000000a00 */
[C---:B------:R-:W-:Y:S02]  /*0690*/  VIADD R13, R11.reuse, 0x400 ;  /* 0x000004000b0d7836 */ /* 0x040fe40000000000 */
[----:B0-----:R-:W-:-:S05]  /*06a0*/  IMAD.WIDE R4, R11, 0x4, R6 ;  /* 0x000000040b047825 */ /* 0x001fca00078e0206 */
[----:B------:R-:W2:Y:S01]  /*06b0*/  LDG.E.CONSTANT R9, desc[UR6][R4.64] ;  /* 0x0000000604097981 */ /* 0x000ea2000c1e9900 */
[----:B------:R-:W-:-:S03]  /*06c0*/  IMAD.WIDE R6, R13, 0x4, R6 ;  /* 0x000000040d067825 */ /* 0x000fc600078e0206 */
[----:B------:R-:W2:Y:S04]  /*06d0*/  LDG.E.CONSTANT R8, desc[UR6][R4.64+0x400] ;  /* 0x0004000604087981 */ /* 0x000ea8000c1e9900 */
[----:B------:R-:W3:Y:S04]  /*06e0*/  LDG.E.CONSTANT R13, desc[UR6][R4.64+0x800] ;  /* 0x00080006040d7981 */ /* 0x000ee8000c1e9900 */
[----:B------:R-:W3:Y:S04]  /*06f0*/  LDG.E.CONSTANT R10, desc[UR6][R4.64+0xc00] ;  /* 0x000c0006040a7981 */ /* 0x000ee8000c1e9900 */
[----:B------:R-:W4:Y:S04]  /*0700*/  LDG.E.CONSTANT R15, desc[UR6][R6.64] ;  /* 0x00000006060f7981 */ /* 0x000f28000c1e9900 */
[----:B------:R-:W4:Y:S04]  /*0710*/  LDG.E.CONSTANT R12, desc[UR6][R6.64+0x400] ;  /* 0x00040006060c7981 */ /* 0x000f28000c1e9900 */
[----:B------:R-:W4:Y:S04]  /*0720*/  LDG.E.CONSTANT R17, desc[UR6][R6.64+0x800] ;  /* 0x0008000606117981 */ /* 0x000f28000c1e9900 */
[----:B------:R-:W4:Y:S01]  /*0730*/  LDG.E.CONSTANT R14, desc[UR6][R6.64+0xc00] ;  /* 0x000c0006060e7981 */ /* 0x000f22000c1e9900 */
[----:B------:R-:W-:Y:S01]  /*0740*/  PLOP3.LUT P0, PT, PT, PT, PT, 0x8, 0x80 ;  /* 0x000000000080781c */ /* 0x000fe20003f0e170 */
[----:B------:R-:W-:Y:S01]  /*0750*/  VIADD R11, R11, 0x800 ;  /* 0x000008000b0b7836 */ /* 0x000fe20000000000 */
[----:B--2--5:R-:W-:-:S04]  /*0760*/  VIMNMX3 R8, R0, R9, R8, !PT ;  /* 0x000000090008720f */ /* 0x024fc80007800108 */
[----:B---3--:R-:W-:-:S04]  /*0770*/  VIMNMX3 R8, R8, R13, R10, !PT ;  /* 0x0000000d0808720f */ /* 0x008fc8000780010a */
[----:B----4-:R-:W-:-:S04]  /*0780*/  VIMNMX3 R8, R8, R15, R12, !PT ;  /* 0x0000000f0808720f */ /* 0x010fc8000780010c */
[----:B------:R-:W-:-:S07]  /*0790*/  VIMNMX3 R0, R8, R17, R14, !PT ;  /* 0x000000110800720f */ /* 0x000fce000780010e */
.L_x_1186:
[----:B------:R-:W-:Y:S05]  /*07a0*/  BSYNC.RECONVERGENT B2 ;  /* 0x0000000000027941 */ /* 0x000fea0003800200 */
.L_x_1185:
[----:B------:R-:W-:-:S13]  /*07b0*/  ISETP.LT.OR P0, PT, R11, R2, P0 ;  /* 0x000000020b00720c */ /* 0x000fda0000701670 */
[----:B------:R-:W-:Y:S05]  /*07c0*/  @!P0 BRA `(.L_x_1178) ;  /* 0x0000000000208947 */ /* 0x000fea0003800000 */
[----:B------:R-:W0:Y:S02]  /*07d0*/  LDC.64 R4, c[0x0][0x380] ;  /* 0x0000e000ff047b82 */ /* 0x000e240000000a00 */
[----:B0-----:R-:W-:-:S05]  /*07e0*/  IMAD.WIDE R4, R11, 0x4, R4 ;  /* 0x000000040b047825 */ /* 0x001fca00078e0204 */
[----:B------:R-:W2:Y:S04]  /*07f0*/  LDG.E.CONSTANT R7, desc[UR6][R4.64] ;  /* 0x0000000604077981 */ /* 0x000ea8000c1e9900 */
[----:B------:R-:W2:Y:S04]  /*0800*/  LDG.E.CONSTANT R6, desc[UR6][R4.64+0x400] ;  /* 0x0004000604067981 */ /* 0x000ea8000c1e9900 */
[----:B------:R-:W3:Y:S04]  /*0810*/  LDG.E.CONSTANT R9, desc[UR6][R4.64+0x800] ;  /* 0x0008000604097981 */ /* 0x000ee8000c1e9900 */
[----:B------:R-:W3:Y:S01]  /*0820*/  LDG.E.CONSTANT R8, desc[UR6][R4.64+0xc00] ;  /* 0x000c000604087981 */ /* 0x000ee2000c1e9900 */
[----:B--2--5:R-:W-:-:S04]  /*0830*/  VIMNMX3 R0, R0, R7, R6, !PT ;  /* 0x000000070000720f */ /* 0x024fc80007800106 */
[----:B---3--:R-:W-:-:S07]  /*0840*/  VIMNMX3 R0, R0, R9, R8, !PT ;  /* 0x000000090000720f */ /* 0x008fce0007800108 */
.L_x_1178:
[----:B------:R-:W-:Y:S05]  /*0850*/  BSYNC.RECONVERGENT B1 ;  /* 0x0000000000017941 */ /* 0x000fea0003800200 */
.L_x_1177:
[----:B------:R-:W-:Y:S01]  /*0860*/  ISETP.GE.AND P0, PT, R2, 0x100, PT ;  /* 0x000001000200780c */ /* 0x000fe20003f06270 */
[----:B-----5:R-:W-:-:S12]  /*0870*/  IMAD.MOV.U32 R9, RZ, RZ, R0 ;  /* 0x000000ffff097224 */ /* 0x020fd800078e0000 */
[----:B------:R-:W-:Y:S05]  /*0880*/  @!P0 BRA `(.L_x_1187) ;  /* 0x0000000000a08947 */ /* 0x000fea0003800000 */
[----:B------:R-:W1:Y:S01]  /*0890*/  S2R R6, SR_LANEID ;  /* 0x0000000000067919 */ /* 0x000e620000000000 */
[----:B------:R-:W2:Y:S02]  /*08a0*/  SHFL.DOWN PT, R0, R9, 0x1, 0x1f ;  /* 0x08201f0009007f89 */ /* 0x000ea400000e0000 */
[----:B--2---:R-:W-:Y:S02]  /*08b0*/  VIMNMX R0, PT, PT, R0, R9, !PT ;  /* 0x0000000900007248 */ /* 0x004fe40007fe0100 */
[C---:B-1----:R-:W-:Y:S02]  /*08c0*/  ISETP.GT.AND P0, PT, R6.reuse, 0x1e, PT ;  /* 0x0000001e0600780c */ /* 0x042fe40003f04270 */
[C---:B------:R-:W-:Y:S02]  /*08d0*/  ISETP.NE.AND P1, PT, R6.reuse, RZ, PT ;  /* 0x000000ff0600720c */ /* 0x040fe40003f25270 */
[----:B------:R-:W-:Y:S02]  /*08e0*/  SEL R0, R9, R0, P0 ;  /* 0x0000000009007207 */ /* 0x000fe40000000000 */
[----:B------:R-:W-:-:S03]  /*08f0*/  ISETP.GT.AND P0, PT, R6, 0x1d, PT ;  /* 0x0000001d0600780c */ /* 0x000fc60003f04270 */
[----:B0-----:R-:W0:Y:S06]  /*0900*/  SHFL.DOWN PT, R5, R0, 0x2, 0x1f ;  /* 0x08401f0000057f89 */ /* 0x001e2c00000e0000 */
[----:B------:R-:W1:Y:S01]  /*0910*/  @!P1 S2R R7, SR_CgaCtaId ;  /* 0x0000000000079919 */ /* 0x000e620000008800 */
[----:B------:R-:W-:Y:S02]  /*0920*/  @!P1 MOV R4, 0x400 ;  /* 0x0000040000049802 */ /* 0x000fe40000000f00 */
[----:B------:R-:W-:-:S04]  /*0930*/  @!P1 SHF.R.U32.HI R2, RZ, 0x3, R3 ;  /* 0x00000003ff029819 */ /* 0x000fc80000011603 */
[----:B------:R-:W-:Y:S02]  /*0940*/  @!P1 LOP3.LUT R2, R2, 0x7c, RZ, 0xc0, !PT ;  /* 0x0000007c02029812 */ /* 0x000fe400078ec0ff */
[----:B0-----:R-:W-:Y:S02]  /*0950*/  @!P0 VIMNMX R0, PT, PT, R0, R5, !PT ;  /* 0x0000000500008248 */ /* 0x001fe40007fe0100 */
[----:B------:R-:W-:-:S03]  /*0960*/  ISETP.GT.AND P0, PT, R6, 0x1b, PT ;  /* 0x0000001b0600780c */ /* 0x000fc60003f04270 */
[----:B------:R-:W0:Y:S01]  /*0970*/  SHFL.DOWN PT, R5, R0, 0x4, 0x1f ;  /* 0x08801f0000057f89 */ /* 0x000e2200000e0000 */
[----:B-1----:R-:W-:-:S05]  /*0980*/  @!P1 LEA R7, R7, R4, 0x18 ;  /* 0x0000000407079211 */ /* 0x002fca00078ec0ff */
[----:B------:R-:W-:-:S04]  /*0990*/  @!P1 IMAD.IADD R2, R2, 0x1, R7 ;  /* 0x0000000102029824 */ /* 0x000fc800078e0207 */
[----:B0-----:R-:W-:Y:S02]  /*09a0*/  @!P0 VIMNMX R0, PT, PT, R0, R5, !PT ;  /* 0x0000000500008248 */ /* 0x001fe40007fe0100 */
[----:B------:R-:W-:-:S03]  /*09b0*/  ISETP.GT.AND P0, PT, R6, 0x17, PT ;  /* 0x000000170600780c */ /* 0x000fc60003f04270 */
[----:B------:R-:W0:Y:S10]  /*09c0*/  SHFL.DOWN PT, R5, R0, 0x8, 0x1f ;  /* 0x09001f0000057f89 */ /* 0x000e3400000e0000 */
[----:B0-----:R-:W-:-:S02]  /*09d0*/  @!P0 VIMNMX R0, PT, PT, R0, R5, !PT ;  /* 0x0000000500008248 */ /* 0x001fc40007fe0100 */
[----:B------:R-:W-:-:S03]  /*09e0*/  ISETP.NE.AND P0, PT, R3, RZ, PT ;  /* 0x000000ff0300720c */ /* 0x000fc60003f05270 */
[----:B------:R-:W0:Y:S02]  /*09f0*/  SHFL.DOWN PT, R5, R0, 0x10, 0x1f ;  /* 0x0a001f0000057f89 */ /* 0x000e2400000e0000 */
[----:B0-----:R-:W-:-:S05]  /*0a00*/  VIMNMX R7, PT, PT, R0, R5, !PT ;  /* 0x0000000500077248 */ /* 0x001fca0007fe0100 */
[----:B------:R0:W-:Y:S01]  /*0a10*/  @!P1 STS [R2+0x8], R7 ;  /* 0x0000080702009388 */ /* 0x0001e20000000800 */
[----:B------:R-:W-:Y:S01]  /*0a20*/  BAR.SYNC.DEFER_BLOCKING 0x0 ;  /* 0x0000000000007b1d */ /* 0x000fe20000010000 */
[----:B------:R-:W-:-:S04]  /*0a30*/  ISETP.GT.AND P1, PT, R6, 0xf, PT ;  /* 0x0000000f0600780c */ /* 0x000fc80003f24270 */
[----:B------:R-:W-:Y:S01]  /*0a40*/  SEL R5, R0, R7, P1 ;  /* 0x0000000700057207 */ /* 0x000fe20000800000 */
[----:B------:R-:W-:Y:S08]  /*0a50*/  @P0 BRA `(.L_x_1188) ;  /* 0x0000002c00500947 */ /* 0x000ff00003800000 */
[----:B------:R-:W1:Y:S01]  /*0a60*/  S2UR UR5, SR_CgaCtaId ;  /* 0x00000000000579c3 */ /* 0x000e620000008800 */
[----:B------:R-:W-:Y:S02]  /*0a70*/  UMOV UR4, 0x400 ;  /* 0x0000040000047882 */ /* 0x000fe40000000000 */
[----:B-1----:R-:W-:-:S09]  /*0a80*/  ULEA UR4, UR5, UR4, 0x18 ;  /* 0x0000000405047291 */ /* 0x002fd2000f8ec0ff */
[----:B------:R-:W-:Y:S04]  /*0a90*/  LDS R0, [UR4+0xc] ;  /* 0x00000c04ff007984 */ /* 0x000fe80008000800 */
[----:B------:R-:W1:Y:S04]  /*0aa0*/  LDS.128 R8, [UR4+0x10] ;  /* 0x00001004ff087984 */ /* 0x000e680008000c00 */
[----:B0-----:R-:W0:Y:S01]  /*0ab0*/  LDS.64 R2, [UR4+0x20] ;  /* 0x00002004ff027984 */ /* 0x001e220008000a00 */
[----:B-1----:R-:W-:-:S04]  /*0ac0*/  VIMNMX3 R0, R5, R0, R8, !PT ;  /* 0x000000000500720f */ /* 0x002fc80007800108 */
[----:B------:R-:W-:-:S04]  /*0ad0*/  VIMNMX3 R0, R0, R9, R10, !PT ;  /* 0x000000090000720f */ /* 0x000fc8000780010a */
[----:B0-----:R-:W-:-:S04]  /*0ae0*/  VIMNMX3 R0, R0, R11, R2, !PT ;  /* 0x0000000b0000720f */ /* 0x001fc80007800102 */
[----:B------:R-:W-:Y:S01]  /*0af0*/  VIMNMX R5, PT, PT, R0, R3, !PT ;  /* 0x0000000300057248 */ /* 0x000fe20007fe0100 */
[----:B------:R-:W-:Y:S06]  /*0b00*/  BRA `(.L_x_1188) ;  /* 0x0000002c00247947 */ /* 0x000fec0003800000 */
.L_x_1187:
[----:B------:R-:W1:Y:S01]  /*0b10*/  S2R R6, SR_LANEID ;  /* 0x0000000000067919 */ /* 0x000e620000000000 */
[----:B------:R-:W-:-:S04]  /*0b20*/  LOP3.LUT R0, R3, 0x3e0, RZ, 0xc0, !PT ;  /* 0x000003e003007812 */ /* 0x000fc800078ec0ff */
[----:B------:R-:W-:Y:S01]  /*0b30*/  LOP3.LUT R7, RZ, R0, RZ, 0x33, !PT ;  /* 0x00000000ff077212 */ /* 0x000fe200078e33ff */
[----:B0-----:R-:W-:-:S04]  /*0b40*/  VIADD R5, R0, 0x20 ;  /* 0x0000002000057836 */ /* 0x001fc80000000000 */
[----:B------:R-:W-:Y:S01]  /*0b50*/  IMAD.IADD R7, R7, 0x1, R2 ;  /* 0x0000000107077824 */ /* 0x000fe200078e0202 */
[----:B------:R-:W-:-:S04]  /*0b60*/  ISETP.GT.AND P0, PT, R5, R2, PT ;  /* 0x000000020500720c */ /* 0x000fc80003f04270 */
[----:B------:R-:W-:-:S05]  /*0b70*/  SEL R7, R7, 0x1f, P0 ;  /* 0x0000001f07077807 */ /* 0x000fca0000000000 */
[----:B------:R-:W0:Y:S01]  /*0b80*/  SHFL.DOWN PT, R0, R9, 0x1, R7 ;  /* 0x0820000009007989 */ /* 0x000e2200000e0007 */
[C---:B-1----:R-:W-:Y:S01]  /*0b90*/  ISETP.GE.AND P0, PT, R6.reuse, R7, PT ;  /* 0x000000070600720c */ /* 0x042fe20003f06270 */
[C---:B------:R-:W-:Y:S01]  /*0ba0*/  VIADD R4, R6.reuse, 0x2 ;  /* 0x0000000206047836 */ /* 0x040fe20000000000 */
[----:B------:R-:W-:-:S11]  /*0bb0*/  ISETP.NE.AND P1, PT, R6, RZ, PT ;  /* 0x000000ff0600720c */ /* 0x000fd60003f25270 */
[----:B0-----:R-:W-:Y:S02]  /*0bc0*/  @!P0 VIMNMX R9, PT, PT, R0, R9, !PT ;  /* 0x0000000900098248 */ /* 0x001fe40007fe0100 */
[----:B------:R-:W-:Y:S01]  /*0bd0*/  ISETP.GT.AND P0, PT, R4, R7, PT ;  /* 0x000000070400720c */ /* 0x000fe20003f04270 */
[----:B------:R-:W-:Y:S01]  /*0be0*/  VIADD R4, R6, 0x4 ;  /* 0x0000000406047836 */ /* 0x000fe20000000000 */
[----:B------:R-:W0:Y:S01]  /*0bf0*/  @!P1 S2R R8, SR_CgaCtaId ;  /* 0x0000000000089919 */ /* 0x000e220000008800 */
[----:B------:R-:W-:Y:S01]  /*0c00*/  @!P1 MOV R5, 0x400 ;  /* 0x0000040000059802 */ /* 0x000fe20000000f00 */
[----:B------:R-:W1:Y:S09]  /*0c10*/  SHFL.DOWN PT, R0, R9, 0x2, R7 ;  /* 0x0840000009007989 */ /* 0x000e7200000e0007 */
[----:B-1----:R-:W-:-:S02]  /*0c20*/  @!P0 VIMNMX R9, PT, PT, R9, R0, !PT ;  /* 0x0000000009098248 */ /* 0x002fc40007fe0100 */
[----:B------:R-:W-:Y:S01]  /*0c30*/  ISETP.GT.AND P0, PT, R4, R7, PT ;  /* 0x000000070400720c */ /* 0x000fe20003f04270 */
[----:B------:R-:W-:Y:S01]  /*0c40*/  VIADD R4, R6, 0x8 ;  /* 0x0000000806047836 */ /* 0x000fe20000000000 */
[----:B0-----:R-:W-:Y:S01]  /*0c50*/  @!P1 LEA R5, R8, R5, 0x18 ;  /* 0x0000000508059211 */ /* 0x001fe200078ec0ff */
[----:B------:R-:W0:Y:S10]  /*0c60*/  SHFL.DOWN PT, R0, R9, 0x4, R7 ;  /* 0x0880000009007989 */ /* 0x000e3400000e0007 */
[----:B0-----:R-:W-:-:S02]  /*0c70*/  @!P0 VIMNMX R9, PT, PT, R9, R0, !PT ;  /* 0x0000000009098248 */ /* 0x001fc40007fe0100 */
[----:B------:R-:W-:Y:S01]  /*0c80*/  ISETP.GT.AND P0, PT, R4, R7, PT ;  /* 0x000000070400720c */ /* 0x000fe20003f04270 */
[----:B------:R-:W-:Y:S02]  /*0c90*/  VIADD R4, R6, 0x10 ;  /* 0x0000001006047836 */ /* 0x000fe40000000000 */
[----:B------:R-:W0:Y:S10]  /*0ca0*/  SHFL.DOWN PT, R0, R9, 0x8, R7 ;  /* 0x0900000009007989 */ /* 0x000e3400000e0007 */
[----:B0-----:R-:W-:-:S02]  /*0cb0*/  @!P0 VIMNMX R9, PT, PT, R9, R0, !PT ;  /* 0x0000000009098248 */ /* 0x001fc40007fe0100 */
[----:B------:R-:W-:Y:S02]  /*0cc0*/  ISETP.GT.AND P0, PT, R4, R7, PT ;  /* 0x000000070400720c */ /* 0x000fe40003f04270 */
[----:B------:R-:W-:Y:S01]  /*0cd0*/  @!P1 SHF.R.U32.HI R4, RZ, 0x3, R3 ;  /* 0x00000003ff049819 */ /* 0x000fe20000011603 */
[----:B------:R-:W0:Y:S03]  /*0ce0*/  SHFL.DOWN PT, R0, R9, 0x10, R7 ;  /* 0x0a00000009007989 */ /* 0x000e2600000e0007 */
[----:B------:R-:W-:-:S05]  /*0cf0*/  @!P1 LOP3.LUT R4, R4, 0x7c, RZ, 0xc0, !PT ;  /* 0x0000007c04049812 */ /* 0x000fca00078ec0ff */
[----:B------:R-:W-:Y:S02]  /*0d00*/  @!P1 IMAD.IADD R4, R4, 0x1, R5 ;  /* 0x0000000104049824 */ /* 0x000fe400078e0205 */
[----:B0-----:R-:W-:Y:S02]  /*0d10*/  @!P0 VIMNMX R9, PT, PT, R9, R0, !PT ;  /* 0x0000000009098248 */ /* 0x001fe40007fe0100 */
[----:B------:R-:W-:-:S03]  /*0d20*/  ISETP.NE.AND P0, PT, R3, RZ, PT ;  /* 0x000000ff0300720c */ /* 0x000fc60003f05270 */
[----:B------:R-:W-:-:S05]  /*0d30*/  IMAD.MOV.U32 R5, RZ, RZ, R9 ;  /* 0x000000ffff057224 */ /* 0x000fca00078e0009 */
[----:B------:R4:W-:Y:S01]  /*0d40*/  @!P1 STS [R4+0x8], R5 ;  /* 0x0000080504009388 */ /* 0x0009e20000000800 */
[----:B------:R-:W-:Y:S06]  /*0d50*/  BAR.SYNC.DEFER_BLOCKING 0x0 ;  /* 0x0000000000007b1d */ /* 0x000fec0000010000 */
[----:B------:R-:W-:Y:S05]  /*0d60*/  @P0 BRA `(.L_x_1188) ;  /* 0x00000028008c0947 */ /* 0x000fea0003800000 */
[----:B------:R-:W0:Y:S01]  /*0d70*/  S2UR UR5, SR_CgaCtaId ;  /* 0x00000000000579c3 */ /* 0x000e220000008800 */
[----:B------:R-:W-:Y:S01]  /*0d80*/  UMOV UR4, 0x400 ;  /* 0x0000040000047882 */ /* 0x000fe20000000000 */
[C---:B------:R-:W-:Y:S02]  /*0d90*/  ISETP.GT.AND P2, PT, R2.reuse, 0x20, PT ;  /* 0x000000200200780c */ /* 0x040fe40003f44270 */
[C---:B------:R-:W-:Y:S02]  /*0da0*/  ISETP.GT.AND P4, PT, R2.reuse, 0x40, PT ;  /* 0x000000400200780c */ /* 0x040fe40003f84270 */
[C---:B------:R-:W-:Y:S02]  /*0db0*/  ISETP.GT.AND P3, PT, R2.reuse, 0x60, PT ;  /* 0x000000600200780c */ /* 0x040fe40003f64270 */
[----:B------:R-:W-:Y:S01]  /*0dc0*/  ISETP.GT.AND P1, PT, R2, 0x80, PT ;  /* 0x000000800200780c */ /* 0x000fe20003f24270 */
[----:B0-----:R-:W-:-:S09]  /*0dd0*/  ULEA UR4, UR5, UR4, 0x18 ;  /* 0x0000000405047291 */ /* 0x001fd2000f8ec0ff */
[----:B------:R-:W4:Y:S04]  /*0de0*/  LDS R0, [UR4+0xc] ;  /* 0x00000c04ff007984 */ /* 0x000f280008000800 */
[----:B------:R-:W0:Y:S04]  /*0df0*/  LDS.128 R8, [UR4+0x10] ;  /* 0x00001004ff087984 */ /* 0x000e280008000c00 */
[----:B------:R-:W1:Y:S01]  /*0e00*/  LDS.64 R6, [UR4+0x20] ;  /* 0x00002004ff067984 */ /* 0x000e620008000a00 */
[----:B----4-:R-:W-:Y:S02]  /*0e10*/  @P2 VIMNMX R5, PT, PT, R5, R0, !PT ;  /* 0x0000000005052248 */ /* 0x010fe40007fe0100 */
[----:B------:R-:W-:-:S02]  /*0e20*/  ISETP.GT.AND P2, PT, R2, 0xa0, PT ;  /* 0x000000a00200780c */ /* 0x000fc40003f44270 */
[----:B0-----:R-:W-:Y:S02]  /*0e30*/  @P4 VIMNMX R5, PT, PT, R5, R8, !PT ;  /* 0x0000000805054248 */ /* 0x001fe40007fe0100 */
[C---:B------:R-:W-:Y:S02]  /*0e40*/  ISETP.GT.AND P4, PT, R2.reuse, 0xc0, PT ;  /* 0x000000c00200780c */ /* 0x040fe40003f84270 */
[----:B------:R-:W-:Y:S02]  /*0e50*/  @P3 VIMNMX R5, PT, PT, R5, R9, !PT ;  /* 0x0000000905053248 */ /* 0x000fe40007fe0100 */
[----:B------:R-:W-:Y:S02]  /*0e60*/  ISETP.GT.AND P3, PT, R2, 0xe0, PT ;  /* 0x000000e00200780c */ /* 0x000fe40003f64270 */
[----:B------:R-:W-:-:S04]  /*0e70*/  @P1 VIMNMX R5, PT, PT, R5, R10, !PT ;  /* 0x0000000a05051248 */ /* 0x000fc80007fe0100 */
[----:B------:R-:W-:-:S04]  /*0e80*/  @P2 VIMNMX R5, PT, PT, R5, R11, !PT ;  /* 0x0000000b05052248 */ /* 0x000fc80007fe0100 */
[----:B-1----:R-:W-:-:S04]  /*0e90*/  @P4 VIMNMX R5, PT, PT, R5, R6, !PT ;  /* 0x0000000605054248 */ /* 0x002fc80007fe0100 */
[----:B------:R-:W-:Y:S01]  /*0ea0*/  @P3 VIMNMX R5, PT, PT, R5, R7, !PT ;  /* 0x0000000705053248 */ /* 0x000fe20007fe0100 */
[----:B------:R-:W-:Y:S06]  /*0eb0*/  BRA `(.L_x_1188) ;  /* 0x0000002800387947 */ /* 0x000fec0003800000 */
.L_x_1174:
[----:B------:R-:W0:Y:S01]  /*0ec0*/  S2R R0, SR_TID.X ;  /* 0x0000000000007919 */ /* 0x000e220000002100 */
[----:B------:R-:W1:Y:S01]  /*0ed0*/  LDC.64 R20, c[0x0][0x380] ;  /* 0x0000e000ff147b82 */ /* 0x000e620000000a00 */
[----:B0-----:R-:W-:-:S04]  /*0ee0*/  IMAD.SHL.U32 R3, R0, 0x4, RZ ;  /* 0x0000000400037824 */ /* 0x001fc800078e00ff */
[----:B-1----:R-:W-:-:S05]  /*0ef0*/  IMAD.WIDE.U32 R20, R3, 0x4, R20 ;  /* 0x0000000403147825 */ /* 0x002fca00078e0014 */
[----:B------:R-:W2:Y:S04]  /*0f00*/  LDG.E.128.CONSTANT R4, desc[UR6][R20.64] ;  /* 0x0000000614047981 */ /* 0x000ea8000c1e9d00 */
[----:B------:R-:W3:Y:S04]  /*0f10*/  LDG.E.128.CONSTANT R8, desc[UR6][R20.64+0x1000] ;  /* 0x0010000614087981 */ /* 0x000ee8000c1e9d00 */
[----:B------:R-:W4:Y:S04]  /*0f20*/  LDG.E.128.CONSTANT R12, desc[UR6][R20.64+0x2000] ;  /* 0x00200006140c7981 */ /* 0x000f28000c1e9d00 */
[----:B------:R-:W5:Y:S01]  /*0f30*/  LDG.E.128.CONSTANT R16, desc[UR6][R20.64+0x3000] ;  /* 0x0030000614107981 */ /* 0x000f62000c1e9d00 */
[----:B------:R-:W-:Y:S01]  /*0f40*/  ISETP.GE.U32.AND P0, PT, R2, 0x2000, PT ;  /* 0x000020000200780c */ /* 0x000fe20003f06070 */
[----:B------:R-:W-:Y:S01]  /*0f50*/  IMAD.MOV.U32 R23, RZ, RZ, 0x1000 ;  /* 0x00001000ff177424 */ /* 0x000fe200078e00ff */
[----:B--2---:R-:W-:-:S02]  /*0f60*/  VIMNMX3 R4, R4, R5, R6, !PT ;  /* 0x000000050404720f */ /* 0x004fc40007800106 */
[----:B---3--:R-:W-:Y:S02]  /*0f70*/  VIMNMX3 R7, R7, R8, R9, !PT ;  /* 0x000000080707720f */ /* 0x008fe40007800109 */
[----:B----4-:R-:W-:Y:S02]  /*0f80*/  VIMNMX3 R10, R10, R11, R12, !PT ;  /* 0x0000000b0a0a720f */ /* 0x010fe4000780010c */
[----:B------:R-:W-:Y:S02]  /*0f90*/  VIMNMX3 R13, R13, R14, R15, !PT ;  /* 0x0000000e0d0d720f */ /* 0x000fe4000780010f */
[----:B-----5:R-:W-:Y:S02]  /*0fa0*/  VIMNMX3 R18, R16, R17, R18, !PT ;  /* 0x000000111012720f */ /* 0x020fe40007800112 */
[----:B------:R-:W-:Y:S02]  /*0fb0*/  VIMNMX3 R4, R4, R7, R10, !PT ;  /* 0x000000070404720f */ /* 0x000fe4000780010a */
[----:B------:R-:W-:-:S04]  /*0fc0*/  VIMNMX3 R13, R13, R18, R19, !PT ;  /* 0x000000120d0d720f */ /* 0x000fc80007800113 */
[----:B------:R-:W-:Y:S01]  /*0fd0*/  VIMNMX R3, PT, PT, R4, R13, !PT ;  /* 0x0000000d04037248 */ /* 0x000fe20007fe0100 */
[----:B------:R-:W-:Y:S06]  /*0fe0*/  @!P0 BRA `(.L_x_1189) ;  /* 0x0000000000608947 */ /* 0x000fec0003800000 */
[----:B------:R-:W0:Y:S01]  /*0ff0*/  LDC R24, c[0x0][0x390] ;  /* 0x0000e400ff187b82 */ /* 0x000e220000000800 */
[----:B------:R-:W-:Y:S02]  /*1000*/  VIADD R22, R2, 0xfffff000 ;  /* 0xfffff00002167836 */ /* 0x000fe40000000000 */
[----:B------:R-:W-:-:S07]  /*1010*/  IMAD.MOV.U32 R23, RZ, RZ, 0x1000 ;  /* 0x00001000ff177424 */ /* 0x000fce00078e00ff */
.L_x_1191:
[----:B------:R-:W-:-:S05]  /*1020*/  IMAD.WIDE R26, R23, 0x4, R20 ;  /* 0x00000004171a7825 */ /* 0x000fca00078e0214 */
[----:B------:R-:W2:Y:S04]  /*1030*/  LDG.E.128.CONSTANT R4, desc[UR6][R26.64] ;  /* 0x000000061a047981 */ /* 0x000ea8000c1e9d00 */
[----:B------:R-:W3:Y:S04]  /*1040*/  LDG.E.128.CONSTANT R8, desc[UR6][R26.64+0x1000] ;  /* 0x001000061a087981 */ /* 0x000ee8000c1e9d00 */
[----:B------:R-:W4:Y:S04]  /*1050*/  LDG.E.128.CONSTANT R12, desc[UR6][R26.64+0x2000] ;  /* 0x002000061a0c7981 */ /* 0x000f28000c1e9d00 */
[----:B------:R-:W5:Y:S01]  /*1060*/  LDG.E.128.CONSTANT R16, desc[UR6][R26.64+0x3000] ;  /* 0x003000061a107981 */ /* 0x000f62000c1e9d00 */
[----:B0-----:R-:W-:Y:S01]  /*1070*/  IMAD.MOV.U32 R2, RZ, RZ, R24 ;  /* 0x000000ffff027224 */ /* 0x001fe200078e0018 */
[----:B--2---:R-:W-:-:S03]  /*1080*/  VIMNMX3 R3, R3, R4, R5, !PT ;  /* 0x000000040303720f */ /* 0x004fc60007800105 */
[----:B------:R-:W-:Y:S01]  /*1090*/  IMAD.IADD R4, R2, 0x1, -R23 ;  /* 0x0000000102047824 */ /* 0x000fe200078e0a17 */
[----:B---3--:R-:W-:-:S04]  /*10a0*/  VIMNMX3 R6, R6, R7, R8, !PT ;  /* 0x000000070606720f */ /* 0x008fc80007800108 */
[----:B------:R-:W-:Y:S02]  /*10b0*/  ISETP.GE.AND P0, PT, R4, 0x1000, PT ;  /* 0x000010000400780c */ /* 0x000fe40003f06270 */
[----:B------:R-:W-:Y:S02]  /*10c0*/  VIMNMX3 R8, R9, R10, R11, !PT ;  /* 0x0000000a0908720f */ /* 0x000fe4000780010b */
[----:B----4-:R-:W-:Y:S02]  /*10d0*/  VIMNMX3 R12, R12, R13, R14, !PT ;  /* 0x0000000d0c0c720f */ /* 0x010fe4000780010e */
[----:B-----5:R-:W-:Y:S02]  /*10e0*/  VIMNMX3 R15, R15, R16, R17, !PT ;  /* 0x000000100f0f720f */ /* 0x020fe40007800111 */
[----:B------:R-:W-:Y:S02]  /*10f0*/  VIMNMX R18, PT, PT, R18, R19, !PT ;  /* 0x0000001312127248 */ /* 0x000fe40007fe0100 */
[----:B------:R-:W-:-:S02]  /*1100*/  VIMNMX3 R3, R3, R6, R8, !PT ;  /* 0x000000060303720f */ /* 0x000fc40007800108 */
[----:B------:R-:W-:-:S04]  /*1110*/  VIMNMX3 R12, R12, R15, R18, !PT ;  /* 0x0000000f0c0c720f */ /* 0x000fc80007800112 */
[----:B------:R-:W-:Y:S01]  /*1120*/  VIMNMX R3, PT, PT, R3, R12, !PT ;  /* 0x0000000c03037248 */ /* 0x000fe20007fe0100 */
[----:B------:R-:W-:Y:S06]  /*1130*/  @!P0 BRA `(.L_x_1190) ;  /* 0x0000000400fc8947 */ /* 0x000fec0003800000 */
[----:B------:R-:W-:-:S05]  /*1140*/  VIADD R23, R23, 0x1000 ;  /* 0x0000100017177836 */ /* 0x000fca0000000000 */
[----:B------:R-:W-:-:S13]  /*1150*/  ISETP.GT.AND P0, PT, R23, R22, PT ;  /* 0x000000161700720c */ /* 0x000fda0003f04270 */
[----:B------:R-:W-:Y:S05]  /*1160*/  @!P0 BRA `(.L_x_1191) ;  /* 0xfffffffc00ac8947 */ /* 0x000fea000383ffff */
.L_x_1189:
[----:B------:R-:W-:-:S13]  /*1170*/  ISETP.GE.AND P0, PT, R23, R2, PT ;  /* 0x000000021700720c */ /* 0x000fda0003f06270 */
[----:B------:R-:W-:Y:S05]  /*1180*/  @P0 BRA `(.L_x_1190) ;  /* 0x0000000400e80947 */ /* 0x000fea0003800000 */
[----:B------:R-:W-:Y:S01]  /*1190*/  IMAD.IADD R11, R2, 0x1, -R23 ;  /* 0x00000001020b7824 */ /* 0x000fe200078e0a17 */
[----:B------:R-:W-:Y:S04]  /*11a0*/  BSSY.RECONVERGENT B1, `(.L_x_1190) ;  /* 0x0000078000017945 */ /* 0x000fe80003800200 */
[----:B------:R-:W-:-:S13]  /*11b0*/  ISETP.GE.AND P0, PT, R0, R11, PT ;  /* 0x0000000b0000720c */ /* 0x000fda0003f06270 */
[----:B------:R-:W-:Y:S05]  /*11c0*/  @P0 BRA `(.L_x_1192) ;  /* 0x0000000400d40947 */ /* 0x000fea0003800000 */
[----:B------:R-:W-:Y:S01]  /*11d0*/  LOP3.LUT R4, RZ, R0, RZ, 0x33, !PT ;  /* 0x00000000ff047212 */ /* 0x000fe200078e33ff */
[----:B------:R-:W-:Y:S03]  /*11e0*/  BSSY.RECONVERGENT B2, `(.L_x_1193) ;  /* 0x0000015000027945 */ /* 0x000fe60003800200 */
[----:B------:R-:W-:-:S04]  /*11f0*/  IADD3 R4, PT, PT, -R23, R2, R4 ;  /* 0x0000000217047210 */ /* 0x000fc80007ffe104 */
[C---:B------:R-:W-:Y:S02]  /*1200*/  LOP3.LUT R2, R4.reuse, 0x300, RZ, 0xc0, !PT ;  /* 0x0000030004027812 */ /* 0x040fe400078ec0ff */
[----:B------:R-:W-:Y:S02]  /*1210*/  ISETP.GE.U32.AND P1, PT, R4, 0x300, PT ;  /* 0x000003000400780c */ /* 0x000fe40003f26070 */
[----:B------:R-:W-:Y:S01]  /*1220*/  ISETP.NE.AND P0, PT, R2, 0x300, PT ;  /* 0x000003000200780c */ /* 0x000fe20003f05270 */
[----:B------:R-:W-:-:S12]  /*1230*/  IMAD.MOV.U32 R2, RZ, RZ, R0 ;  /* 0x000000ffff027224 */ /* 0x000fd800078e0000 */
[----:B------:R-:W-:Y:S05]  /*1240*/  @!P0 BRA `(.L_x_1194) ;  /* 0x0000000000388947 */ /* 0x000fea0003800000 */
[----:B------:R-:W0:Y:S01]  /*1250*/  LDC.64 R6, c[0x0][0x380] ;  /* 0x0000e000ff067b82 */ /* 0x000e220000000a00 */
[----:B------:R-:W-:Y:S01]  /*1260*/  LEA.HI R2, R4, 0x1, RZ, 0x18 ;  /* 0x0000000104027811 */ /* 0x000fe200078fc0ff */
[----:B------:R-:W-:-:S03]  /*1270*/  IMAD.IADD R9, R0, 0x1, R23 ;  /* 0x0000000100097824 */ /* 0x000fc600078e0217 */
[----:B------:R-:W-:Y:S01]  /*1280*/  LOP3.LUT R4, R2, 0x3, RZ, 0xc0, !PT ;  /* 0x0000000302047812 */ /* 0x000fe200078ec0ff */
[----:B------:R-:W-:-:S04]  /*1290*/  IMAD.MOV.U32 R2, RZ, RZ, R0 ;  /* 0x000000ffff027224 */ /* 0x000fc800078e0000 */
[----:B------:R-:W-:-:S07]  /*12a0*/  IMAD.MOV R8, RZ, RZ, -R4 ;  /* 0x000000ffff087224 */ /* 0x000fce00078e0a04 */
.L_x_1195:
[----:B0-----:R-:W-:-:S06]  /*12b0*/  IMAD.WIDE.U32 R4, R9, 0x4, R6 ;  /* 0x0000000409047825 */ /* 0x001fcc00078e0006 */
[----:B------:R-:W2:Y:S01]  /*12c0*/  LDG.E.CONSTANT R4, desc[UR6][R4.64] ;  /* 0x0000000604047981 */ /* 0x000ea2000c1e9900 */
[----:B------:R-:W-:Y:S02]  /*12d0*/  VIADD R8, R8, 0x1 ;  /* 0x0000000108087836 */ /* 0x000fe40000000000 */
[----:B------:R-:W-:Y:S02]  /*12e0*/  VIADD R2, R2, 0x100 ;  /* 0x0000010002027836 */ /* 0x000fe40000000000 */
[----:B------:R-:W-:Y:S01]  /*12f0*/  VIADD R9, R9, 0x100 ;  /* 0x0000010009097836 */ /* 0x000fe20000000000 */
[----:B------:R-:W-:Y:S02]  /*1300*/  ISETP.NE.AND P0, PT, R8, RZ, PT ;  /* 0x000000ff0800720c */ /* 0x000fe40003f05270 */
[----:B--2---:R-:W-:-:S11]  /*1310*/  VIMNMX R3, PT, PT, R4, R3, !PT ;  /* 0x0000000304037248 */ /* 0x004fd60007fe0100 */
[----:B------:R-:W-:Y:S05]  /*1320*/  @P0 BRA `(.L_x_1195) ;  /* 0xfffffffc00e00947 */ /* 0x000fea000383ffff */
.L_x_1194:
[----:B------:R-:W-:Y:S05]  /*1330*/  BSYNC.RECONVERGENT B2 ;  /* 0x0000000000027941 */ /* 0x000fea0003800200 */
.L_x_1193:
[----:B------:R-:W-:Y:S05]  /*1340*/  @!P1 BRA `(.L_x_1192) ;  /* 0x0000000400749947 */ /* 0x000fea0003800000 */
[----:B------:R-:W0:Y:S01]  /*1350*/  LDCU.64 UR4, c[0x0][0x380] ;  /* 0x00007000ff0477ac */ /* 0x000e220008000a00 */
[----:B------:R-:W-:Y:S01]  /*1360*/  IMAD.IADD R7, R11, 0x1, -R2 ;  /* 0x000000010b077824 */ /* 0x000fe200078e0a02 */
[C---:B------:R-:W-:Y:S01]  /*1370*/  IADD3 R5, P0, PT, R2.reuse, R23, RZ ;  /* 0x0000001702057210 */ /* 0x040fe20007f1e0ff */
[----:B------:R-:W-:Y:S01]  /*1380*/  BSSY.RECONVERGENT B2, `(.L_x_1196) ;  /* 0x0000033000027945 */ /* 0x000fe20003800200 */
[----:B------:R-:W-:Y:S02]  /*1390*/  IMAD.IADD R13, R2, 0x1, R23 ;  /* 0x00000001020d7824 */ /* 0x000fe400078e0217 */
[----:B------:R-:W-:Y:S01]  /*13a0*/  ISETP.GT.AND P1, PT, R7, 0xc00, PT ;  /* 0x00000c000700780c */ /* 0x000fe20003f24270 */
[----:B------:R-:W-:Y:S01]  /*13b0*/  IMAD.X R6, RZ, RZ, RZ, P0 ;  /* 0x000000ffff067224 */ /* 0x000fe200000e06ff */
[----:B0-----:R-:W-:-:S04]  /*13c0*/  LEA R4, P0, R5, UR4, 0x2 ;  /* 0x0000000405047c11 */ /* 0x001fc8000f8010ff */
[----:B------:R-:W-:Y:S02]  /*13d0*/  LEA.HI.X R5, R5, UR5, R6, 0x2, P0 ;  /* 0x0000000505057c11 */ /* 0x000fe400080f1406 */
[----:B------:R-:W-:-:S05]  /*13e0*/  IADD3 R4, P0, PT, R4, 0x800, RZ ;  /* 0x0000080004047810 */ /* 0x000fca0007f1e0ff */
[----:B------:R-:W-:Y:S01]  /*13f0*/  IMAD.X R5, RZ, RZ, R5, P0 ;  /* 0x000000ffff057224 */ /* 0x000fe200000e0605 */
[----:B------:R-:W-:Y:S01]  /*1400*/  PLOP3.LUT P0, PT, PT, PT, PT, 0x80, 0x8 ;  /* 0x000000000008781c */ /* 0x000fe20003f0f070 */
[----:B------:R-:W-:-:S12]  /*1410*/  @!P1 BRA `(.L_x_1197) ;  /* 0x0000000000a49947 */ /* 0x000fd80003800000 */
[----:B------:R-:W-:Y:S01]  /*1420*/  PLOP3.LUT P0, PT, PT, PT, PT, 0x8, 0x80 ;  /* 0x000000000080781c */ /* 0x000fe20003f0e170 */
[----:B------:R-:W-:-:S12]  /*1430*/  VIADD R15, R11, 0xfffff400 ;  /* 0xfffff4000b0f7836 */ /* 0x000fd80000000000 */
.L_x_1198:
[----:B------:R-:W0:Y:S01]  /*1440*/  LDC.64 R6, c[0x0][0x380] ;  /* 0x0000e000ff067b82 */ /* 0x000e220000000a00 */
[C---:B------:R-:W-:Y:S01]  /*1450*/  VIADD R25, R13.reuse, 0x400 ;  /* 0x000004000d197836 */ /* 0x040fe20000000000 */
[----:B------:R-:W2:Y:S01]  /*1460*/  LDG.E.CONSTANT R10, desc[UR6][R4.64+-0x400] ;  /* 0xfffc0006040a7981 */ /* 0x000ea2000c1e9900 */
[----:B------:R-:W-:-:S03]  /*1470*/  VIADD R9, R13, 0x800 ;  /* 0x000008000d097836 */ /* 0x000fc60000000000 */
[----:B------:R-:W3:Y:S04]  /*1480*/  LDG.E.CONSTANT R21, desc[UR6][R4.64] ;  /* 0x0000000604157981 */ /* 0x000ee8000c1e9900 */
[----:B------:R-:W3:Y:S04]  /*1490*/  LDG.E.CONSTANT R18, desc[UR6][R4.64+0x400] ;  /* 0x0004000604127981 */ /* 0x000ee8000c1e9900 */
[----:B------:R-:W4:Y:S01]  /*14a0*/  LDG.E.CONSTANT R16, desc[UR6][R4.64+0xc00] ;  /* 0x000c000604107981 */ /* 0x000f22000c1e9900 */
[----:B------:R-:W-:-:S03]  /*14b0*/  VIADD R27, R13, 0xc00 ;  /* 0x00000c000d1b7836 */ /* 0x000fc60000000000 */
[----:B------:R-:W5:Y:S04]  /*14c0*/  LDG.E.CONSTANT R17, desc[UR6][R4.64+0x1000] ;  /* 0x0010000604117981 */ /* 0x000f68000c1e9900 */
[----:B------:R-:W5:Y:S01]  /*14d0*/  LDG.E.CONSTANT R14, desc[UR6][R4.64+0x1400] ;  /* 0x00140006040e7981 */ /* 0x000f62000c1e9900 */
[----:B0-----:R-:W-:-:S03]  /*14e0*/  IMAD.WIDE.U32 R22, R13, 0x4, R6 ;  /* 0x000000040d167825 */ /* 0x001fc600078e0006 */
[----:B------:R-:W5:Y:S04]  /*14f0*/  LDG.E.CONSTANT R20, desc[UR6][R4.64+0x1c00] ;  /* 0x001c000604147981 */ /* 0x000f68000c1e9900 */
[----:B------:R-:W2:Y:S01]  /*1500*/  LDG.E.CONSTANT R12, desc[UR6][R22.64] ;  /* 0x00000006160c7981 */ /* 0x000ea2000c1e9900 */
[----:B------:R-:W-:-:S05]  /*1510*/  IMAD.WIDE.U32 R24, R25, 0x4, R6 ;  /* 0x0000000419187825 */ /* 0x000fca00078e0006 */
[----:B------:R-:W4:Y:S01]  /*1520*/  LDG.E.CONSTANT R19, desc[UR6][R24.64] ;  /* 0x0000000618137981 */ /* 0x000f22000c1e9900 */
[----:B------:R-:W-:-:S03]  /*1530*/  IMAD.WIDE.U32 R8, R9, 0x4, R6 ;  /* 0x0000000409087825 */ /* 0x000fc600078e0006 */
[----:B------:R-:W5:Y:S01]  /*1540*/  LDG.E.CONSTANT R23, desc[UR6][R4.64+0x2000] ;  /* 0x0020000604177981 */ /* 0x000f62000c1e9900 */
[----:B------:R-:W-:-:S03]  /*1550*/  IMAD.WIDE.U32 R6, R27, 0x4, R6 ;  /* 0x000000041b067825 */ /* 0x000fc600078e0006 */
[----:B------:R-:W5:Y:S04]  /*1560*/  LDG.E.CONSTANT R9, desc[UR6][R8.64] ;  /* 0x0000000608097981 */ /* 0x000f68000c1e9900 */
[----:B------:R-:W5:Y:S04]  /*1570*/  LDG.E.CONSTANT R22, desc[UR6][R4.64+0x2400] ;  /* 0x0024000604167981 */ /* 0x000f68000c1e9900 */
[----:B------:R0:W5:Y:S04]  /*1580*/  LDG.E.CONSTANT R6, desc[UR6][R6.64] ;  /* 0x0000000606067981 */ /* 0x000168000c1e9900 */
[----:B------:R-:W5:Y:S04]  /*1590*/  LDG.E.CONSTANT R25, desc[UR6][R4.64+0x2c00] ;  /* 0x002c000604197981 */ /* 0x000f68000c1e9900 */
[----:B------:R-:W5:Y:S04]  /*15a0*/  LDG.E.CONSTANT R27, desc[UR6][R4.64+0x3000] ;  /* 0x00300006041b7981 */ /* 0x000f68000c1e9900 */
[----:B------:R1:W5:Y:S01]  /*15b0*/  LDG.E.CONSTANT R24, desc[UR6][R4.64+0x3400] ;  /* 0x0034000604187981 */ /* 0x000362000c1e9900 */
[----:B------:R-:W-:-:S05]  /*15c0*/  VIADD R2, R2, 0x1000 ;  /* 0x0000100002027836 */ /* 0x000fca0000000000 */
[----:B------:R-:W-:Y:S02]  /*15d0*/  ISETP.GE.AND P1, PT, R2, R15, PT ;  /* 0x0000000f0200720c */ /* 0x000fe40003f26270 */
[----:B0-----:R-:W-:Y:S01]  /*15e0*/  IADD3 R7, P2, PT, R4, 0x4000, RZ ;  /* 0x0000400004077810 */ /* 0x001fe20007f5e0ff */
[----:B------:R-:W-:-:S04]  /*15f0*/  VIADD R13, R13, 0x1000 ;  /* 0x000010000d0d7836 */ /* 0x000fc80000000000 */
[----:B-1----:R-:W-:Y:S02]  /*1600*/  IMAD.X R5, RZ, RZ, R5, P2 ;  /* 0x000000ffff057224 */ /* 0x002fe400010e0605 */
[----:B------:R-:W-:Y:S01]  /*1610*/  IMAD.MOV.U32 R4, RZ, RZ, R7 ;  /* 0x000000ffff047224 */ /* 0x000fe200078e0007 */
[----:B--2---:R-:W-:-:S04]  /*1620*/  VIMNMX3 R10, R3, R12, R10, !PT ;  /* 0x0000000c030a720f */ /* 0x004fc8000780010a */
[----:B---3--:R-:W-:-:S04]  /*1630*/  VIMNMX3 R10, R10, R21, R18, !PT ;  /* 0x000000150a0a720f */ /* 0x008fc80007800112 */
[----:B----4-:R-:W-:-:S04]  /*1640*/  VIMNMX3 R10, R10, R19, R16, !PT ;  /* 0x000000130a0a720f */ /* 0x010fc80007800110 */
[----:B-----5:R-:W-:-:S04]  /*1650*/  VIMNMX3 R10, R10, R17, R14, !PT ;  /* 0x000000110a0a720f */ /* 0x020fc8000780010e */
[----:B------:R-:W-:-:S04]  /*1660*/  VIMNMX3 R9, R10, R9, R20, !PT ;  /* 0x000000090a09720f */ /* 0x000fc80007800114 */
[----:B------:R-:W-:-:S04]  /*1670*/  VIMNMX3 R9, R9, R23, R22, !PT ;  /* 0x000000170909720f */ /* 0x000fc80007800116 */
[----:B------:R-:W-:-:S04]  /*1680*/  VIMNMX3 R6, R9, R6, R25, !PT ;  /* 0x000000060906720f */ /* 0x000fc80007800119 */
[----:B------:R-:W-:Y:S01]  /*1690*/  VIMNMX3 R3, R6, R27, R24, !PT ;  /* 0x0000001b0603720f */ /* 0x000fe20007800118 */
[----:B------:R-:W-:Y:S06]  /*16a0*/  @!P1 BRA `(.L_x_1198) ;  /* 0xfffffffc00649947 */ /* 0x000fec000383ffff */
.L_x_1197:
[----:B------:R-:W-:Y:S05]  /*16b0*/  BSYNC.RECONVERGENT B2 ;  /* 0x0000000000027941 */ /* 0x000fea0003800200 */
.L_x_1196:
[----:B------:R-:W-:Y:S01]  /*16c0*/  IMAD.IADD R6, R11, 0x1, -R2 ;  /* 0x000000010b067824 */ /* 0x000fe200078e0a02 */
[----:B------:R-:W-:Y:S04]  /*16d0*/  BSSY.RECONVERGENT B2, `(.L_x_1199) ;  /* 0x000001a000027945 */ /* 0x000fe80003800200 */
[----:B------:R-:W-:-:S13]  /*16e0*/  ISETP.GT.AND P1, PT, R6, 0x400, PT ;  /* 0x000004000600780c */ /* 0x000fda0003f24270 */
[----:B------:R-:W-:Y:S05]  /*16f0*/  @!P1 BRA `(.L_x_1200) ;  /* 0x00000000005c9947 */ /* 0x000fea0003800000 */
[----:B------:R-:W0:Y:S01]  /*1700*/  LDC.64 R8, c[0x0][0x380] ;  /* 0x0000e000ff087b82 */ /* 0x000e220000000a00 */
[C---:B------:R-:W-:Y:S01]  /*1710*/  VIADD R15, R13.reuse, 0x400 ;  /* 0x000004000d0f7836 */ /* 0x040fe20000000000 */
[----:B------:R-:W2:Y:S04]  /*1720*/  LDG.E.CONSTANT R10, desc[UR6][R4.64+-0x400] ;  /* 0xfffc0006040a7981 */ /* 0x000ea8000c1e9900 */
[----:B------:R-:W3:Y:S04]  /*1730*/  LDG.E.CONSTANT R12, desc[UR6][R4.64+0x400] ;  /* 0x00040006040c7981 */ /* 0x000ee8000c1e9900 */
[----:B------:R-:W4:Y:S04]  /*1740*/  LDG.E.CONSTANT R14, desc[UR6][R4.64+0xc00] ;  /* 0x000c0006040e7981 */ /* 0x000f28000c1e9900 */
[----:B------:R-:W5:Y:S04]  /*1750*/  LDG.E.CONSTANT R17, desc[UR6][R4.64+0x1000] ;  /* 0x0010000604117981 */ /* 0x000f68000c1e9900 */
[----:B------:R1:W5:Y:S01]  /*1760*/  LDG.E.CONSTANT R16, desc[UR6][R4.64+0x1400] ;  /* 0x0014000604107981 */ /* 0x000362000c1e9900 */
[----:B0-----:R-:W-:-:S04]  /*1770*/  IMAD.WIDE.U32 R6, R13, 0x4, R8 ;  /* 0x000000040d067825 */ /* 0x001fc800078e0008 */
[----:B------:R-:W-:Y:S02]  /*1780*/  IMAD.WIDE.U32 R8, R15, 0x4, R8 ;  /* 0x000000040f087825 */ /* 0x000fe400078e0008 */
[----:B------:R-:W2:Y:S04]  /*1790*/  LDG.E.CONSTANT R6, desc[UR6][R6.64] ;  /* 0x0000000606067981 */ /* 0x000ea8000c1e9900 */
[----:B------:R-:W3:Y:S04]  /*17a0*/  LDG.E.CONSTANT R15, desc[UR6][R4.64] ;  /* 0x00000006040f7981 */ /* 0x000ee8000c1e9900 */
[----:B------:R-:W4:Y:S01]  /*17b0*/  LDG.E.CONSTANT R9, desc[UR6][R8.64] ;  /* 0x0000000608097981 */ /* 0x000f22000c1e9900 */
[----:B------:R-:W-:Y:S01]  /*17c0*/  PLOP3.LUT P0, PT, PT, PT, PT, 0x8, 0x80 ;  /* 0x000000000080781c */ /* 0x000fe20003f0e170 */
[----:B------:R-:W-:-:S02]  /*17d0*/  VIADD R2, R2, 0x800 ;  /* 0x0000080002027836 */ /* 0x000fc40000000000 */
[----:B------:R-:W-:Y:S01]  /*17e0*/  VIADD R13, R13, 0x800 ;  /* 0x000008000d0d7836 */ /* 0x000fe20000000000 */
[----:B--2---:R-:W-:Y:S02]  /*17f0*/  VIMNMX3 R10, R3, R6, R10, !PT ;  /* 0x00000006030a720f */ /* 0x004fe4000780010a */
[----:B------:R-:W-:Y:S02]  /*1800*/  IADD3 R6, P1, PT, R4, 0x2000, RZ ;  /* 0x0000200004067810 */ /* 0x000fe40007f3e0ff */
[----:B---3--:R-:W-:-:S03]  /*1810*/  VIMNMX3 R10, R10, R15, R12, !PT ;  /* 0x0000000f0a0a720f */ /* 0x008fc6000780010c */
[----:B------:R-:W-:Y:S01]  /*1820*/  IMAD.X R7, RZ, RZ, R5, P1 ;  /* 0x000000ffff077224 */ /* 0x000fe200008e0605 */
[----:B----4-:R-:W-:Y:S01]  /*1830*/  VIMNMX3 R10, R10, R9, R14, !PT ;  /* 0x000000090a0a720f */ /* 0x010fe2000780010e */
[----:B-1----:R-:W-:Y:S02]  /*1840*/  IMAD.MOV.U32 R4, RZ, RZ, R6 ;  /* 0x000000ffff047224 */ /* 0x002fe400078e0006 */
[----:B------:R-:W-:Y:S01]  /*1850*/  IMAD.MOV.U32 R5, RZ, RZ, R7 ;  /* 0x000000ffff057224 */ /* 0x000fe200078e0007 */
[----:B-----5:R-:W-:-:S07]  /*1860*/  VIMNMX3 R3, R10, R17, R16, !PT ;  /* 0x000000110a03720f */ /* 0x020fce0007800110 */
.L_x_1200:
[----:B------:R-:W-:Y:S05]  /*1870*/  BSYNC.RECONVERGENT B2 ;  /* 0x0000000000027941 */ /* 0x000fea0003800200 */
.L_x_1199:
[----:B------:R-:W-:-:S13]  /*1880*/  ISETP.LT.OR P0, PT, R2, R11, P0 ;  /* 0x0000000b0200720c */ /* 0x000fda0000701670 */
[----:B------:R-:W-:Y:S05]  /*1890*/  @!P0 BRA `(.L_x_1192) ;  /* 0x0000000000208947 */ /* 0x000fea0003800000 */
[----:B------:R-:W0:Y:S01]  /*18a0*/  LDC.64 R6, c[0x0][0x380] ;  /* 0x0000e000ff067b82 */ /* 0x000e220000000a00 */
[----:B------:R-:W2:Y:S04]  /*18b0*/  LDG.E.CONSTANT R2, desc[UR6][R4.64+-0x400] ;  /* 0xfffc000604027981 */ /* 0x000ea8000c1e9900 */
[----:B------:R-:W3:Y:S04]  /*18c0*/  LDG.E.CONSTANT R9, desc[UR6][R4.64] ;  /* 0x0000000604097981 */ /* 0x000ee8000c1e9900 */
[----:B------:R-:W3:Y:S01]  /*18d0*/  LDG.E.CONSTANT R8, desc[UR6][R4.64+0x400] ;  /* 0x0004000604087981 */ /* 0x000ee2000c1e9900 */
[----:B0-----:R-:W-:-:S06]  /*18e0*/  IMAD.WIDE.U32 R6, R13, 0x4, R6 ;  /* 0x000000040d067825 */ /* 0x001fcc00078e0006 */
[----:B------:R-:W2:Y:S02]  /*18f0*/  LDG.E.CONSTANT R6, desc[UR6][R6.64] ;  /* 0x0000000606067981 */ /* 0x000ea4000c1e9900 */
[----:B--2---:R-:W-:-:S04]  /*1900*/  VIMNMX3 R2, R3, R6, R2, !PT ;  /* 0x000000060302720f */ /* 0x004fc80007800102 */
[----:B---3--:R-:W-:-:S07]  /*1910*/  VIMNMX3 R3, R2, R9, R8, !PT ;  /* 0x000000090203720f */ /* 0x008fce0007800108 */
.L_x_1192:
[----:B------:R-:W-:Y:S05]  /*1920*/  BSYNC.RECONVERGENT B1 ;  /* 0x0000000000017941 */ /* 0x000fea0003800200 */
.L_x_1190:
[----:B------:R-:W0:Y:S01]  /*1930*/  S2R R8, SR_LANEID ;  /* 0x0000000000087919 */ /* 0x000e220000000000 */
[----:B------:R-:W1:Y:S01]  /*1940*/  SHFL.DOWN PT, R2, R3, 0x1, 0x1f ;  /* 0x08201f0003027f89 */ /* 0x000e6200000e0000 */
[C---:B0-----:R-:W-:Y:S02]  /*1950*/  ISETP.GT.AND P0, PT, R8.reuse, 0x1e, PT ;  /* 0x0000001e0800780c */ /* 0x041fe40003f04270 */
[----:B------:R-:W-:-:S11]  /*1960*/  ISETP.NE.AND P1, PT, R8, RZ, PT ;  /* 0x000000ff0800720c */ /* 0x000fd60003f25270 */
[----:B-1----:R-:W-:Y:S02]  /*1970*/  @!P0 VIMNMX R3, PT, PT, R2, R3, !PT ;  /* 0x0000000302038248 */ /* 0x002fe40007fe0100 */
[----:B------:R-:W-:Y:S01]  /*1980*/  ISETP.GT.AND P0, PT, R8, 0x1d, PT ;  /* 0x0000001d0800780c */ /* 0x000fe20003f04270 */
[----:B------:R-:W0:Y:S01]  /*1990*/  @!P1 S2R R6, SR_CgaCtaId ;  /* 0x0000000000069919 */ /* 0x000e220000008800 */
[----:B------:R-:W-:Y:S02]  /*19a0*/  @!P1 MOV R5, 0x400 ;  /* 0x0000040000059802 */ /* 0x000fe40000000f00 */
[----:B------:R-:W-:Y:S01]  /*19b0*/  @!P1 SHF.R.U32.HI R4, RZ, 0x3, R0 ;  /* 0x00000003ff049819 */ /* 0x000fe20000011600 */
[----:B------:R-:W1:Y:S03]  /*19c0*/  SHFL.DOWN PT, R2, R3, 0x2, 0x1f ;  /* 0x08401f0003027f89 */ /* 0x000e6600000e0000 */
[----:B------:R-:W-:-:S05]  /*19d0*/  @!P1 LOP3.LUT R4, R4, 0x7c, RZ, 0xc0, !PT ;  /* 0x0000007c04049812 */ /* 0x000fca00078ec0ff */
[----:B-1----:R-:W-:Y:S02]  /*19e0*/  @!P0 VIMNMX R3, PT, PT, R3, R2, !PT ;  /* 0x0000000203038248 */ /* 0x002fe40007fe0100 */
[----:B------:R-:W-:Y:S02]  /*19f0*/  ISETP.GT.AND P0, PT, R8, 0x1b, PT ;  /* 0x0000001b0800780c */ /* 0x000fe40003f04270 */
[----:B0-----:R-:W-:Y:S01]  /*1a00*/  @!P1 LEA R5, R6, R5, 0x18 ;  /* 0x0000000506059211 */ /* 0x001fe200078ec0ff */
[----:B------:R-:W0:Y:S04]  /*1a10*/  SHFL.DOWN PT, R2, R3, 0x4, 0x1f ;  /* 0x08801f0003027f89 */ /* 0x000e2800000e0000 */
[----:B------:R-:W-:-:S06]  /*1a20*/  @!P1 IMAD.IADD R7, R4, 0x1, R5 ;  /* 0x0000000104079824 */ /* 0x000fcc00078e0205 */
        /* <DEDUP_REMOVED lines=12> */
[----:B------:R-:W0:Y:S01]  /*1af0*/  S2UR UR5, SR_CgaCtaId ;  /* 0x00000000000579c3 */ /* 0x000e220000008800 */
[----:B------:R-:W-:Y:S02]  /*1b00*/  UMOV UR4, 0x400 ;  /* 0x0000040000047882 */ /* 0x000fe40000000000 */
[----:B0-----:R-:W-:-:S09]  /*1b10*/  ULEA UR4, UR5, UR4, 0x18 ;  /* 0x0000000405047291 */ /* 0x001fd2000f8ec0ff */
[----:B------:R-:W-:Y:S04]  /*1b20*/  LDS R0, [UR4+0xc] ;  /* 0x00000c04ff007984 */ /* 0x000fe80008000800 */
[----:B------:R-:W0:Y:S04]  /*1b30*/  LDS.128 R8, [UR4+0x10] ;  /* 0x00001004ff087984 */ /* 0x000e280008000c00 */
[----:B---3--:R-:W1:Y:S01]  /*1b40*/  LDS.64 R2, [UR4+0x20] ;  /* 0x00002004ff027984 */ /* 0x008e620008000a00 */
[----:B0-----:R-:W-:-:S04]  /*1b50*/  VIMNMX3 R0, R5, R0, R8, !PT ;  /* 0x000000000500720f */ /* 0x001fc80007800108 */
[----:B------:R-:W-:-:S04]  /*1b60*/  VIMNMX3 R0, R0, R9, R10, !PT ;  /* 0x000000090000720f */ /* 0x000fc8000780010a */
[----:B-1----:R-:W-:-:S04]  /*1b70*/  VIMNMX3 R0, R0, R11, R2, !PT ;  /* 0x0000000b0000720f */ /* 0x002fc80007800102 */
[----:B------:R-:W-:Y:S01]  /*1b80*/  VIMNMX R5, PT, PT, R0, R3, !PT ;  /* 0x0000000300057248 */ /* 0x000fe20007fe0100 */
[----:B------:R-:W-:Y:S06]  /*1b90*/  BRA `(.L_x_1188) ;  /* 0x0000001c00007947 */ /* 0x000fec0003800000 */
.L_x_1173:
        /* <DEDUP_REMOVED lines=12> */
.L_x_1203:
[----:B------:R-:W-:Y:S05]  /*1c60*/  BSYNC.RECONVERGENT B1 ;  /* 0x0000000000017941 */ /* 0x000fea0003800200 */
.L_x_1202:
        /* <DEDUP_REMOVED lines=16> */
.L_x_1208:
        /* <DEDUP_REMOVED lines=9> */
.L_x_1207:
[----:B------:R-:W-:Y:S05]  /*1e00*/  BSYNC.RECONVERGENT B2 ;  /* 0x0000000000027941 */ /* 0x000fea0003800200 */
.L_x_1206:
        /* <DEDUP_REMOVED lines=8> */
.L_x_1211:
        /* <DEDUP_REMOVED lines=35> */
.L_x_1210:
[----:B------:R-:W-:Y:S05]  /*20c0*/  BSYNC.RECONVERGENT B2 ;  /* 0x0000000000027941 */ /* 0x000fea0003800200 */
.L_x_1209:
        /* <DEDUP_REMOVED lines=22> */
.L_x_1213:
[----:B------:R-:W-:Y:S05]  /*2230*/  BSYNC.RECONVERGENT B2 ;  /* 0x0000000000027941 */ /* 0x000fea0003800200 */
.L_x_1212:
        /* <DEDUP_REMOVED lines=10> */
.L_x_1205:
[----:B------:R-:W-:Y:S05]  /*22e0*/  BSYNC.RECONVERGENT B1 ;  /* 0x0000000000017941 */ /* 0x000fea0003800200 */
.L_x_1204:
        /* <DEDUP_REMOVED lines=37> */
[----:B--2---:R-:W1:Y:S01]  /*2540*/  LDS.64 R2, [UR4+0x20] ;  /* 0x00002004ff027984 */ /* 0x004e620008000a00 */
[----:B0-----:R-:W-:-:S04]  /*2550*/  VIMNMX3 R0, R5, R0, R8, !PT ;  /* 0x000000000500720f */ /* 0x001fc80007800108 */
[----:B------:R-:W-:-:S04]  /*2560*/  VIMNMX3 R0, R0, R9, R10, !PT ;  /* 0x000000090000720f */ /* 0x000fc8000780010a */
[----:B-1----:R-:W-:-:S04]  /*2570*/  VIMNMX3 R0, R0, R11, R2, !PT ;  /* 0x0000000b0000720f */ /* 0x002fc80007800102 */
[----:B------:R-:W-:Y:S01]  /*2580*/  VIMNMX R5, PT, PT, R0, R3, !PT ;  /* 0x0000000300057248 */ /* 0x000fe20007fe0100 */
[----:B------:R-:W-:Y:S06]  /*2590*/  BRA `(.L_x_1188) ;  /* 0x0000001000807947 */ /* 0x000fec0003800000 */
.L_x_1214:
[----:B0-----:R-:W0:Y:S01]  /*25a0*/  S2R R4, SR_LANEID ;  /* 0x0000000000047919 */ /* 0x001e220000000000 */
[----:B------:R-:W-:-:S04]  /*25b0*/  LOP3.LUT R0, R3, 0x3e0, RZ, 0xc0, !PT ;  /* 0x000003e003007812 */ /* 0x000fc800078ec0ff */
[----:B------:R-:W-:Y:S01]  /*25c0*/  LOP3.LUT R9, RZ, R0, RZ, 0x33, !PT ;  /* 0x00000000ff097212 */ /* 0x000fe200078e33ff */
[----:B------:R-:W-:-:S04]  /*25d0*/  VIADD R5, R0, 0x20 ;  /* 0x0000002000057836 */ /* 0x000fc80000000000 */
[----:B------:R-:W-:Y:S01]  /*25e0*/  IMAD.IADD R9, R9, 0x1, R2 ;  /* 0x0000000109097824 */ /* 0x000fe200078e0202 */
[----:B------:R-:W-:-:S04]  /*25f0*/  ISETP.GT.AND P0, PT, R5, R2, PT ;  /* 0x000000020500720c */ /* 0x000fc80003f04270 */
[----:B------:R-:W-:-:S05]  /*2600*/  SEL R6, R9, 0x1f, P0 ;  /* 0x0000001f09067807 */ /* 0x000fca0000000000 */
[----:B------:R-:W1:Y:S01]  /*2610*/  SHFL.DOWN PT, R0, R7, 0x1, R6 ;  /* 0x0820000007007989 */ /* 0x000e6200000e0006 */
[C---:B0-----:R-:W-:Y:S01]  /*2620*/  ISETP.GE.AND P0, PT, R4.reuse, R6, PT ;  /* 0x000000060400720c */ /* 0x041fe20003f06270 */
[C---:B------:R-:W-:Y:S01]  /*2630*/  VIADD R5, R4.reuse, 0x2 ;  /* 0x0000000204057836 */ /* 0x040fe20000000000 */
[----:B------:R-:W-:-:S11]  /*2640*/  ISETP.NE.AND P1, PT, R4, RZ, PT ;  /* 0x000000ff0400720c */ /* 0x000fd60003f25270 */
[----:B-1----:R-:W-:Y:S02]  /*2650*/  @!P0 VIMNMX R7, PT, PT, R0, R7, !PT ;  /* 0x0000000700078248 */ /* 0x002fe40007fe0100 */
[----:B------:R-:W-:Y:S01]  /*2660*/  ISETP.GT.AND P0, PT, R5, R6, PT ;  /* 0x000000060500720c */ /* 0x000fe20003f04270 */
[----:B------:R-:W-:Y:S01]  /*2670*/  VIADD R5, R4, 0x4 ;  /* 0x0000000404057836 */ /* 0x000fe20000000000 */
[----:B------:R-:W0:Y:S01]  /*2680*/  @!P1 S2R R8, SR_CgaCtaId ;  /* 0x0000000000089919 */ /* 0x000e220000008800 */
[----:B------:R-:W1:Y:S10]  /*2690*/  SHFL.DOWN PT, R0, R7, 0x2, R6 ;  /* 0x0840000007007989 */ /* 0x000e7400000e0006 */
[----:B-1----:R-:W-:-:S02]  /*26a0*/  @!P0 VIMNMX R7, PT, PT, R7, R0, !PT ;  /* 0x0000000007078248 */ /* 0x002fc40007fe0100 */
[----:B------:R-:W-:Y:S01]  /*26b0*/  ISETP.GT.AND P0, PT, R5, R6, PT ;  /* 0x000000060500720c */ /* 0x000fe20003f04270 */
[----:B------:R-:W-:Y:S02]  /*26c0*/  VIADD R5, R4, 0x8 ;  /* 0x0000000804057836 */ /* 0x000fe40000000000 */
[----:B------:R-:W1:Y:S10]  /*26d0*/  SHFL.DOWN PT, R0, R7, 0x4, R6 ;  /* 0x0880000007007989 */ /* 0x000e7400000e0006 */
[----:B-1----:R-:W-:-:S02]  /*26e0*/  @!P0 VIMNMX R7, PT, PT, R7, R0, !PT ;  /* 0x0000000007078248 */ /* 0x002fc40007fe0100 */
[----:B------:R-:W-:Y:S01]  /*26f0*/  ISETP.GT.AND P0, PT, R5, R6, PT ;  /* 0x000000060500720c */ /* 0x000fe20003f04270 */
[----:B------:R-:W-:Y:S01]  /*2700*/  VIADD R5, R4, 0x10 ;  /* 0x0000001004057836 */ /* 0x000fe20000000000 */
[----:B------:R-:W-:Y:S01]  /*2710*/  @!P1 SHF.R.U32.HI R4, RZ, 0x3, R3 ;  /* 0x00000003ff049819 */ /* 0x000fe20000011603 */
[----:B------:R-:W1:Y:S03]  /*2720*/  SHFL.DOWN PT, R0, R7, 0x8, R6 ;  /* 0x0900000007007989 */ /* 0x000e6600000e0006 */
[----:B------:R-:W-:-:S07]  /*2730*/  @!P1 LOP3.LUT R4, R4, 0x7c, RZ, 0xc0, !PT ;  /* 0x0000007c04049812 */ /* 0x000fce00078ec0ff */
[----:B-1----:R-:W-:Y:S02]  /*2740*/  @!P0 VIMNMX R7, PT, PT, R7, R0, !PT ;  /* 0x0000000007078248 */ /* 0x002fe40007fe0100 */
[----:B------:R-:W-:Y:S02]  /*2750*/  ISETP.GT.AND P0, PT, R5, R6, PT ;  /* 0x000000060500720c */ /* 0x000fe40003f04270 */
[----:B------:R-:W-:Y:S01]  /*2760*/  @!P1 MOV R5, 0x400 ;  /* 0x0000040000059802 */ /* 0x000fe20000000f00 */
[----:B------:R-:W1:Y:S03]  /*2770*/  SHFL.DOWN PT, R0, R7, 0x10, R6 ;  /* 0x0a00000007007989 */ /* 0x000e6600000e0006 */
[----:B0-----:R-:W-:-:S05]  /*2780*/  @!P1 LEA R5, R8, R5, 0x18 ;  /* 0x0000000508059211 */ /* 0x001fca00078ec0ff */
[----:B------:R-:W-:Y:S02]  /*2790*/  @!P1 IMAD.IADD R4, R4, 0x1, R5 ;  /* 0x0000000104049824 */ /* 0x000fe400078e0205 */
[----:B-1----:R-:W-:Y:S02]  /*27a0*/  @!P0 VIMNMX R7, PT, PT, R7, R0, !PT ;  /* 0x0000000007078248 */ /* 0x002fe40007fe0100 */
        /* <DEDUP_REMOVED lines=12> */
[----:B------:R-:W1:Y:S04]  /*2870*/  LDS R0, [UR4+0xc] ;  /* 0x00000c04ff007984 */ /* 0x000e680008000800 */
[----:B------:R-:W0:Y:S04]  /*2880*/  LDS.128 R8, [UR4+0x10] ;  /* 0x00001004ff087984 */ /* 0x000e280008000c00 */
[----:B------:R-:W2:Y:S01]  /*2890*/  LDS.64 R6, [UR4+0x20] ;  /* 0x00002004ff067984 */ /* 0x000ea20008000a00 */
[----:B-1----:R-:W-:Y:S02]  /*28a0*/  @P2 VIMNMX R5, PT, PT, R5, R0, !PT ;  /* 0x0000000005052248 */ /* 0x002fe40007fe0100 */
[----:B------:R-:W-:-:S02]  /*28b0*/  ISETP.GT.AND P2, PT, R2, 0xa0, PT ;  /* 0x000000a00200780c */ /* 0x000fc40003f44270 */
[----:B0-----:R-:W-:Y:S02]  /*28c0*/  @P4 VIMNMX R5, PT, PT, R5, R8, !PT ;  /* 0x0000000805054248 */ /* 0x001fe40007fe0100 */
[C---:B------:R-:W-:Y:S02]  /*28d0*/  ISETP.GT.AND P4, PT, R2.reuse, 0xc0, PT ;  /* 0x000000c00200780c */ /* 0x040fe40003f84270 */
[----:B------:R-:W-:Y:S02]  /*28e0*/  @P3 VIMNMX R5, PT, PT, R5, R9, !PT ;  /* 0x0000000905053248 */ /* 0x000fe40007fe0100 */
[----:B------:R-:W-:Y:S02]  /*28f0*/  ISETP.GT.AND P3, PT, R2, 0xe0, PT ;  /* 0x000000e00200780c */ /* 0x000fe40003f64270 */
[----:B------:R-:W-:-:S04]  /*2900*/  @P1 VIMNMX R5, PT, PT, R5, R10, !PT ;  /* 0x0000000a05051248 */ /* 0x000fc80007fe0100 */
[----:B------:R-:W-:-:S04]  /*2910*/  @P2 VIMNMX R5, PT, PT, R5, R11, !PT ;  /* 0x0000000b05052248 */ /* 0x000fc80007fe0100 */
[----:B--2---:R-:W-:-:S04]  /*2920*/  @P4 VIMNMX R5, PT, PT, R5, R6, !PT ;  /* 0x0000000605054248 */ /* 0x004fc80007fe0100 */
[----:B------:R-:W-:Y:S01]  /*2930*/  @P3 VIMNMX R5, PT, PT, R5, R7, !PT ;  /* 0x0000000705053248 */ /* 0x000fe20007fe0100 */
[----:B------:R-:W-:Y:S06]  /*2940*/  BRA `(.L_x_1188) ;  /* 0x0000000c00947947 */ /* 0x000fec0003800000 */
.L_x_1201:
[----:B------:R-:W0:Y:S01]  /*2950*/  S2R R8, SR_TID.X ;  /* 0x0000000000087919 */ /* 0x000e220000002100 */
[----:B------:R-:W0:Y:S02]  /*2960*/  LDC.64 R4, c[0x0][0x380] ;  /* 0x0000e000ff047b82 */ /* 0x000e240000000a00 */
[----:B0-----:R-:W-:-:S05]  /*2970*/  IMAD.WIDE.U32 R4, R8, 0x4, R4 ;  /* 0x0000000408047825 */ /* 0x001fca00078e0004 */
[----:B------:R-:W2:Y:S04]  /*2980*/  LDG.E.CONSTANT R20, desc[UR6][R4.64] ;  /* 0x0000000604147981 */ /* 0x000ea8000c1e9900 */
[----:B------:R-:W2:Y:S04]  /*2990*/  LDG.E.CONSTANT R0, desc[UR6][R4.64+0x400] ;  /* 0x0004000604007981 */ /* 0x000ea8000c1e9900 */
[----:B------:R-:W2:Y:S04]  /*29a0*/  LDG.E.CONSTANT R3, desc[UR6][R4.64+0x800] ;  /* 0x0008000604037981 */ /* 0x000ea8000c1e9900 */
[----:B------:R-:W3:Y:S04]  /*29b0*/  LDG.E.CONSTANT R6, desc[UR6][R4.64+0xc00] ;  /* 0x000c000604067981 */ /* 0x000ee8000c1e9900 */
[----:B------:R-:W3:Y:S04]  /*29c0*/  LDG.E.CONSTANT R7, desc[UR6][R4.64+0x1000] ;  /* 0x0010000604077981 */ /* 0x000ee8000c1e9900 */
[----:B------:R-:W3:Y:S04]  /*29d0*/  LDG.E.CONSTANT R9, desc[UR6][R4.64+0x1400] ;  /* 0x0014000604097981 */ /* 0x000ee8000c1e9900 */
[----:B------:R-:W4:Y:S04]  /*29e0*/  LDG.E.CONSTANT R10, desc[UR6][R4.64+0x1800] ;  /* 0x00180006040a7981 */ /* 0x000f28000c1e9900 */
[----:B------:R-:W4:Y:S04]  /*29f0*/  LDG.E.CONSTANT R11, desc[UR6][R4.64+0x1c00] ;  /* 0x001c0006040b7981 */ /* 0x000f28000c1e9900 */
[----:B------:R-:W4:Y:S04]  /*2a00*/  LDG.E.CONSTANT R12, desc[UR6][R4.64+0x2000] ;  /* 0x00200006040c7981 */ /* 0x000f28000c1e9900 */
[----:B------:R-:W5:Y:S04]  /*2a10*/  LDG.E.CONSTANT R13, desc[UR6][R4.64+0x2400] ;  /* 0x00240006040d7981 */ /* 0x000f68000c1e9900 */
[----:B------:R-:W5:Y:S04]  /*2a20*/  LDG.E.CONSTANT R14, desc[UR6][R4.64+0x2800] ;  /* 0x00280006040e7981 */ /* 0x000f68000c1e9900 */
[----:B------:R-:W5:Y:S04]  /*2a30*/  LDG.E.CONSTANT R15, desc[UR6][R4.64+0x2c00] ;  /* 0x002c0006040f7981 */ /* 0x000f68000c1e9900 */
[----:B------:R-:W5:Y:S04]  /*2a40*/  LDG.E.CONSTANT R16, desc[UR6][R4.64+0x3000] ;  /* 0x0030000604107981 */ /* 0x000f68000c1e9900 */
[----:B------:R-:W5:Y:S04]  /*2a50*/  LDG.E.CONSTANT R17, desc[UR6][R4.64+0x3400] ;  /* 0x0034000604117981 */ /* 0x000f68000c1e9900 */
[----:B------:R-:W5:Y:S04]  /*2a60*/  LDG.E.CONSTANT R18, desc[UR6][R4.64+0x3800] ;  /* 0x0038000604127981 */ /* 0x000f68000c1e9900 */
[----:B------:R-:W5:Y:S01]  /*2a70*/  LDG.E.CONSTANT R19, desc[UR6][R4.64+0x3c00] ;  /* 0x003c000604137981 */ /* 0x000f62000c1e9900 */
[----:B------:R-:W-:-:S02]  /*2a80*/  ISETP.GE.U32.AND P0, PT, R2, 0x2000, PT ;  /* 0x000020000200780c */ /* 0x000fc40003f06070 */
[----:B--2---:R-:W-:Y:S02]  /*2a90*/  VIMNMX3 R0, R20, R0, R3, !PT ;  /* 0x000000001400720f */ /* 0x004fe40007800103 */
[----:B---3--:R-:W-:Y:S02]  /*2aa0*/  VIMNMX3 R7, R6, R7, R9, !PT ;  /* 0x000000070607720f */ /* 0x008fe40007800109 */
[----:B----4-:R-:W-:Y:S01]  /*2ab0*/  VIMNMX3 R10, R10, R11, R12, !PT ;  /* 0x0000000b0a0a720f */ /* 0x010fe2000780010c */
[----:B------:R-:W-:-:S03]  /*2ac0*/  IMAD.MOV.U32 R11, RZ, RZ, 0x1000 ;  /* 0x00001000ff0b7424 */ /* 0x000fc600078e00ff */
[----:B------:R-:W-:Y:S02]  /*2ad0*/  VIMNMX3 R0, R0, R7, R10, !PT ;  /* 0x000000070000720f */ /* 0x000fe4000780010a */
[----:B-----5:R-:W-:Y:S02]  /*2ae0*/  VIMNMX3 R14, R13, R14, R15, !PT ;  /* 0x0000000e0d0e720f */ /* 0x020fe4000780010f */
[----:B------:R-:W-:-:S04]  /*2af0*/  VIMNMX3 R16, R16, R17, R18, !PT ;  /* 0x000000111010720f */ /* 0x000fc80007800112 */
[----:B------:R-:W-:-:S04]  /*2b00*/  VIMNMX3 R19, R14, R16, R19, !PT ;  /* 0x000000100e13720f */ /* 0x000fc80007800113 */
[----:B------:R-:W-:Y:S01]  /*2b10*/  VIMNMX R0, PT, PT, R0, R19, !PT ;  /* 0x0000001300007248 */ /* 0x000fe20007fe0100 */
[----:B------:R-:W-:Y:S06]  /*2b20*/  @!P0 BRA `(.L_x_1215) ;  /* 0x0000000000908947 */ /* 0x000fec0003800000 */
[----:B------:R-:W0:Y:S01]  /*2b30*/  LDC R3, c[0x0][0x390] ;  /* 0x0000e400ff037b82 */ /* 0x000e220000000800 */
[----:B------:R-:W-:Y:S02]  /*2b40*/  VIADD R10, R2, 0xfffff000 ;  /* 0xfffff000020a7836 */ /* 0x000fe40000000000 */
[----:B------:R-:W-:-:S07]  /*2b50*/  IMAD.MOV.U32 R11, RZ, RZ, 0x1000 ;  /* 0x00001000ff0b7424 */ /* 0x000fce00078e00ff */
.L_x_1217:
[----:B------:R-:W-:-:S05]  /*2b60*/  IMAD.WIDE R6, R11, 0x4, R4 ;  /* 0x000000040b067825 */ /* 0x000fca00078e0204 */
        /* <DEDUP_REMOVED lines=14> */
[----:B------:R-:W5:Y:S04]  /*2c50*/  LDG.E.CONSTANT R12, desc[UR6][R6.64+0x3800] ;  /* 0x00380006060c7981 */ /* 0x000f68000c1e9900 */
[----:B------:R-:W5:Y:S01]  /*2c60*/  LDG.E.CONSTANT R15, desc[UR6][R6.64+0x3c00] ;  /* 0x003c0006060f7981 */ /* 0x000f62000c1e9900 */
[----:B--2---:R-:W-:Y:S01]  /*2c70*/  VIMNMX3 R17, R0, R17, R2, !PT ;  /* 0x000000110011720f */ /* 0x004fe20007800102 */
[----:B0-----:R-:W-:-:S04]  /*2c80*/  IMAD.MOV.U32 R2, RZ, RZ, R3 ;  /* 0x000000ffff027224 */ /* 0x001fc800078e0003 */
[----:B------:R-:W-:-:S05]  /*2c90*/  IMAD.IADD R0, R2, 0x1, -R11 ;  /* 0x0000000102007824 */ /* 0x000fca00078e0a0b */
[----:B------:R-:W-:Y:S02]  /*2ca0*/  ISETP.GE.AND P0, PT, R0, 0x1000, PT ;  /* 0x000010000000780c */ /* 0x000fe40003f06270 */
[----:B---3--:R-:W-:Y:S02]  /*2cb0*/  VIMNMX3 R16, R16, R19, R18, !PT ;  /* 0x000000131010720f */ /* 0x008fe40007800112 */
[----:B----4-:R-:W-:-:S04]  /*2cc0*/  VIMNMX3 R20, R20, R21, R22, !PT ;  /* 0x000000151414720f */ /* 0x010fc80007800116 */
[----:B------:R-:W-:Y:S02]  /*2cd0*/  VIMNMX3 R16, R17, R16, R20, !PT ;  /* 0x000000101110720f */ /* 0x000fe40007800114 */
[----:B-----5:R-:W-:Y:S02]  /*2ce0*/  VIMNMX3 R23, R23, R24, R25, !PT ;  /* 0x000000181717720f */ /* 0x020fe40007800119 */
[----:B------:R-:W-:Y:S02]  /*2cf0*/  VIMNMX3 R14, R14, R13, R9, !PT ;  /* 0x0000000d0e0e720f */ /* 0x000fe40007800109 */
[----:B------:R-:W-:-:S04]  /*2d00*/  VIMNMX R12, PT, PT, R12, R15, !PT ;  /* 0x0000000f0c0c7248 */ /* 0x000fc80007fe0100 */
[----:B------:R-:W-:-:S04]  /*2d10*/  VIMNMX3 R23, R23, R14, R12, !PT ;  /* 0x0000000e1717720f */ /* 0x000fc8000780010c */
[----:B------:R-:W-:Y:S01]  /*2d20*/  VIMNMX R0, PT, PT, R16, R23, !PT ;  /* 0x0000001710007248 */ /* 0x000fe20007fe0100 */
[----:B------:R-:W-:Y:S06]  /*2d30*/  @!P0 BRA `(.L_x_1216) ;  /* 0x0000000400fc8947 */ /* 0x000fec0003800000 */
[----:B------:R-:W-:-:S05]  /*2d40*/  VIADD R11, R11, 0x1000 ;  /* 0x000010000b0b7836 */ /* 0x000fca0000000000 */
[----:B------:R-:W-:-:S13]  /*2d50*/  ISETP.GT.AND P0, PT, R11, R10, PT ;  /* 0x0000000a0b00720c */ /* 0x000fda0003f04270 */
[----:B------:R-:W-:Y:S05]  /*2d60*/  @!P0 BRA `(.L_x_1217) ;  /* 0xfffffffc007c8947 */ /* 0x000fea000383ffff */
.L_x_1215:
[----:B------:R-:W-:-:S13]  /*2d70*/  ISETP.GE.AND P0, PT, R11, R2, PT ;  /* 0x000000020b00720c */ /* 0x000fda0003f06270 */
[----:B------:R-:W-:Y:S05]  /*2d80*/  @P0 BRA `(.L_x_1216) ;  /* 0x0000000400e80947 */ /* 0x000fea0003800000 */
[----:B------:R-:W-:Y:S01]  /*2d90*/  IMAD.IADD R9, R2, 0x1, -R11 ;  /* 0x0000000102097824 */ /* 0x000fe200078e0a0b */
[----:B------:R-:W-:Y:S04]  /*2da0*/  BSSY.RECONVERGENT B1, `(.L_x_1216) ;  /* 0x0000078000017945 */ /* 0x000fe80003800200 */
[----:B------:R-:W-:-:S13]  /*2db0*/  ISETP.GE.AND P0, PT, R8, R9, PT ;  /* 0x000000090800720c */ /* 0x000fda0003f06270 */
[----:B------:R-:W-:Y:S05]  /*2dc0*/  @P0 BRA `(.L_x_1218) ;  /* 0x0000000400d40947 */ /* 0x000fea0003800000 */
[----:B------:R-:W-:Y:S01]  /*2dd0*/  LOP3.LUT R3, RZ, R8, RZ, 0x33, !PT ;  /* 0x00000008ff037212 */ /* 0x000fe200078e33ff */
[----:B------:R-:W-:Y:S01]  /*2de0*/  BSSY.RECONVERGENT B2, `(.L_x_1219) ;  /* 0x0000015000027945 */ /* 0x000fe20003800200 */
[----:B------:R-:W-:Y:S02]  /*2df0*/  IMAD.MOV.U32 R10, RZ, RZ, R8 ;  /* 0x000000ffff0a7224 */ /* 0x000fe400078e0008 */
[----:B------:R-:W-:-:S04]  /*2e00*/  IADD3 R2, PT, PT, -R11, R2, R3 ;  /* 0x000000020b027210 */ /* 0x000fc80007ffe103 */
[C---:B------:R-:W-:Y:S02]  /*2e10*/  LOP3.LUT R3, R2.reuse, 0x300, RZ, 0xc0, !PT ;  /* 0x0000030002037812 */ /* 0x040fe400078ec0ff */
[----:B------:R-:W-:Y:S02]  /*2e20*/  ISETP.GE.U32.AND P1, PT, R2, 0x300, PT ;  /* 0x000003000200780c */ /* 0x000fe40003f26070 */
[----:B------:R-:W-:-:S13]  /*2e30*/  ISETP.NE.AND P0, PT, R3, 0x300, PT ;  /* 0x000003000300780c */ /* 0x000fda0003f05270 */
[----:B------:R-:W-:Y:S05]  /*2e40*/  @!P0 BRA `(.L_x_1220) ;  /* 0x0000000000388947 */ /* 0x000fea0003800000 */
[----:B------:R-:W0:Y:S01]  /*2e50*/  LDC.64 R4, c[0x0][0x380] ;  /* 0x0000e000ff047b82 */ /* 0x000e220000000a00 */
[----:B------:R-:W-:Y:S01]  /*2e60*/  LEA.HI R2, R2, 0x1, RZ, 0x18 ;  /* 0x0000000102027811 */ /* 0x000fe200078fc0ff */
[----:B------:R-:W-:Y:S02]  /*2e70*/  IMAD.IADD R7, R8, 0x1, R11 ;  /* 0x0000000108077824 */ /* 0x000fe400078e020b */
[----:B------:R-:W-:Y:S01]  /*2e80*/  IMAD.MOV.U32 R10, RZ, RZ, R8 ;  /* 0x000000ffff0a7224 */ /* 0x000fe200078e0008 */
[----:B------:R-:W-:-:S05]  /*2e90*/  LOP3.LUT R2, R2, 0x3, RZ, 0xc0, !PT ;  /* 0x0000000302027812 */ /* 0x000fca00078ec0ff */
[----:B------:R-:W-:-:S07]  /*2ea0*/  IMAD.MOV R6, RZ, RZ, -R2 ;  /* 0x000000ffff067224 */ /* 0x000fce00078e0a02 */
.L_x_1221:
        /* <DEDUP_REMOVED lines=8> */
.L_x_1220:
[----:B------:R-:W-:Y:S05]  /*2f30*/  BSYNC.RECONVERGENT B2 ;  /* 0x0000000000027941 */ /* 0x000fea0003800200 */
.L_x_1219:
        /* <DEDUP_REMOVED lines=16> */
.L_x_1224:
        /* <DEDUP_REMOVED lines=39> */
.L_x_1223:
[----:B------:R-:W-:Y:S05]  /*32b0*/  BSYNC.RECONVERGENT B2 ;  /* 0x0000000000027941 */ /* 0x000fea0003800200 */
.L_x_1222:
        /* <DEDUP_REMOVED lines=10> */
[----:B------:R-:W5:Y:S01]  /*3360*/  LDG.E.CONSTANT R16, desc[UR6][R2.64+0x1400] ;  /* 0x0014000602107981 */ /* 0x000f62000c1e9900 */
[----:B0-----:R-:W-:-:S04]  /*3370*/  IMAD.WIDE.U32 R4, R11, 0x4, R6 ;  /* 0x000000040b047825 */ /* 0x001fc800078e0006 */
[----:B------:R-:W-:Y:S02]  /*3380*/  IMAD.WIDE.U32 R6, R13, 0x4, R6 ;  /* 0x000000040d067825 */ /* 0x000fe400078e0006 */
[----:B------:R0:W2:Y:S04]  /*3390*/  LDG.E.CONSTANT R5, desc[UR6][R4.64] ;  /* 0x0000000604057981 */ /* 0x0000a8000c1e9900 */
[----:B------:R1:W3:Y:S04]  /*33a0*/  LDG.E.CONSTANT R13, desc[UR6][R2.64] ;  /* 0x00000006020d7981 */ /* 0x0002e8000c1e9900 */
[----:B------:R-:W4:Y:S01]  /*33b0*/  LDG.E.CONSTANT R7, desc[UR6][R6.64] ;  /* 0x0000000606077981 */ /* 0x000f22000c1e9900 */
[----:B0-----:R-:W-:Y:S01]  /*33c0*/  IADD3 R4, P1, PT, R2, 0x2000, RZ ;  /* 0x0000200002047810 */ /* 0x001fe20007f3e0ff */
[----:B------:R-:W-:Y:S01]  /*33d0*/  VIADD R10, R10, 0x800 ;  /* 0x000008000a0a7836 */ /* 0x000fe20000000000 */
[----:B------:R-:W-:Y:S01]  /*33e0*/  PLOP3.LUT P0, PT, PT, PT, PT, 0x8, 0x80 ;  /* 0x000000000080781c */ /* 0x000fe20003f0e170 */
[----:B------:R-:W-:-:S02]  /*33f0*/  VIADD R11, R11, 0x800 ;  /* 0x000008000b0b7836 */ /* 0x000fc40000000000 */
[----:B-1----:R-:W-:Y:S01]  /*3400*/  IMAD.MOV.U32 R2, RZ, RZ, R4 ;  /* 0x000000ffff027224 */ /* 0x002fe200078e0004 */
[----:B--2---:R-:W-:-:S04]  /*3410*/  VIMNMX3 R12, R0, R5, R12, !PT ;  /* 0x00000005000c720f */ /* 0x004fc8000780010c */
[----:B---3--:R-:W-:Y:S01]  /*3420*/  VIMNMX3 R12, R12, R13, R14, !PT ;  /* 0x0000000d0c0c720f */ /* 0x008fe2000780010e */
[----:B------:R-:W-:-:S03]  /*3430*/  IMAD.X R5, RZ, RZ, R3, P1 ;  /* 0x000000ffff057224 */ /* 0x000fc600008e0603 */
[----:B----4-:R-:W-:Y:S01]  /*3440*/  VIMNMX3 R12, R12, R7, R15, !PT ;  /* 0x000000070c0c720f */ /* 0x010fe2000780010f */
[----:B------:R-:W-:-:S03]  /*3450*/  IMAD.MOV.U32 R3, RZ, RZ, R5 ;  /* 0x000000ffff037224 */ /* 0x000fc600078e0005 */
[----:B-----5:R-:W-:-:S07]  /*3460*/  VIMNMX3 R0, R12, R17, R16, !PT ;  /* 0x000000110c00720f */ /* 0x020fce0007800110 */
.L_x_1226:
[----:B------:R-:W-:Y:S05]  /*3470*/  BSYNC.RECONVERGENT B2 ;  /* 0x0000000000027941 */ /* 0x000fea0003800200 */
.L_x_1225:
        /* <DEDUP_REMOVED lines=10> */
.L_x_1218:
[----:B------:R-:W-:Y:S05]  /*3520*/  BSYNC.RECONVERGENT B1 ;  /* 0x0000000000017941 */ /* 0x000fea0003800200 */
.L_x_1216:
[----:B------:R-:W0:Y:S01]  /*3530*/  S2R R6, SR_LANEID ;  /* 0x0000000000067919 */ /* 0x000e220000000000 */
[----:B------:R-:W-:-:S05]  /*3540*/  IMAD.MOV.U32 R5, RZ, RZ, R0 ;  /* 0x000000ffff057224 */ /* 0x000fca00078e0000 */
        /* <DEDUP_REMOVED lines=30> */
[----:B0-----:R-:W-:Y:S04]  /*3730*/  LDS R0, [UR4+0xc] ;  /* 0x00000c04ff007984 */ /* 0x001fe80008000800 */
[----:B------:R-:W0:Y:S04]  /*3740*/  LDS.128 R8, [UR4+0x10] ;  /* 0x00001004ff087984 */ /* 0x000e280008000c00 */
[----:B------:R-:W1:Y:S01]  /*3750*/  LDS.64 R2, [UR4+0x20] ;  /* 0x00002004ff027984 */ /* 0x000e620008000a00 */
[----:B0-----:R-:W-:-:S04]  /*3760*/  VIMNMX3 R0, R5, R0, R8, !PT ;  /* 0x000000000500720f */ /* 0x001fc80007800108 */
[----:B------:R-:W-:-:S04]  /*3770*/  VIMNMX3 R0, R0, R9, R10, !PT ;  /* 0x000000090000720f */ /* 0x000fc8000780010a */
[----:B-1----:R-:W-:-:S04]  /*3780*/  VIMNMX3 R0, R0, R11, R2, !PT ;  /* 0x0000000b0000720f */ /* 0x002fc80007800102 */
[----:B------:R-:W-:-:S07]  /*3790*/  VIMNMX R5, PT, PT, R0, R3, !PT ;  /* 0x0000000300057248 */ /* 0x000fce0007fe0100 */
.L_x_1188:
[----:B------:R-:W-:Y:S05]  /*37a0*/  BSYNC.RECONVERGENT B0 ;  /* 0x0000000000007941 */ /* 0x000fea0003800200 */
.L_x_1172:
[----:B------:R-:W-:Y:S05]  /*37b0*/  @P0 EXIT ;  /* 0x000000000000094d */ /* 0x000fea0003800000 */
[----:B0-23--:R-:W0:Y:S01]  /*37c0*/  LDC.64 R2, c[0x0][0x388] ;  /* 0x0000e200ff027b82 */ /* 0x00de220000000a00 */
[----:B------:R-:W1:Y:S02]  /*37d0*/  LDCU UR4, c[0x0][0x398] ;  /* 0x00007300ff0477ac */ /* 0x000e640008000800 */
[----:B-1--4-:R-:W-:-:S05]  /*37e0*/  VIMNMX R5, PT, PT, R5, UR4, !PT ;  /* 0x0000000405057c48 */ /* 0x012fca000ffe0100 */
[----:B0-----:R-:W-:Y:S01]  /*37f0*/  STG.E desc[UR6][R2.64], R5 ;  /* 0x0000000502007986 */ /* 0x001fe2000c101906 */
[----:B------:R-:W-:Y:S05]  /*3800*/  EXIT ;  /* 0x000000000000794d */ /* 0x000fea0003800000 */
.L_x_1227:
        /* <DEDUP_REMOVED lines=15> */
.L_x_1524:


//--------------------- .text._ZN3cub18CUB_300001_SM_10006detail6reduce18DeviceReduceKernelINS2_10policy_hubIiyN4cuda3__47maximumIiEEE10Policy1000EN6thrust24THRUST_300001_SM_1000_NS6detail15normal_iteratorINSC_10device_ptrIiEEEEyS8_iNS5_3std3__410__identityEEEvT0_PT3_T1_NS0_13GridEvenShareISO_EET2_T4_ --------------------------
	.section	.text._ZN3cub18CUB_300001_SM_10006detail6reduce18DeviceReduceKernelINS2_10policy_hubIiyN4cuda3__47maximumIiEEE10Policy1000EN6thrust24THRUST_300001_SM_1000_NS6detail15normal_iteratorINSC_10device_ptrIiEEEEyS8_iNS5_3std3__410__identityEEEvT0_PT3_T1_NS0_13GridEvenShareISO_EET2_T4_,"ax",@progbits
	.align	128
        .global         _ZN3cub18CUB_300001_SM_10006detail6reduce18DeviceReduceKernelINS2_10policy_hubIiyN4cuda3__47maximumIiEEE10Policy1000EN6thrust24THRUST_300001_SM_1000_NS6detail15normal_iteratorINSC_10device_ptrIiEEEEyS8_iNS5_3std3__410__identityEEEvT0_PT3_T1_NS0_13GridEvenShareISO_EET2_T4_
        .type           _ZN3cub18CUB_300001_SM_10006detail6reduce18DeviceReduceKernelINS2_10policy_hubIiyN4cuda3__47maximumIiEEE10Policy1000EN6thrust24THRUST_300001_SM_1000_NS6detail15normal_iteratorINSC_10device_ptrIiEEEEyS8_iNS5_3std3__410__identityEEEvT0_PT3_T1_NS0_13GridEvenShareISO_EET2_T4_,@function
        .size           _ZN3cub18CUB_300001_SM_10006detail6reduce18DeviceReduceKernelINS2_10policy_hubIiyN4cuda3__47maximumIiEEE10Policy1000EN6thrust24THRUST_300001_SM_1000_NS6detail15normal_iteratorINSC_10device_ptrIiEEEEyS8_iNS5_3std3__410__identityEEEvT0_PT3_T1_NS0_13GridEvenShareISO_EET2_T4_,(.L_x_1525 - _ZN3cub18CUB_300001_SM_10006detail6reduce18DeviceReduceKernelINS2_10policy_hubIiyN4cuda3__47maximumIiEEE10Policy1000EN6thrust24THRUST_300001_SM_1000_NS6detail15normal_iteratorINSC_10device_ptrIiEEEEyS8_iNS5_3std3__410__identityEEEvT0_PT3_T1_NS0_13GridEvenShareISO_EET2_T4_)
        .other          _ZN3cub18CUB_300001_SM_10006detail6reduce18DeviceReduceKernelINS2_10policy_hubIiyN4cuda3__47maximumIiEEE10Policy1000EN6thrust24THRUST_300001_SM_1000_NS6detail15normal_iteratorINSC_10device_ptrIiEEEEyS8_iNS5_3std3__410__identityEEEvT0_PT3_T1_NS0_13GridEvenShareISO_EET2_T4_,@"STO_CUDA_ENTRY STV_DEFAULT"
_ZN3cub18CUB_300001_SM_10006detail6reduce18DeviceReduceKernelINS2_10policy_hubIiyN4cuda3__47maximumIiEEE10Policy1000EN6thrust24THRUST_300001_SM_1000_NS6detail15normal_iteratorINSC_10device_ptrIiEEEEyS8_iNS5_3std3__410__identityEEEvT0_PT3_T1_NS0_13GridEvenShareISO_EET2_T4_:
.text._ZN3cub18CUB_300001_SM_10006detail6reduce18DeviceReduceKernelINS2_10policy_hubIiyN4cuda3__47maximumIiEEE10Policy1000EN6thrust24THRUST_300001_SM_1000_NS6detail15normal_iteratorINSC_10device_ptrIiEEEEyS8_iNS5_3std3__410__identityEEEvT0_PT3_T1_NS0_13GridEvenShareISO_EET2_T4_:
[----:B------:R-:W-:Y:S08]  /*0000*/  LDC R1, c[0x0][0x37c] ;  /* 0x0000df00ff017b82 */ /* 0x000ff00000000800 */
[----:B------:R-:W0:Y:S01]  /*0010*/  S2UR UR16, SR_CTAID.X ;  /* 0x00000000001079c3 */ /* 0x000e220000002500 */
[----:B------:R-:W1:Y:S01]  /*0020*/  LDCU.64 UR8, c[0x0][0x3b8] ;  /* 0x00007700ff0877ac */ /* 0x000e620008000a00 */
[----:B------:R-:W-:Y:S01]  /*0030*/  BSSY.RECONVERGENT B0, `(.L_x_1228) ;  /* 0x00001f8000007945 */ /* 0x000fe20003800200 */
[----:B------:R-:W2:Y:S01]  /*0040*/  LDCU UR5, c[0x0][0x3c0] ;  /* 0x00007800ff0577ac */ /* 0x000ea20008000800 */
[----:B------:R-:W3:Y:S01]  /*0050*/  LDCU.64 UR14, c[0x0][0x358] ;  /* 0x00006b00ff0e77ac */ /* 0x000ee20008000a00 */
[----:B-1----:R-:W-:-:S02]  /*0060*/  IMAD.U32 R2, RZ, RZ, UR8 ;  /* 0x00000008ff027e24 */ /* 0x002fc4000f8e00ff */
[----:B------:R-:W-:Y:S01]  /*0070*/  IMAD.U32 R3, RZ, RZ, UR9 ;  /* 0x00000009ff037e24 */ /* 0x000fe2000f8e00ff */
[----:B--2---:R-:W-:Y:S02]  /*0080*/  USHF.L.U32 UR5, UR5, 0xc, URZ ;  /* 0x0000000c05057899 */ /* 0x004fe400080006ff */
[----:B0-----:R-:W-:Y:S02]  /*0090*/  USHF.L.U32 UR7, UR16, 0xc, URZ ;  /* 0x0000000c10077899 */ /* 0x001fe400080006ff */
[----:B------:R-:W-:-:S04]  /*00a0*/  USHF.R.S32.HI UR4, URZ, 0x1f, UR5 ;  /* 0x0000001fff047899 */ /* 0x000fc80008011405 */
[----:B------:R-:W-:-:S04]  /*00b0*/  IADD3 R23, P1, PT, R2, -UR7, RZ ;  /* 0x8000000702177c10 */ /* 0x000fc8000ff3e0ff */
[----:B------:R-:W-:Y:S02]  /*00c0*/  ISETP.GT.U32.AND P0, PT, R23, 0xfff, PT ;  /* 0x00000fff1700780c */ /* 0x000fe40003f04070 */
[----:B------:R-:W-:-:S04]  /*00d0*/  IADD3.X R22, PT, PT, R3, -0x1, RZ, P1, !PT ;  /* 0xffffffff03167810 */ /* 0x000fc80000ffe4ff */
[----:B------:R-:W-:-:S13]  /*00e0*/  ISETP.GT.U32.AND.EX P0, PT, R22, RZ, PT, P0 ;  /* 0x000000ff1600720c */ /* 0x000fda0003f04100 */
[----:B---3--:R-:W-:Y:S05]  /*00f0*/  @P0 BRA `(.L_x_1229) ;  /* 0x0000000c00840947 */ /* 0x008fea0003800000 */
[----:B------:R-:W0:Y:S01]  /*0100*/  S2R R0, SR_TID.X ;  /* 0x0000000000007919 */ /* 0x000e220000002100 */
[----:B------:R-:W-:Y:S01]  /*0110*/  VIADD R3, R2, -UR7 ;  /* 0x8000000702037c36 */ /* 0x000fe20008000000 */
[----:B------:R-:W-:Y:S01]  /*0120*/  BSSY.RECONVERGENT B1, `(.L_x_1230) ;  /* 0x000000a000017945 */ /* 0x000fe20003800200 */
[----:B------:R-:W-:-:S03]  /*0130*/  IMAD.MOV.U32 R4, RZ, RZ, RZ ;  /* 0x000000ffff047224 */ /* 0x000fc600078e00ff */
[----:B0-----:R-:W-:Y:S01]  /*0140*/  ISETP.GE.AND P0, PT, R0, R3, PT ;  /* 0x000000030000720c */ /* 0x001fe20003f06270 */
[----:B------:R-:W-:-:S12]  /*0150*/  IMAD.MOV.U32 R6, RZ, RZ, R0 ;  /* 0x000000ffff067224 */ /* 0x000fd800078e0000 */
[----:B------:R-:W-:Y:S05]  /*0160*/  @P0 BRA `(.L_x_1231) ;  /* 0x0000000000140947 */ /* 0x000fea0003800000 */
[----:B------:R-:W0:Y:S01]  /*0170*/  LDC.64 R4, c[0x0][0x380] ;  /* 0x0000e000ff047b82 */ /* 0x000e220000000a00 */
[----:B------:R-:W-:-:S04]  /*0180*/  VIADD R7, R0, UR7 ;  /* 0x0000000700077c36 */ /* 0x000fc80008000000 */
[----:B0-----:R-:W-:-:S06]  /*0190*/  IMAD.WIDE.U32 R4, R7, 0x4, R4 ;  /* 0x0000000407047825 */ /* 0x001fcc00078e0004 */
[----:B------:R0:W5:Y:S01]  /*01a0*/  LDG.E R4, desc[UR14][R4.64] ;  /* 0x0000000e04047981 */ /* 0x000162000c1e1900 */
[----:B------:R-:W-:-:S07]  /*01b0*/  VIADD R6, R0, 0x100 ;  /* 0x0000010000067836 */ /* 0x000fce0000000000 */
.L_x_1231:
[----:B------:R-:W-:Y:S05]  /*01c0*/  BSYNC.RECONVERGENT B1 ;  /* 0x0000000000017941 */ /* 0x000fea0003800200 */
.L_x_1230:
[----:B------:R-:W-:Y:S01]  /*01d0*/  ISETP.GE.AND P0, PT, R6, R3, PT ;  /* 0x000000030600720c */ /* 0x000fe20003f06270 */
[----:B------:R-:W-:-:S12]  /*01e0*/  BSSY.RECONVERGENT B1, `(.L_x_1232) ;  /* 0x000006c000017945 */ /* 0x000fd80003800200 */
[----:B------:R-:W-:Y:S05]  /*01f0*/  @P0 BRA `(.L_x_1233) ;  /* 0x0000000400a80947 */ /* 0x000fea0003800000 */
[----:B0-----:R-:W-:Y:S01]  /*0200*/  LOP3.LUT R5, RZ, R6, RZ, 0x33, !PT ;  /* 0x00000006ff057212 */ /* 0x001fe200078e33ff */
[----:B------:R-:W-:Y:S03]  /*0210*/  BSSY.RECONVERGENT B2, `(.L_x_1234) ;  /* 0x0000030000027945 */ /* 0x000fe60003800200 */
[----:B------:R-:W-:-:S04]  /*0220*/  IADD3 R5, PT, PT, R2, -UR7, R5 ;  /* 0x8000000702057c10 */ /* 0x000fc8000fffe005 */
[C---:B------:R-:W-:Y:S02]  /*0230*/  ISETP.GE.U32.AND P1, PT, R5.reuse, 0xf00, PT ;  /* 0x00000f000500780c */ /* 0x040fe40003f26070 */
[----:B------:R-:W-:-:S04]  /*0240*/  LEA.HI R2, R5, 0x1, RZ, 0x18 ;  /* 0x0000000105027811 */ /* 0x000fc800078fc0ff */
[----:B------:R-:W-:-:S04]  /*0250*/  LOP3.LUT R21, R2, 0xf, RZ, 0xc0, !PT ;  /* 0x0000000f02157812 */ /* 0x000fc800078ec0ff */
[----:B------:R-:W-:-:S03]  /*0260*/  ISETP.NE.AND P0, PT, R21, RZ, PT ;  /* 0x000000ff1500720c */ /* 0x000fc60003f05270 */
[----:B------:R-:W-:Y:S10]  /*0270*/  @!P1 BRA `(.L_x_1235) ;  /* 0x0000000000a49947 */ /* 0x000ff40003800000 */
[----:B------:R-:W0:Y:S01]  /*0280*/  LDCU.64 UR8, c[0x0][0x380] ;  /* 0x00007000ff0877ac */ /* 0x000e220008000a00 */
[----:B------:R-:W-:Y:S01]  /*0290*/  IMAD.WIDE.U32 R8, R6, 0x4, RZ ;  /* 0x0000000406087825 */ /* 0x000fe200078e00ff */
[----:B------:R-:W-:Y:S01]  /*02a0*/  LOP3.LUT R5, R2, 0x1fffff0, RZ, 0xc0, !PT ;  /* 0x01fffff002057812 */ /* 0x000fe200078ec0ff */
[----:B------:R-:W-:-:S04]  /*02b0*/  UIMAD.WIDE.U32 UR4, UR16, 0x4000, URZ ;  /* 0x00004000100478a5 */ /* 0x000fc8000f8e00ff */
[----:B------:R-:W-:Y:S02]  /*02c0*/  IMAD.MOV R5, RZ, RZ, -R5 ;  /* 0x000000ffff057224 */ /* 0x000fe400078e0a05 */
[----:B------:R-:W-:Y:S02]  /*02d0*/  LOP3.LUT R14, R8, UR4, RZ, 0xfc, !PT ;  /* 0x00000004080e7c12 */ /* 0x000fe4000f8efcff */
[----:B------:R-:W-:Y:S02]  /*02e0*/  LOP3.LUT R9, R9, UR5, RZ, 0xfc, !PT ;  /* 0x0000000509097c12 */ /* 0x000fe4000f8efcff */
[----:B0-----:R-:W-:-:S04]  /*02f0*/  IADD3 R14, P1, PT, R14, UR8, RZ ;  /* 0x000000080e0e7c10 */ /* 0x001fc8000ff3e0ff */
[----:B------:R-:W-:-:S04]  /*0300*/  IADD3 R14, P2, PT, R14, 0x2000, RZ ;  /* 0x000020000e0e7810 */ /* 0x000fc80007f5e0ff */
[----:B------:R-:W-:-:S09]  /*0310*/  IADD3.X R9, PT, PT, RZ, UR9, R9, P2, P1 ;  /* 0x00000009ff097c10 */ /* 0x000fd200097e2409 */
.L_x_1236:
[----:B------:R-:W-:-:S05]  /*0320*/  IMAD.MOV.U32 R8, RZ, RZ, R14 ;  /* 0x000000ffff087224 */ /* 0x000fca00078e000e */
[----:B------:R-:W2:Y:S04]  /*0330*/  LDG.E R15, desc[UR14][R8.64+-0x2000] ;  /* 0xffe0000e080f7981 */ /* 0x000ea8000c1e1900 */
[----:B------:R-:W2:Y:S04]  /*0340*/  LDG.E R16, desc[UR14][R8.64+-0x1c00] ;  /* 0xffe4000e08107981 */ /* 0x000ea8000c1e1900 */
[----:B------:R-:W3:Y:S04]  /*0350*/  LDG.E R18, desc[UR14][R8.64+-0x1800] ;  /* 0xffe8000e08127981 */ /* 0x000ee8000c1e1900 */
[----:B------:R-:W3:Y:S04]  /*0360*/  LDG.E R17, desc[UR14][R8.64+-0x1400] ;  /* 0xffec000e08117981 */ /* 0x000ee8000c1e1900 */
[----:B------:R-:W4:Y:S04]  /*0370*/  LDG.E R20, desc[UR14][R8.64+-0x1000] ;  /* 0xfff0000e08147981 */ /* 0x000f28000c1e1900 */
        /* <DEDUP_REMOVED lines=10> */
[----:B------:R0:W4:Y:S01]  /*0420*/  LDG.E R7, desc[UR14][R8.64+0x1c00] ;  /* 0x001c000e08077981 */ /* 0x000122000c1e1900 */
[----:B------:R-:W-:-:S02]  /*0430*/  VIADD R5, R5, 0x10 ;  /* 0x0000001005057836 */ /* 0x000fc40000000000 */
[----:B------:R-:W-:-:S03]  /*0440*/  VIADD R6, R6, 0x1000 ;  /* 0x0000100006067836 */ /* 0x000fc60000000000 */
[----:B------:R-:W-:Y:S02]  /*0450*/  ISETP.NE.AND P1, PT, R5, RZ, PT ;  /* 0x000000ff0500720c */ /* 0x000fe40003f25270 */
[----:B--2--5:R-:W-:-:S04]  /*0460*/  VIMNMX3 R15, R4, R15, R16, !PT ;  /* 0x0000000f040f720f */ /* 0x024fc80007800110 */
[----:B---3--:R-:W-:-:S04]  /*0470*/  VIMNMX3 R15, R15, R18, R17, !PT ;  /* 0x000000120f0f720f */ /* 0x008fc80007800111 */
[----:B----4-:R-:W-:-:S04]  /*0480*/  VIMNMX3 R15, R15, R20, R19, !PT ;  /* 0x000000140f0f720f */ /* 0x010fc80007800113 */
[----:B------:R-:W-:-:S04]  /*0490*/  VIMNMX3 R15, R15, R22, R23, !PT ;  /* 0x000000160f0f720f */ /* 0x000fc80007800117 */
[----:B------:R-:W-:-:S04]  /*04a0*/  VIMNMX3 R15, R15, R24, R25, !PT ;  /* 0x000000180f0f720f */ /* 0x000fc80007800119 */
[----:B------:R-:W-:Y:S02]  /*04b0*/  VIMNMX3 R11, R15, R14, R11, !PT ;  /* 0x0000000e0f0b720f */ /* 0x000fe4000780010b */
[----:B------:R-:W-:-:S05]  /*04c0*/  IADD3 R14, P2, PT, R8, 0x4000, RZ ;  /* 0x00004000080e7810 */ /* 0x000fca0007f5e0ff */
[----:B0-----:R-:W-:Y:S01]  /*04d0*/  IMAD.X R9, RZ, RZ, R9, P2 ;  /* 0x000000ffff097224 */ /* 0x001fe200010e0609 */
[----:B------:R-:W-:-:S04]  /*04e0*/  VIMNMX3 R10, R11, R13, R10, !PT ;  /* 0x0000000d0b0a720f */ /* 0x000fc8000780010a */
[----:B------:R-:W-:Y:S01]  /*04f0*/  VIMNMX3 R4, R10, R12, R7, !PT ;  /* 0x0000000c0a04720f */ /* 0x000fe20007800107 */
[----:B------:R-:W-:Y:S06]  /*0500*/  @P1 BRA `(.L_x_1236) ;  /* 0xfffffffc00841947 */ /* 0x000fec000383ffff */
.L_x_1235:
[----:B------:R-:W-:Y:S05]  /*0510*/  BSYNC.RECONVERGENT B2 ;  /* 0x0000000000027941 */ /* 0x000fea0003800200 */
.L_x_1234:
[----:B------:R-:W-:Y:S05]  /*0520*/  @!P0 BRA `(.L_x_1233) ;  /* 0x0000000000dc8947 */ /* 0x000fea0003800000 */
[----:B------:R-:W-:Y:S01]  /*0530*/  ISETP.GE.U32.AND P0, PT, R21, 0x8, PT ;  /* 0x000000081500780c */ /* 0x000fe20003f06070 */
[----:B------:R-:W-:Y:S01]  /*0540*/  BSSY.RECONVERGENT B2, `(.L_x_1237) ;  /* 0x0000016000027945 */ /* 0x000fe20003800200 */
[----:B------:R-:W-:-:S04]  /*0550*/  LOP3.LUT R16, R2, 0x7, RZ, 0xc0, !PT ;  /* 0x0000000702107812 */ /* 0x000fc800078ec0ff */
[----:B------:R-:W-:-:S07]  /*0560*/  ISETP.NE.AND P1, PT, R16, RZ, PT ;  /* 0x000000ff1000720c */ /* 0x000fce0003f25270 */
[----:B------:R-:W-:Y:S06]  /*0570*/  @!P0 BRA `(.L_x_1238) ;  /* 0x0000000000488947 */ /* 0x000fec0003800000 */
[----:B------:R-:W0:Y:S01]  /*0580*/  LDCU.64 UR4, c[0x0][0x380] ;  /* 0x00007000ff0477ac */ /* 0x000e220008000a00 */
[----:B------:R-:W-:-:S04]  /*0590*/  IADD3 R5, P0, PT, R6, UR7, RZ ;  /* 0x0000000706057c10 */ /* 0x000fc8000ff1e0ff */
[----:B------:R-:W-:Y:S02]  /*05a0*/  LEA.HI.X.SX32 R10, R6, RZ, 0x1, P0 ;  /* 0x000000ff060a7211 */ /* 0x000fe400000f0eff */
[----:B0-----:R-:W-:-:S04]  /*05b0*/  LEA R8, P0, R5, UR4, 0x2 ;  /* 0x0000000405087c11 */ /* 0x001fc8000f8010ff */
[----:B------:R-:W-:-:S05]  /*05c0*/  LEA.HI.X R9, R5, UR5, R10, 0x2, P0 ;  /* 0x0000000505097c11 */ /* 0x000fca00080f140a */
[----:B------:R-:W2:Y:S04]  /*05d0*/  LDG.E R5, desc[UR14][R8.64] ;  /* 0x0000000e08057981 */ /* 0x000ea8000c1e1900 */
[----:B------:R-:W2:Y:S04]  /*05e0*/  LDG.E R7, desc[UR14][R8.64+0x400] ;  /* 0x0004000e08077981 */ /* 0x000ea8000c1e1900 */
[----:B------:R-:W3:Y:S04]  /*05f0*/  LDG.E R10, desc[UR14][R8.64+0x800] ;  /* 0x0008000e080a7981 */ /* 0x000ee8000c1e1900 */
[----:B------:R-:W3:Y:S04]  /*0600*/  LDG.E R11, desc[UR14][R8.64+0xc00] ;  /* 0x000c000e080b7981 */ /* 0x000ee8000c1e1900 */
[----:B------:R-:W4:Y:S04]  /*0610*/  LDG.E R12, desc[UR14][R8.64+0x1000] ;  /* 0x0010000e080c7981 */ /* 0x000f28000c1e1900 */
[----:B------:R-:W4:Y:S04]  /*0620*/  LDG.E R13, desc[UR14][R8.64+0x1400] ;  /* 0x0014000e080d7981 */ /* 0x000f28000c1e1900 */
[----:B------:R-:W4:Y:S04]  /*0630*/  LDG.E R14, desc[UR14][R8.64+0x1800] ;  /* 0x0018000e080e7981 */ /* 0x000f28000c1e1900 */
[----:B------:R-:W4:Y:S01]  /*0640*/  LDG.E R15, desc[UR14][R8.64+0x1c00] ;  /* 0x001c000e080f7981 */ /* 0x000f22000c1e1900 */
[----:B------:R-:W-:Y:S01]  /*0650*/  VIADD R6, R6, 0x800 ;  /* 0x0000080006067836 */ /* 0x000fe20000000000 */
[----:B--2--5:R-:W-:-:S04]  /*0660*/  VIMNMX3 R5, R4, R5, R7, !PT ;  /* 0x000000050405720f */ /* 0x024fc80007800107 */
[----:B---3--:R-:W-:-:S04]  /*0670*/  VIMNMX3 R5, R5, R10, R11, !PT ;  /* 0x0000000a0505720f */ /* 0x008fc8000780010b */
[----:B----4-:R-:W-:-:S04]  /*0680*/  VIMNMX3 R5, R5, R12, R13, !PT ;  /* 0x0000000c0505720f */ /* 0x010fc8000780010d */
[----:B------:R-:W-:-:S07]  /*0690*/  VIMNMX3 R4, R5, R14, R15, !PT ;  /* 0x0000000e0504720f */ /* 0x000fce000780010f */
.L_x_1238:
[----:B------:R-:W-:Y:S05]  /*06a0*/  BSYNC.RECONVERGENT B2 ;  /* 0x0000000000027941 */ /* 0x000fea0003800200 */
.L_x_1237:
        /* <DEDUP_REMOVED lines=14> */
[----:B------:R-:W3:Y:S01]  /*0790*/  LDG.E R10, desc[UR14][R8.64+0xc00] ;  /* 0x000c000e080a7981 */ /* 0x000ee2000c1e1900 */
[----:B------:R-:W-:Y:S01]  /*07a0*/  VIADD R6, R6, 0x400 ;  /* 0x0000040006067836 */ /* 0x000fe20000000000 */
[----:B--2--5:R-:W-:-:S04]  /*07b0*/  VIMNMX3 R4, R4, R5, R7, !PT ;  /* 0x000000050404720f */ /* 0x024fc80007800107 */
[----:B---3--:R-:W-:-:S07]  /*07c0*/  VIMNMX3 R4, R4, R11, R10, !PT ;  /* 0x0000000b0404720f */ /* 0x008fce000780010a */
.L_x_1240:
[----:B------:R-:W-:Y:S05]  /*07d0*/  BSYNC.RECONVERGENT B2 ;  /* 0x0000000000027941 */ /* 0x000fea0003800200 */
.L_x_1239:
[----:B------:R-:W-:Y:S05]  /*07e0*/  @!P1 BRA `(.L_x_1233) ;  /* 0x00000000002c9947 */ /* 0x000fea0003800000 */
[----:B------:R-:W0:Y:S01]  /*07f0*/  LDC.64 R8, c[0x0][0x380] ;  /* 0x0000e000ff087b82 */ /* 0x000e220000000a00 */
[----:B------:R-:W-:Y:S02]  /*0800*/  IMAD.U32 R5, RZ, RZ, UR16 ;  /* 0x00000010ff057e24 */ /* 0x000fe4000f8e00ff */
[----:B------:R-:W-:Y:S02]  /*0810*/  IMAD.MOV R2, RZ, RZ, -R2 ;  /* 0x000000ffff027224 */ /* 0x000fe400078e0a02 */
[----:B0-----:R-:W-:-:S07]  /*0820*/  IMAD.WIDE.U32 R8, R5, 0x4000, R8 ;  /* 0x0000400005087825 */ /* 0x001fce00078e0008 */
.L_x_1241:
[----:B------:R-:W-:-:S06]  /*0830*/  IMAD.WIDE R10, R6, 0x4, R8 ;  /* 0x00000004060a7825 */ /* 0x000fcc00078e0208 */
[----:B------:R-:W2:Y:S01]  /*0840*/  LDG.E R11, desc[UR14][R10.64] ;  /* 0x0000000e0a0b7981 */ /* 0x000ea2000c1e1900 */
[----:B------:R-:W-:Y:S02]  /*0850*/  VIADD R2, R2, 0x1 ;  /* 0x0000000102027836 */ /* 0x000fe40000000000 */
[----:B------:R-:W-:-:S03]  /*0860*/  VIADD R6, R6, 0x100 ;  /* 0x0000010006067836 */ /* 0x000fc60000000000 */
[----:B------:R-:W-:Y:S02]  /*0870*/  ISETP.NE.AND P0, PT, R2, RZ, PT ;  /* 0x000000ff0200720c */ /* 0x000fe40003f05270 */
[----:B--2--5:R-:W-:-:S11]  /*0880*/  VIMNMX R4, PT, PT, R11, R4, !PT ;  /* 0x000000040b047248 */ /* 0x024fd60007fe0100 */
[----:B------:R-:W-:Y:S05]  /*0890*/  @P0 BRA `(.L_x_1241) ;  /* 0xfffffffc00e40947 */ /* 0x000fea000383ffff */
.L_x_1233:
[----:B------:R-:W-:Y:S05]  /*08a0*/  BSYNC.RECONVERGENT B1 ;  /* 0x0000000000017941 */ /* 0x000fea0003800200 */
.L_x_1232:
        /* <DEDUP_REMOVED lines=10> */
[----:B------:R-:W1:Y:S06]  /*0950*/  SHFL.DOWN PT, R3, R2, 0x2, 0x1f ;  /* 0x08401f0002037f89 */ /* 0x000e6c00000e0000 */
[----:B------:R-:W2:Y:S01]  /*0960*/  @!P1 S2R R6, SR_CgaCtaId ;  /* 0x0000000000069919 */ /* 0x000ea20000008800 */
[----:B0-----:R-:W-:Y:S02]  /*0970*/  @!P1 MOV R5, 0x400 ;  /* 0x0000040000059802 */ /* 0x001fe40000000f00 */
[----:B------:R-:W-:-:S04]  /*0980*/  @!P1 SHF.R.U32.HI R4, RZ, 0x3, R0 ;  /* 0x00000003ff049819 */ /* 0x000fc80000011600 */
[----:B------:R-:W-:Y:S02]  /*0990*/  @!P1 LOP3.LUT R4, R4, 0x7c, RZ, 0xc0, !PT ;  /* 0x0000007c04049812 */ /* 0x000fe400078ec0ff */
[----:B-1----:R-:W-:Y:S02]  /*09a0*/  @!P0 VIMNMX R2, PT, PT, R2, R3, !PT ;  /* 0x0000000302028248 */ /* 0x002fe40007fe0100 */
[----:B------:R-:W-:-:S03]  /*09b0*/  ISETP.GT.AND P0, PT, R8, 0x1b, PT ;  /* 0x0000001b0800780c */ /* 0x000fc60003f04270 */
[----:B------:R-:W0:Y:S01]  /*09c0*/  SHFL.DOWN PT, R3, R2, 0x4, 0x1f ;  /* 0x08801f0002037f89 */ /* 0x000e2200000e0000 */
[----:B--2---:R-:W-:-:S05]  /*09d0*/  @!P1 LEA R5, R6, R5, 0x18 ;  /* 0x0000000506059211 */ /* 0x004fca00078ec0ff */
        /* <DEDUP_REMOVED lines=24> */
.L_x_1242:
[----:B------:R-:W1:Y:S01]  /*0b60*/  S2R R9, SR_LANEID ;  /* 0x0000000000097919 */ /* 0x000e620000000000 */
[----:B------:R-:W-:-:S05]  /*0b70*/  LOP3.LUT R2, R0, 0x3e0, RZ, 0xc0, !PT ;  /* 0x000003e000027812 */ /* 0x000fca00078ec0ff */
[----:B------:R-:W-:Y:S01]  /*0b80*/  VIADD R4, R2, 0x20 ;  /* 0x0000002002047836 */ /* 0x000fe20000000000 */
[----:B------:R-:W-:-:S04]  /*0b90*/  LOP3.LUT R2, RZ, R2, RZ, 0x33, !PT ;  /* 0x00000002ff027212 */ /* 0x000fc800078e33ff */
[----:B------:R-:W-:Y:S01]  /*0ba0*/  ISETP.GT.AND P0, PT, R4, R3, PT ;  /* 0x000000030400720c */ /* 0x000fe20003f04270 */
[----:B------:R-:W-:-:S05]  /*0bb0*/  IMAD.IADD R2, R3, 0x1, R2 ;  /* 0x0000000103027824 */ /* 0x000fca00078e0202 */
[----:B------:R-:W-:-:S05]  /*0bc0*/  SEL R2, R2, 0x1f, P0 ;  /* 0x0000001f02027807 */ /* 0x000fca0000000000 */
[----:B------:R-:W2:Y:S01]  /*0bd0*/  SHFL.DOWN PT, R4, R7, 0x1, R2 ;  /* 0x0820000007047989 */ /* 0x000ea200000e0002 */
[C---:B-1----:R-:W-:Y:S01]  /*0be0*/  ISETP.GE.AND P0, PT, R9.reuse, R2, PT ;  /* 0x000000020900720c */ /* 0x042fe20003f06270 */
[C---:B0-----:R-:W-:Y:S01]  /*0bf0*/  VIADD R5, R9.reuse, 0x2 ;  /* 0x0000000209057836 */ /* 0x041fe20000000000 */
[----:B------:R-:W-:-:S11]  /*0c00*/  ISETP.NE.AND P1, PT, R9, RZ, PT ;  /* 0x000000ff0900720c */ /* 0x000fd60003f25270 */
[----:B--2---:R-:W-:Y:S02]  /*0c10*/  @!P0 VIMNMX R7, PT, PT, R4, R7, !PT ;  /* 0x0000000704078248 */ /* 0x004fe40007fe0100 */
[----:B------:R-:W0:Y:S01]  /*0c20*/  @!P1 S2R R11, SR_CgaCtaId ;  /* 0x00000000000b9919 */ /* 0x000e220000008800 */
[----:B------:R-:W-:Y:S01]  /*0c30*/  ISETP.GT.AND P0, PT, R5, R2, PT ;  /* 0x000000020500720c */ /* 0x000fe20003f04270 */
[----:B------:R-:W-:Y:S01]  /*0c40*/  VIADD R5, R9, 0x4 ;  /* 0x0000000409057836 */ /* 0x000fe20000000000 */
[----:B------:R-:W-:Y:S01]  /*0c50*/  @!P1 MOV R6, 0x400 ;  /* 0x0000040000069802 */ /* 0x000fe20000000f00 */
[----:B------:R-:W1:Y:S10]  /*0c60*/  SHFL.DOWN PT, R4, R7, 0x2, R2 ;  /* 0x0840000007047989 */ /* 0x000e7400000e0002 */
        /* <DEDUP_REMOVED lines=28> */
[----:B------:R-:W0:Y:S04]  /*0e30*/  LDS R0, [UR4+0xc] ;  /* 0x00000c04ff007984 */ /* 0x000e280008000800 */
[----:B------:R-:W2:Y:S04]  /*0e40*/  LDS.128 R8, [UR4+0x10] ;  /* 0x00001004ff087984 */ /* 0x000ea80008000c00 */
[----:B-1----:R-:W1:Y:S01]  /*0e50*/  LDS.64 R6, [UR4+0x20] ;  /* 0x00002004ff067984 */ /* 0x002e620008000a00 */
[----:B0-----:R-:W-:Y:S02]  /*0e60*/  @P2 VIMNMX R5, PT, PT, R5, R0, !PT ;  /* 0x0000000005052248 */ /* 0x001fe40007fe0100 */
[----:B------:R-:W-:-:S02]  /*0e70*/  ISETP.GT.AND P2, PT, R3, 0xa0, PT ;  /* 0x000000a00300780c */ /* 0x000fc40003f44270 */
[----:B--2---:R-:W-:Y:S02]  /*0e80*/  @P4 VIMNMX R5, PT, PT, R5, R8, !PT ;  /* 0x0000000805054248 */ /* 0x004fe40007fe0100 */
[----:B------:R-:W-:Y:S02]  /*0e90*/  ISETP.GT.AND P4, PT, R3, 0xc0, PT ;  /* 0x000000c00300780c */ /* 0x000fe40003f84270 */
[----:B------:R-:W-:Y:S02]  /*0ea0*/  @P3 VIMNMX R5, PT, PT, R5, R9, !PT ;  /* 0x0000000905053248 */ /* 0x000fe40007fe0100 */
[----:B------:R-:W-:Y:S02]  /*0eb0*/  ISETP.GT.AND P3, PT, R3, 0xe0, PT ;  /* 0x000000e00300780c */ /* 0x000fe40003f64270 */
[----:B------:R-:W-:-:S04]  /*0ec0*/  @P1 VIMNMX R5, PT, PT, R5, R10, !PT ;  /* 0x0000000a05051248 */ /* 0x000fc80007fe0100 */
[----:B------:R-:W-:-:S04]  /*0ed0*/  @P2 VIMNMX R5, PT, PT, R5, R11, !PT ;  /* 0x0000000b05052248 */ /* 0x000fc80007fe0100 */
[----:B-1----:R-:W-:-:S04]  /*0ee0*/  @P4 VIMNMX R5, PT, PT, R5, R6, !PT ;  /* 0x0000000605054248 */ /* 0x002fc80007fe0100 */
[----:B------:R-:W-:Y:S01]  /*0ef0*/  @P3 VIMNMX R5, PT, PT, R5, R7, !PT ;  /* 0x0000000705053248 */ /* 0x000fe20007fe0100 */
[----:B------:R-:W-:Y:S06]  /*0f00*/  BRA `(.L_x_1243) ;  /* 0x0000001000287947 */ /* 0x000fec0003800000 */
.L_x_1229:
[----:B------:R-:W0:Y:S01]  /*0f10*/  S2R R0, SR_TID.X ;  /* 0x0000000000007919 */ /* 0x000e220000002100 */
[----:B------:R-:W1:Y:S01]  /*0f20*/  LDC.64 R4, c[0x0][0x380] ;  /* 0x0000e000ff047b82 */ /* 0x000e620000000a00 */
[----:B0-----:R-:W-:-:S04]  /*0f30*/  VIADD R7, R0, UR7 ;  /* 0x0000000700077c36 */ /* 0x001fc80008000000 */
[----:B-1----:R-:W-:-:S05]  /*0f40*/  IMAD.WIDE.U32 R4, R7, 0x4, R4 ;  /* 0x0000000407047825 */ /* 0x002fca00078e0004 */
[----:B------:R-:W2:Y:S04]  /*0f50*/  LDG.E R6, desc[UR14][R4.64] ;  /* 0x0000000e04067981 */ /* 0x000ea8000c1e1900 */
[----:B------:R-:W2:Y:S04]  /*0f60*/  LDG.E R7, desc[UR14][R4.64+0x400] ;  /* 0x0004000e04077981 */ /* 0x000ea8000c1e1900 */
[----:B------:R-:W2:Y:S04]  /*0f70*/  LDG.E R8, desc[UR14][R4.64+0x800] ;  /* 0x0008000e04087981 */ /* 0x000ea8000c1e1900 */
[----:B------:R-:W3:Y:S04]  /*0f80*/  LDG.E R9, desc[UR14][R4.64+0xc00] ;  /* 0x000c000e04097981 */ /* 0x000ee8000c1e1900 */
[----:B------:R-:W3:Y:S04]  /*0f90*/  LDG.E R10, desc[UR14][R4.64+0x1000] ;  /* 0x0010000e040a7981 */ /* 0x000ee8000c1e1900 */
[----:B------:R-:W3:Y:S04]  /*0fa0*/  LDG.E R11, desc[UR14][R4.64+0x1400] ;  /* 0x0014000e040b7981 */ /* 0x000ee8000c1e1900 */
[----:B------:R-:W4:Y:S04]  /*0fb0*/  LDG.E R12, desc[UR14][R4.64+0x1800] ;  /* 0x0018000e040c7981 */ /* 0x000f28000c1e1900 */
[----:B------:R-:W4:Y:S04]  /*0fc0*/  LDG.E R13, desc[UR14][R4.64+0x1c00] ;  /* 0x001c000e040d7981 */ /* 0x000f28000c1e1900 */
[----:B------:R-:W4:Y:S04]  /*0fd0*/  LDG.E R14, desc[UR14][R4.64+0x2000] ;  /* 0x0020000e040e7981 */ /* 0x000f28000c1e1900 */
[----:B------:R-:W5:Y:S04]  /*0fe0*/  LDG.E R15, desc[UR14][R4.64+0x2400] ;  /* 0x0024000e040f7981 */ /* 0x000f68000c1e1900 */
[----:B------:R-:W5:Y:S04]  /*0ff0*/  LDG.E R16, desc[UR14][R4.64+0x2800] ;  /* 0x0028000e04107981 */ /* 0x000f68000c1e1900 */
[----:B------:R-:W5:Y:S04]  /*1000*/  LDG.E R17, desc[UR14][R4.64+0x2c00] ;  /* 0x002c000e04117981 */ /* 0x000f68000c1e1900 */
[----:B------:R-:W5:Y:S04]  /*1010*/  LDG.E R18, desc[UR14][R4.64+0x3000] ;  /* 0x0030000e04127981 */ /* 0x000f68000c1e1900 */
[----:B------:R-:W5:Y:S04]  /*1020*/  LDG.E R19, desc[UR14][R4.64+0x3400] ;  /* 0x0034000e04137981 */ /* 0x000f68000c1e1900 */
[----:B------:R-:W5:Y:S04]  /*1030*/  LDG.E R20, desc[UR14][R4.64+0x3800] ;  /* 0x0038000e04147981 */ /* 0x000f68000c1e1900 */
[----:B------:R-:W5:Y:S01]  /*1040*/  LDG.E R21, desc[UR14][R4.64+0x3c00] ;  /* 0x003c000e04157981 */ /* 0x000f62000c1e1900 */
[----:B------:R-:W-:-:S04]  /*1050*/  ISETP.GE.U32.AND P0, PT, R23, UR5, PT ;  /* 0x0000000517007c0c */ /* 0x000fc8000bf06070 */
[----:B------:R-:W-:Y:S02]  /*1060*/  ISETP.GE.U32.AND.EX P0, PT, R22, UR4, PT, P0 ;  /* 0x0000000416007c0c */ /* 0x000fe4000bf06100 */
[----:B--2---:R-:W-:Y:S02]  /*1070*/  VIMNMX3 R6, R6, R7, R8, !PT ;  /* 0x000000070606720f */ /* 0x004fe40007800108 */
[----:B---3--:R-:W-:Y:S02]  /*1080*/  VIMNMX3 R9, R9, R10, R11, !PT ;  /* 0x0000000a0909720f */ /* 0x008fe4000780010b */
[----:B----4-:R-:W-:-:S04]  /*1090*/  VIMNMX3 R12, R12, R13, R14, !PT ;  /* 0x0000000d0c0c720f */ /* 0x010fc8000780010e */
[----:B------:R-:W-:Y:S02]  /*10a0*/  VIMNMX3 R6, R6, R9, R12, !PT ;  /* 0x000000090606720f */ /* 0x000fe4000780010c */
[----:B-----5:R-:W-:Y:S02]  /*10b0*/  VIMNMX3 R16, R15, R16, R17, !PT ;  /* 0x000000100f10720f */ /* 0x020fe40007800111 */
[----:B------:R-:W-:-:S04]  /*10c0*/  VIMNMX3 R18, R18, R19, R20, !PT ;  /* 0x000000131212720f */ /* 0x000fc80007800114 */
[----:B------:R-:W-:-:S04]  /*10d0*/  VIMNMX3 R21, R16, R18, R21, !PT ;  /* 0x000000121015720f */ /* 0x000fc80007800115 */
[----:B------:R-:W-:Y:S01]  /*10e0*/  VIMNMX R8, PT, PT, R6, R21, !PT ;  /* 0x0000001506087248 */ /* 0x000fe20007fe0100 */
[----:B------:R-:W-:Y:S06]  /*10f0*/  @!P0 BRA `(.L_x_1244) ;  /* 0x0000000c00108947 */ /* 0x000fec0003800000 */
[----:B------:R-:W-:Y:S01]  /*1100*/  UIADD3 UR8, UP0, UPT, UR5, UR7, URZ ;  /* 0x0000000705087290 */ /* 0x000fe2000ff1e0ff */
[----:B------:R-:W-:Y:S01]  /*1110*/  IADD3 R25, P2, PT, R2, -0x1000, RZ ;  /* 0xfffff00002197810 */ /* 0x000fe20007f5e0ff */
[----:B------:R-:W0:Y:S01]  /*1120*/  LDCU.64 UR12, c[0x0][0x380] ;  /* 0x00007000ff0c77ac */ /* 0x000e220008000a00 */
[----:B------:R-:W-:Y:S02]  /*1130*/  LOP3.LUT R5, RZ, R0, RZ, 0x33, !PT ;  /* 0x00000000ff057212 */ /* 0x000fe400078e33ff */
[----:B------:R-:W-:Y:S01]  /*1140*/  IADD3.X R10, PT, PT, R3, -0x1, RZ, P2, !PT ;  /* 0xffffffff030a7810 */ /* 0x000fe200017fe4ff */
[----:B------:R-:W-:Y:S01]  /*1150*/  UIADD3.X UR9, UPT, UPT, URZ, UR4, URZ, UP0, !UPT ;  /* 0x00000004ff097290 */ /* 0x000fe200087fe4ff */
[----:B------:R-:W-:Y:S01]  /*1160*/  ISETP.LT.U32.AND P0, PT, R25, UR8, PT ;  /* 0x0000000819007c0c */ /* 0x000fe2000bf01070 */
[----:B------:R-:W-:Y:S01]  /*1170*/  UMOV UR6, UR5 ;  /* 0x0000000500067c82 */ /* 0x000fe20008000000 */
[----:B------:R-:W-:Y:S01]  /*1180*/  IADD3 R9, P1, PT, R0, UR8, RZ ;  /* 0x0000000800097c10 */ /* 0x000fe2000ff3e0ff */
[----:B------:R-:W-:Y:S01]  /*1190*/  UMOV UR4, URZ ;  /* 0x000000ff00047c82 */ /* 0x000fe20008000000 */
[----:B------:R-:W-:Y:S01]  /*11a0*/  IADD3 R5, PT, PT, R2, -UR5, R5 ;  /* 0x8000000502057c10 */ /* 0x000fe2000fffe005 */
[----:B------:R-:W-:Y:S01]  /*11b0*/  IMAD.U32 R7, RZ, RZ, UR9 ;  /* 0x00000009ff077e24 */ /* 0x000fe2000f8e00ff */
[----:B------:R-:W-:Y:S01]  /*11c0*/  UMOV UR10, UR8 ;  /* 0x00000008000a7c82 */ /* 0x000fe20008000000 */
[----:B------:R-:W-:-:S03]  /*11d0*/  IMAD.X R4, RZ, RZ, UR9, P1 ;  /* 0x00000009ff047e24 */ /* 0x000fc600088e06ff */
[----:B------:R-:W-:Y:S01]  /*11e0*/  ISETP.GT.U32.AND.EX P0, PT, R7, R10, PT, P0 ;  /* 0x0000000a0700720c */ /* 0x000fe20003f04100 */
[----:B------:R-:W-:Y:S01]  /*11f0*/  VIADD R7, R5, -UR7 ;  /* 0x8000000705077c36 */ /* 0x000fe20008000000 */
[----:B------:R-:W-:Y:S01]  /*1200*/  UMOV UR7, UR9 ;  /* 0x0000000900077c82 */ /* 0x000fe20008000000 */
[----:B0-----:R-:W-:-:S04]  /*1210*/  LEA R6, P2, R9, UR12, 0x2 ;  /* 0x0000000c09067c11 */ /* 0x001fc8000f8410ff */
[----:B------:R-:W-:Y:S02]  /*1220*/  IADD3 R6, P1, PT, R6, 0x2000, RZ ;  /* 0x0000200006067810 */ /* 0x000fe40007f3e0ff */
[----:B------:R-:W-:-:S05]  /*1230*/  LEA.HI.X R9, R9, UR13, R4, 0x2, P2 ;  /* 0x0000000d09097c11 */ /* 0x000fca00090f1404 */
[----:B------:R-:W-:Y:S01]  /*1240*/  IMAD.X R9, RZ, RZ, R9, P1 ;  /* 0x000000ffff097224 */ /* 0x000fe200008e0609 */
[----:B------:R-:W-:Y:S06]  /*1250*/  @P0 BRA `(.L_x_1245) ;  /* 0x0000000000e00947 */ /* 0x000fec0003800000 */
[----:B------:R-:W0:Y:S01]  /*1260*/  LDC.64 R2, c[0x0][0x3b8] ;  /* 0x0000ee00ff027b82 */ /* 0x000e220000000a00 */
[----:B------:R-:W1:Y:S01]  /*1270*/  LDCU.64 UR12, c[0x0][0x380] ;  /* 0x00007000ff0c77ac */ /* 0x000e620008000a00 */
[----:B------:R-:W-:Y:S01]  /*1280*/  NOP ;  /* 0x0000000000007918 */ /* 0x000fe20000000000 */
.L_x_1246:
[----:B------:R-:W-:-:S05]  /*1290*/  IADD3 R5, P0, PT, R0, UR8, RZ ;  /* 0x0000000800057c10 */ /* 0x000fca000ff1e0ff */
[----:B------:R-:W-:Y:S01]  /*12a0*/  IMAD.X R12, RZ, RZ, UR9, P0 ;  /* 0x00000009ff0c7e24 */ /* 0x000fe200080e06ff */
[----:B-1----:R-:W-:-:S04]  /*12b0*/  LEA R4, P0, R5, UR12, 0x2 ;  /* 0x0000000c05047c11 */ /* 0x002fc8000f8010ff */
[----:B------:R-:W-:-:S05]  /*12c0*/  LEA.HI.X R5, R5, UR13, R12, 0x2, P0 ;  /* 0x0000000d05057c11 */ /* 0x000fca00080f140c */
        /* <DEDUP_REMOVED lines=16> */
[----:B------:R-:W-:-:S02]  /*13d0*/  USHF.R.S32.HI UR11, URZ, 0x1f, UR5 ;  /* 0x0000001fff0b7899 */ /* 0x000fc40008011405 */
[----:B------:R-:W-:-:S04]  /*13e0*/  UIADD3 UR6, UP0, UPT, UR5, UR10, URZ ;  /* 0x0000000a05067290 */ /* 0x000fc8000ff1e0ff */
[----:B------:R-:W-:Y:S01]  /*13f0*/  UIADD3.X UR7, UPT, UPT, UR11, UR7, URZ, UP0, !UPT ;  /* 0x000000070b077290 */ /* 0x000fe200087fe4ff */
[----:B--2---:R-:W-:Y:S02]  /*1400*/  VIMNMX3 R8, R8, R27, R26, !PT ;  /* 0x0000001b0808720f */ /* 0x004fe4000780011a */
[----:B0-----:R-:W-:-:S04]  /*1410*/  IADD3 R26, P1, PT, R2, -UR8, RZ ;  /* 0x80000008021a7c10 */ /* 0x001fc8000ff3e0ff */
[----:B------:R-:W-:Y:S02]  /*1420*/  ISETP.GE.U32.AND P0, PT, R26, UR5, PT ;  /* 0x000000051a007c0c */ /* 0x000fe4000bf06070 */
[----:B---3--:R-:W-:Y:S02]  /*1430*/  VIMNMX3 R11, R11, R12, R13, !PT ;  /* 0x0000000c0b0b720f */ /* 0x008fe4000780010d */
[----:B------:R-:W-:-:S04]  /*1440*/  IADD3.X R12, PT, PT, R3, ~UR9, RZ, P1, !PT ;  /* 0x80000009030c7c10 */ /* 0x000fc80008ffe4ff */
[----:B------:R-:W-:Y:S02]  /*1450*/  ISETP.GE.U32.AND.EX P0, PT, R12, UR11, PT, P0 ;  /* 0x0000000b0c007c0c */ /* 0x000fe4000bf06100 */
        /* <DEDUP_REMOVED lines=8> */
[----:B------:R-:W-:Y:S02]  /*14e0*/  UIADD3 UR8, UP0, UPT, UR5, UR8, URZ ;  /* 0x0000000805087290 */ /* 0x000fe4000ff1e0ff */
[----:B------:R-:W-:Y:S01]  /*14f0*/  IMAD.U32 R11, RZ, RZ, UR5 ;  /* 0x00000005ff0b7e24 */ /* 0x000fe2000f8e00ff */
[----:B------:R-:W-:Y:S01]  /*1500*/  UIADD3 UR4, UPT, UPT, UR4, 0x1, URZ ;  /* 0x0000000104047890 */ /* 0x000fe2000fffe0ff */
[----:B------:R-:W-:Y:S01]  /*1510*/  IMAD.MOV.U32 R4, RZ, RZ, R6 ;  /* 0x000000ffff047224 */ /* 0x000fe200078e0006 */
[----:B------:R-:W-:Y:S01]  /*1520*/  UIADD3.X UR9, UPT, UPT, UR11, UR9, URZ, UP0, !UPT ;  /* 0x000000090b097290 */ /* 0x000fe200087fe4ff */
[----:B------:R-:W-:Y:S01]  /*1530*/  IMAD.MOV.U32 R5, RZ, RZ, R9 ;  /* 0x000000ffff057224 */ /* 0x000fe200078e0009 */
[----:B------:R-:W-:Y:S01]  /*1540*/  ISETP.LT.U32.AND P0, PT, R25, UR8, PT ;  /* 0x0000000819007c0c */ /* 0x000fe2000bf01070 */
[----:B------:R-:W-:Y:S01]  /*1550*/  VIADD R7, R7, -UR5 ;  /* 0x8000000507077c36 */ /* 0x000fe20008000000 */
[----:B------:R-:W-:Y:S01]  /*1560*/  UMOV UR10, UR6 ;  /* 0x00000006000a7c82 */ /* 0x000fe20008000000 */
[----:B------:R-:W-:-:S04]  /*1570*/  IMAD.WIDE R4, R11, 0x4, R4 ;  /* 0x000000040b047825 */ /* 0x000fc800078e0204 */
[----:B------:R-:W-:Y:S02]  /*1580*/  IMAD.U32 R13, RZ, RZ, UR9 ;  /* 0x00000009ff0d7e24 */ /* 0x000fe4000f8e00ff */
[----:B------:R-:W-:Y:S02]  /*1590*/  IMAD.MOV.U32 R6, RZ, RZ, R4 ;  /* 0x000000ffff067224 */ /* 0x000fe400078e0004 */
[----:B------:R-:W-:Y:S01]  /*15a0*/  IMAD.MOV.U32 R9, RZ, RZ, R5 ;  /* 0x000000ffff097224 */ /* 0x000fe200078e0005 */
[----:B------:R-:W-:-:S13]  /*15b0*/  ISETP.GT.U32.AND.EX P0, PT, R13, R10, PT, P0 ;  /* 0x0000000a0d00720c */ /* 0x000fda0003f04100 */
[----:B------:R-:W-:Y:S05]  /*15c0*/  @!P0 BRA `(.L_x_1246) ;  /* 0xfffffffc00308947 */ /* 0x000fea000383ffff */
[----:B------:R-:W-:-:S05]  /*15d0*/  UMOV UR6, UR5 ;  /* 0x0000000500067c82 */ /* 0x000fca0008000000 */
.L_x_1245:
[C---:B------:R-:W-:Y:S01]  /*15e0*/  VIADD R5, R2.reuse, -UR8 ;  /* 0x8000000802057c36 */ /* 0x040fe20008000000 */
[----:B------:R-:W-:Y:S01]  /*15f0*/  ISETP.LE.U32.AND P1, PT, R2, UR8, PT ;  /* 0x0000000802007c0c */ /* 0x000fe2000bf23070 */
[----:B------:R-:W-:Y:S01]  /*1600*/  IMAD.U32 R4, RZ, RZ, UR9 ;  /* 0x00000009ff047e24 */ /* 0x000fe2000f8e00ff */
[----:B------:R-:W-:Y:S02]  /*1610*/  BSSY.RECONVERGENT B1, `(.L_x_1244) ;  /* 0x0000072000017945 */ /* 0x000fe40003800200 */
[----:B------:R-:W-:-:S04]  /*1620*/  ISETP.GE.AND P0, PT, R0, R5, PT ;  /* 0x000000050000720c */ /* 0x000fc80003f06270 */
[----:B------:R-:W-:-:S13]  /*1630*/  ISETP.GE.U32.OR.EX P0, PT, R4, R3, P0, P1 ;  /* 0x000000030400720c */ /* 0x000fda0000706510 */
[----:B------:R-:W-:Y:S05]  /*1640*/  @P0 BRA `(.L_x_1247) ;  /* 0x0000000400b80947 */ /* 0x000fea0003800000 */
[----:B------:R-:W0:Y:S01]  /*1650*/  LDC R4, c[0x0][0x3c0] ;  /* 0x0000f000ff047b82 */ /* 0x000e220000000800 */
[----:B------:R-:W-:Y:S01]  /*1660*/  USHF.L.U32 UR5, UR16, 0xc, URZ ;  /* 0x0000000c10057899 */ /* 0x000fe200080006ff */
[----:B------:R-:W-:Y:S01]  /*1670*/  LOP3.LUT R3, RZ, R0, RZ, 0x33, !PT ;  /* 0x00000000ff037212 */ /* 0x000fe200078e33ff */
[----:B------:R-:W-:Y:S02]  /*1680*/  BSSY.RECONVERGENT B2, `(.L_x_1248) ;  /* 0x000002f000027945 */ /* 0x000fe40003800200 */
[----:B------:R-:W-:-:S06]  /*1690*/  UIADD3 UR5, UPT, UPT, UR5, UR6, URZ ;  /* 0x0000000605057290 */ /* 0x000fcc000fffe0ff */
[----:B------:R-:W-:Y:S01]  /*16a0*/  IADD3 R2, PT, PT, R2, -UR5, R3 ;  /* 0x8000000502027c10 */ /* 0x000fe2000fffe003 */
[----:B0-----:R-:W-:Y:S02]  /*16b0*/  IMAD R3, R4, UR4, RZ ;  /* 0x0000000404037c24 */ /* 0x001fe4000f8e02ff */
[----:B------:R-:W-:Y:S02]  /*16c0*/  IMAD.MOV.U32 R4, RZ, RZ, R0 ;  /* 0x000000ffff047224 */ /* 0x000fe400078e0000 */
[----:B------:R-:W-:-:S05]  /*16d0*/  IMAD R2, R3, -0x1000, R2 ;  /* 0xfffff00003027824 */ /* 0x000fca00078e0202 */
[C---:B------:R-:W-:Y:S02]  /*16e0*/  ISETP.GE.U32.AND P0, PT, R2.reuse, 0xf00, PT ;  /* 0x00000f000200780c */ /* 0x040fe40003f06070 */
[----:B------:R-:W-:-:S04]  /*16f0*/  LEA.HI R20, R2, 0x1, RZ, 0x18 ;  /* 0x0000000102147811 */ /* 0x000fc800078fc0ff */
[----:B------:R-:W-:-:S04]  /*1700*/  LOP3.LUT R21, R20, 0xf, RZ, 0xc0, !PT ;  /* 0x0000000f14157812 */ /* 0x000fc800078ec0ff */
[----:B------:R-:W-:-:S03]  /*1710*/  ISETP.NE.AND P1, PT, R21, RZ, PT ;  /* 0x000000ff1500720c */ /* 0x000fc60003f25270 */
[----:B------:R-:W-:Y:S10]  /*1720*/  @!P0 BRA `(.L_x_1249) ;  /* 0x0000000000908947 */ /* 0x000ff40003800000 */
[----:B------:R-:W-:Y:S01]  /*1730*/  LEA.HI R2, R7, 0x1, RZ, 0x18 ;  /* 0x0000000107027811 */ /* 0x000fe200078fc0ff */
[----:B------:R-:W-:-:S03]  /*1740*/  IMAD.MOV.U32 R4, RZ, RZ, R0 ;  /* 0x000000ffff047224 */ /* 0x000fc600078e0000 */
[----:B------:R-:W-:-:S05]  /*1750*/  LOP3.LUT R2, R2, 0x1fffff0, RZ, 0xc0, !PT ;  /* 0x01fffff002027812 */ /* 0x000fca00078ec0ff */
[----:B------:R-:W-:-:S07]  /*1760*/  IMAD.MOV R5, RZ, RZ, -R2 ;  /* 0x000000ffff057224 */ /* 0x000fce00078e0a02 */
.L_x_1250:
[----:B------:R-:W-:Y:S02]  /*1770*/  IMAD.MOV.U32 R2, RZ, RZ, R6 ;  /* 0x000000ffff027224 */ /* 0x000fe400078e0006 */
[----:B------:R-:W-:-:S05]  /*1780*/  IMAD.MOV.U32 R3, RZ, RZ, R9 ;  /* 0x000000ffff037224 */ /* 0x000fca00078e0009 */
[----:B------:R-:W2:Y:S04]  /*1790*/  LDG.E R15, desc[UR14][R2.64+-0x2000] ;  /* 0xffe0000e020f7981 */ /* 0x000ea8000c1e1900 */
[----:B------:R-:W2:Y:S04]  /*17a0*/  LDG.E R14, desc[UR14][R2.64+-0x1c00] ;  /* 0xffe4000e020e7981 */ /* 0x000ea8000c1e1900 */
[----:B------:R-:W3:Y:S04]  /*17b0*/  LDG.E R17, desc[UR14][R2.64+-0x1800] ;  /* 0xffe8000e02117981 */ /* 0x000ee8000c1e1900 */
[----:B------:R-:W3:Y:S04]  /*17c0*/  LDG.E R16, desc[UR14][R2.64+-0x1400] ;  /* 0xffec000e02107981 */ /* 0x000ee8000c1e1900 */
        /* <DEDUP_REMOVED lines=12> */
[----:B------:R-:W-:-:S02]  /*1890*/  VIADD R5, R5, 0x10 ;  /* 0x0000001005057836 */ /* 0x000fc40000000000 */
[----:B------:R-:W-:-:S03]  /*18a0*/  VIADD R4, R4, 0x1000 ;  /* 0x0000100004047836 */ /* 0x000fc60000000000 */
[----:B------:R-:W-:Y:S02]  /*18b0*/  ISETP.NE.AND P0, PT, R5, RZ, PT ;  /* 0x000000ff0500720c */ /* 0x000fe40003f05270 */
[----:B--2---:R-:W-:-:S04]  /*18c0*/  VIMNMX3 R14, R8, R15, R14, !PT ;  /* 0x0000000f080e720f */ /* 0x004fc8000780010e */
[----:B---3--:R-:W-:-:S04]  /*18d0*/  VIMNMX3 R14, R14, R17, R16, !PT ;  /* 0x000000110e0e720f */ /* 0x008fc80007800110 */
[----:B----4-:R-:W-:-:S04]  /*18e0*/  VIMNMX3 R14, R14, R19, R18, !PT ;  /* 0x000000130e0e720f */ /* 0x010fc80007800112 */
[----:B-----5:R-:W-:-:S04]  /*18f0*/  VIMNMX3 R14, R14, R23, R22, !PT ;  /* 0x000000170e0e720f */ /* 0x020fc80007800116 */
[----:B------:R-:W-:-:S04]  /*1900*/  VIMNMX3 R14, R14, R25, R24, !PT ;  /* 0x000000190e0e720f */ /* 0x000fc80007800118 */
[----:B------:R-:W-:Y:S02]  /*1910*/  VIMNMX3 R13, R14, R13, R6, !PT ;  /* 0x0000000d0e0d720f */ /* 0x000fe40007800106 */
[----:B------:R-:W-:Y:S02]  /*1920*/  IADD3 R6, P2, PT, R2, 0x4000, RZ ;  /* 0x0000400002067810 */ /* 0x000fe40007f5e0ff */
[----:B------:R-:W-:-:S03]  /*1930*/  VIMNMX3 R12, R13, R9, R12, !PT ;  /* 0x000000090d0c720f */ /* 0x000fc6000780010c */
[----:B------:R-:W-:Y:S01]  /*1940*/  IMAD.X R9, RZ, RZ, R3, P2 ;  /* 0x000000ffff097224 */ /* 0x000fe200010e0603 */
[----:B------:R-:W-:Y:S01]  /*1950*/  VIMNMX3 R8, R12, R10, R11, !PT ;  /* 0x0000000a0c08720f */ /* 0x000fe2000780010b */
[----:B------:R-:W-:Y:S06]  /*1960*/  @P0 BRA `(.L_x_1250) ;  /* 0xfffffffc00800947 */ /* 0x000fec000383ffff */
.L_x_1249:
[----:B------:R-:W-:Y:S05]  /*1970*/  BSYNC.RECONVERGENT B2 ;  /* 0x0000000000027941 */ /* 0x000fea0003800200 */
.L_x_1248:
[----:B------:R-:W-:Y:S05]  /*1980*/  @!P1 BRA `(.L_x_1247) ;  /* 0x0000000000e89947 */ /* 0x000fea0003800000 */
[----:B------:R-:W-:Y:S01]  /*1990*/  ISETP.GE.U32.AND P0, PT, R21, 0x8, PT ;  /* 0x000000081500780c */ /* 0x000fe20003f06070 */
[----:B------:R-:W-:Y:S01]  /*19a0*/  BSSY.RECONVERGENT B2, `(.L_x_1251) ;  /* 0x0000015000027945 */ /* 0x000fe20003800200 */
[----:B------:R-:W-:-:S04]  /*19b0*/  LOP3.LUT R15, R20, 0x7, RZ, 0xc0, !PT ;  /* 0x00000007140f7812 */ /* 0x000fc800078ec0ff */
[----:B------:R-:W-:-:S07]  /*19c0*/  ISETP.NE.AND P1, PT, R15, RZ, PT ;  /* 0x000000ff0f00720c */ /* 0x000fce0003f25270 */
[----:B------:R-:W-:Y:S06]  /*19d0*/  @!P0 BRA `(.L_x_1252) ;  /* 0x0000000000448947 */ /* 0x000fec0003800000 */
[----:B------:R-:W-:-:S05]  /*19e0*/  IADD3 R3, P0, PT, R4, UR8, RZ ;  /* 0x0000000804037c10 */ /* 0x000fca000ff1e0ff */
[----:B------:R-:W-:Y:S01]  /*19f0*/  IMAD.X R6, RZ, RZ, UR9, P0 ;  /* 0x00000009ff067e24 */ /* 0x000fe200080e06ff */
[----:B------:R-:W-:-:S04]  /*1a00*/  LEA R2, P0, R3, UR12, 0x2 ;  /* 0x0000000c03027c11 */ /* 0x000fc8000f8010ff */
[----:B------:R-:W-:-:S05]  /*1a10*/  LEA.HI.X R3, R3, UR13, R6, 0x2, P0 ;  /* 0x0000000d03037c11 */ /* 0x000fca00080f1406 */
[----:B------:R-:W2:Y:S04]  /*1a20*/  LDG.E R5, desc[UR14][R2.64] ;  /* 0x0000000e02057981 */ /* 0x000ea8000c1e1900 */
[----:B------:R-:W2:Y:S04]  /*1a30*/  LDG.E R6, desc[UR14][R2.64+0x400] ;  /* 0x0004000e02067981 */ /* 0x000ea8000c1e1900 */
[----:B------:R-:W3:Y:S04]  /*1a40*/  LDG.E R10, desc[UR14][R2.64+0x800] ;  /* 0x0008000e020a7981 */ /* 0x000ee8000c1e1900 */
[----:B------:R-:W3:Y:S04]  /*1a50*/  LDG.E R9, desc[UR14][R2.64+0xc00] ;  /* 0x000c000e02097981 */ /* 0x000ee8000c1e1900 */
[----:B------:R-:W4:Y:S04]  /*1a60*/  LDG.E R12, desc[UR14][R2.64+0x1000] ;  /* 0x0010000e020c7981 */ /* 0x000f28000c1e1900 */
[----:B------:R-:W4:Y:S04]  /*1a70*/  LDG.E R11, desc[UR14][R2.64+0x1400] ;  /* 0x0014000e020b7981 */ /* 0x000f28000c1e1900 */
[----:B------:R-:W5:Y:S04]  /*1a80*/  LDG.E R14, desc[UR14][R2.64+0x1800] ;  /* 0x0018000e020e7981 */ /* 0x000f68000c1e1900 */
[----:B------:R-:W5:Y:S01]  /*1a90*/  LDG.E R13, desc[UR14][R2.64+0x1c00] ;  /* 0x001c000e020d7981 */ /* 0x000f62000c1e1900 */
[----:B------:R-:W-:Y:S01]  /*1aa0*/  VIADD R4, R4, 0x800 ;  /* 0x0000080004047836 */ /* 0x000fe20000000000 */
[----:B--2---:R-:W-:-:S04]  /*1ab0*/  VIMNMX3 R5, R8, R5, R6, !PT ;  /* 0x000000050805720f */ /* 0x004fc80007800106 */
[----:B---3--:R-:W-:-:S04]  /*1ac0*/  VIMNMX3 R5, R5, R10, R9, !PT ;  /* 0x0000000a0505720f */ /* 0x008fc80007800109 */
[----:B----4-:R-:W-:-:S04]  /*1ad0*/  VIMNMX3 R5, R5, R12, R11, !PT ;  /* 0x0000000c0505720f */ /* 0x010fc8000780010b */
[----:B-----5:R-:W-:-:S07]  /*1ae0*/  VIMNMX3 R8, R5, R14, R13, !PT ;  /* 0x0000000e0508720f */ /* 0x020fce000780010d */
.L_x_1252:
[----:B------:R-:W-:Y:S05]  /*1af0*/  BSYNC.RECONVERGENT B2 ;  /* 0x0000000000027941 */ /* 0x000fea0003800200 */
.L_x_1251:
[----:B------:R-:W-:Y:S05]  /*1b00*/  @!P1 BRA `(.L_x_1247) ;  /* 0x0000000000889947 */ /* 0x000fea0003800000 */
[----:B------:R-:W-:Y:S01]  /*1b10*/  ISETP.GE.U32.AND P0, PT, R15, 0x4, PT ;  /* 0x000000040f00780c */ /* 0x000fe20003f06070 */
[----:B------:R-:W-:Y:S01]  /*1b20*/  BSSY.RECONVERGENT B2, `(.L_x_1253) ;  /* 0x000000e000027945 */ /* 0x000fe20003800200 */
[----:B------:R-:W-:-:S11]  /*1b30*/  LOP3.LUT P1, RZ, R20, 0x3, RZ, 0xc0, !PT ;  /* 0x0000000314ff7812 */ /* 0x000fd6000782c0ff */
[----:B------:R-:W-:Y:S05]  /*1b40*/  @!P0 BRA `(.L_x_1254) ;  /* 0x00000000002c8947 */ /* 0x000fea0003800000 */
[----:B------:R-:W-:-:S05]  /*1b50*/  IADD3 R3, P0, PT, R4, UR8, RZ ;  /* 0x0000000804037c10 */ /* 0x000fca000ff1e0ff */
[----:B------:R-:W-:Y:S01]  /*1b60*/  IMAD.X R6, RZ, RZ, UR9, P0 ;  /* 0x00000009ff067e24 */ /* 0x000fe200080e06ff */
[----:B------:R-:W-:-:S04]  /*1b70*/  LEA R2, P0, R3, UR12, 0x2 ;  /* 0x0000000c03027c11 */ /* 0x000fc8000f8010ff */
[----:B------:R-:W-:-:S05]  /*1b80*/  LEA.HI.X R3, R3, UR13, R6, 0x2, P0 ;  /* 0x0000000d03037c11 */ /* 0x000fca00080f1406 */
[----:B------:R-:W2:Y:S04]  /*1b90*/  LDG.E R5, desc[UR14][R2.64] ;  /* 0x0000000e02057981 */ /* 0x000ea8000c1e1900 */
[----:B------:R-:W2:Y:S04]  /*1ba0*/  LDG.E R6, desc[UR14][R2.64+0x400] ;  /* 0x0004000e02067981 */ /* 0x000ea8000c1e1900 */
[----:B------:R-:W3:Y:S04]  /*1bb0*/  LDG.E R10, desc[UR14][R2.64+0x800] ;  /* 0x0008000e020a7981 */ /* 0x000ee8000c1e1900 */
[----:B------:R-:W3:Y:S01]  /*1bc0*/  LDG.E R9, desc[UR14][R2.64+0xc00] ;  /* 0x000c000e02097981 */ /* 0x000ee2000c1e1900 */
[----:B------:R-:W-:Y:S01]  /*1bd0*/  VIADD R4, R4, 0x400 ;  /* 0x0000040004047836 */ /* 0x000fe20000000000 */
[----:B--2---:R-:W-:-:S04]  /*1be0*/  VIMNMX3 R5, R8, R5, R6, !PT ;  /* 0x000000050805720f */ /* 0x004fc80007800106 */
[----:B---3--:R-:W-:-:S07]  /*1bf0*/  VIMNMX3 R8, R5, R10, R9, !PT ;  /* 0x0000000a0508720f */ /* 0x008fce0007800109 */
.L_x_1254:
[----:B------:R-:W-:Y:S05]  /*1c00*/  BSYNC.RECONVERGENT B2 ;  /* 0x0000000000027941 */ /* 0x000fea0003800200 */
.L_x_1253:
[----:B------:R-:W-:Y:S05]  /*1c10*/  @!P1 BRA `(.L_x_1247) ;  /* 0x0000000000449947 */ /* 0x000fea0003800000 */
[----:B------:R-:W-:Y:S02]  /*1c20*/  LOP3.LUT R2, R7, 0xffff, RZ, 0xc0, !PT ;  /* 0x0000ffff07027812 */ /* 0x000fe400078ec0ff */
[----:B------:R-:W-:Y:S02]  /*1c30*/  IADD3 R6, P0, PT, R4, UR10, RZ ;  /* 0x0000000a04067c10 */ /* 0x000fe4000ff1e0ff */
[----:B------:R-:W-:Y:S02]  /*1c40*/  LEA.HI R2, R2, 0x1, RZ, 0x18 ;  /* 0x0000000102027811 */ /* 0x000fe400078fc0ff */
[----:B------:R-:W-:Y:S01]  /*1c50*/  LEA R5, P1, R6, UR12, 0x2 ;  /* 0x0000000c06057c11 */ /* 0x000fe2000f8210ff */
[----:B------:R-:W-:Y:S01]  /*1c60*/  IMAD.X R3, RZ, RZ, UR7, P0 ;  /* 0x00000007ff037e24 */ /* 0x000fe200080e06ff */
[----:B------:R-:W-:-:S04]  /*1c70*/  LOP3.LUT R2, R2, 0x3, RZ, 0xc0, !PT ;  /* 0x0000000302027812 */ /* 0x000fc800078ec0ff */
[----:B------:R-:W-:Y:S01]  /*1c80*/  LEA.HI.X R6, R6, UR13, R3, 0x2, P1 ;  /* 0x0000000d06067c11 */ /* 0x000fe200088f1403 */
[----:B------:R-:W-:-:S07]  /*1c90*/  IMAD.MOV R4, RZ, RZ, -R2 ;  /* 0x000000ffff047224 */ /* 0x000fce00078e0a02 */
.L_x_1255:
[----:B------:R-:W-:Y:S02]  /*1ca0*/  IMAD.MOV.U32 R3, RZ, RZ, R6 ;  /* 0x000000ffff037224 */ /* 0x000fe400078e0006 */
[----:B------:R-:W-:-:S05]  /*1cb0*/  IMAD.MOV.U32 R2, RZ, RZ, R5 ;  /* 0x000000ffff027224 */ /* 0x000fca00078e0005 */
[----:B------:R-:W2:Y:S01]  /*1cc0*/  LDG.E R3, desc[UR14][R2.64] ;  /* 0x0000000e02037981 */ /* 0x000ea2000c1e1900 */
[----:B------:R-:W-:Y:S01]  /*1cd0*/  VIADD R4, R4, 0x1 ;  /* 0x0000000104047836 */ /* 0x000fe20000000000 */
[----:B------:R-:W-:-:S04]  /*1ce0*/  IADD3 R5, P1, PT, R5, 0x400, RZ ;  /* 0x0000040005057810 */ /* 0x000fc80007f3e0ff */
[----:B------:R-:W-:Y:S01]  /*1cf0*/  ISETP.NE.AND P0, PT, R4, RZ, PT ;  /* 0x000000ff0400720c */ /* 0x000fe20003f05270 */
[----:B------:R-:W-:Y:S01]  /*1d00*/  IMAD.X R6, RZ, RZ, R6, P1 ;  /* 0x000000ffff067224 */ /* 0x000fe200008e0606 */
[----:B--2---:R-:W-:-:S11]  /*1d10*/  VIMNMX R8, PT, PT, R3, R8, !PT ;  /* 0x0000000803087248 */ /* 0x004fd60007fe0100 */
[----:B------:R-:W-:Y:S05]  /*1d20*/  @P0 BRA `(.L_x_1255) ;  /* 0xfffffffc00dc0947 */ /* 0x000fea000383ffff */
.L_x_1247:
[----:B------:R-:W-:Y:S05]  /*1d30*/  BSYNC.RECONVERGENT B1 ;  /* 0x0000000000017941 */ /* 0x000fea0003800200 */
.L_x_1244:
        /* <DEDUP_REMOVED lines=38> */
[----:B------:R-:W-:-:S07]  /*1fa0*/  VIMNMX R5, PT, PT, R0, R3, !PT ;  /* 0x0000000300057248 */ /* 0x000fce0007fe0100 */
.L_x_1243:
[----:B------:R-:W-:Y:S05]  /*1fb0*/  BSYNC.RECONVERGENT B0 ;  /* 0x0000000000007941 */ /* 0x000fea0003800200 */
.L_x_1228:
[----:B------:R-:W-:Y:S05]  /*1fc0*/  @P0 EXIT ;  /* 0x000000000000094d */ /* 0x000fea0003800000 */
[----:B------:R-:W3:Y:S02]  /*1fd0*/  LDCU.64 UR4, c[0x0][0x388] ;  /* 0x00007100ff0477ac */ /* 0x000ee40008000a00 */
[----:B---3--:R-:W-:-:S06]  /*1fe0*/  UIMAD.WIDE.U32 UR4, UR16, 0x4, UR4 ;  /* 0x00000004100478a5 */ /* 0x008fcc000f8e0004 */
[----:B0-----:R-:W-:Y:S02]  /*1ff0*/  IMAD.U32 R2, RZ, RZ, UR4 ;  /* 0x00000004ff027e24 */ /* 0x001fe4000f8e00ff */
[----:B--2---:R-:W-:-:S05]  /*2000*/  IMAD.U32 R3, RZ, RZ, UR5 ;  /* 0x00000005ff037e24 */ /* 0x004fca000f8e00ff */
[----:B------:R-:W-:Y:S01]  /*2010*/  STG.E desc[UR14][R2.64], R5 ;  /* 0x0000000502007986 */ /* 0x000fe2000c10190e */
[----:B------:R-:W-:Y:S05]  /*2020*/  EXIT ;  /* 0x000000000000794d */ /* 0x000fea0003800000 */
.L_x_1256:
        /* <DEDUP_REMOVED lines=13> */
.L_x_1525:


//--------------------- .text._ZN3cub18CUB_300001_SM_10006detail6reduce28DeviceReduceSingleTileKernelINS2_10policy_hubIiyN4cuda3__47maximumIiEEE10Policy1000EN6thrust24THRUST_300001_SM_1000_NS6detail15normal_iteratorINSC_10device_ptrIiEEEEPiyS8_iiNS5_3std3__410__identityEEEvT0_T1_T2_T3_T4_T6_ --------------------------
	.section	.text._ZN3cub18CUB_300001_SM_10006detail6reduce28DeviceReduceSingleTileKernelINS2_10policy_hubIiyN4cuda3__47maximumIiEEE10Policy1000EN6thrust24THRUST_300001_SM_1000_NS6detail15normal_iteratorINSC_10device_ptrIiEEEEPiyS8_iiNS5_3std3__410__identityEEEvT0_T1_T2_T3_T4_T6_,"ax",@progbits
	.align	128
        .global         _ZN3cub18CUB_300001_SM_10006detail6reduce28DeviceReduceSingleTileKernelINS2_10policy_hubIiyN4cuda3__47maximumIiEEE10Policy1000EN6thrust24THRUST_300001_SM_1000_NS6detail15normal_iteratorINSC_10device_ptrIiEEEEPiyS8_iiNS5_3std3__410__identityEEEvT0_T1_T2_T3_T4_T6_
        .type           _ZN3cub18CUB_300001_SM_10006detail6reduce28DeviceReduceSingleTileKernelINS2_10policy_hubIiyN4cuda3__47maximumIiEEE10Policy1000EN6thrust24THRUST_300001_SM_1000_NS6detail15normal_iteratorINSC_10device_ptrIiEEEEPiyS8_iiNS5_3std3__410__identityEEEvT0_T1_T2_T3_T4_T6_,@function
        .size           _ZN3cub18CUB_300001_SM_10006detail6reduce28DeviceReduceSingleTileKernelINS2_10policy_hubIiyN4cuda3__47maximumIiEEE10Policy1000EN6thrust24THRUST_300001_SM_1000_NS6detail15normal_iteratorINSC_10device_ptrIiEEEEPiyS8_iiNS5_3std3__410__identityEEEvT0_T1_T2_T3_T4_T6_,(.L_x_1526 - _ZN3cub18CUB_300001_SM_10006detail6reduce28DeviceReduceSingleTileKernelINS2_10policy_hubIiyN4cuda3__47maximumIiEEE10Policy1000EN6thrust24THRUST_300001_SM_1000_NS6detail15normal_iteratorINSC_10device_ptrIiEEEEPiyS8_iiNS5_3std3__410__identityEEEvT0_T1_T2_T3_T4_T6_)
        .other          _ZN3cub18CUB_300001_SM_10006detail6reduce28DeviceReduceSingleTileKernelINS2_10policy_hubIiyN4cuda3__47maximumIiEEE10Policy1000EN6thrust24THRUST_300001_SM_1000_NS6detail15normal_iteratorINSC_10device_ptrIiEEEEPiyS8_iiNS5_3std3__410__identityEEEvT0_T1_T2_T3_T4_T6_,@"STO_CUDA_ENTRY STV_DEFAULT"
_ZN3cub18CUB_300001_SM_10006detail6reduce28DeviceReduceSingleTileKernelINS2_10policy_hubIiyN4cuda3__47maximumIiEEE10Policy1000EN6thrust24THRUST_300001_SM_1000_NS6detail15normal_iteratorINSC_10device_ptrIiEEEEPiyS8_iiNS5_3std3__410__identityEEEvT0_T1_T2_T3_T4_T6_:
.text._ZN3cub18CUB_300001_SM_10006detail6reduce28DeviceReduceSingleTileKernelINS2_10policy_hubIiyN4cuda3__47maximumIiEEE10Policy1000EN6thrust24THRUST_300001_SM_1000_NS6detail15normal_iteratorINSC_10device_ptrIiEEEEPiyS8_iiNS5_3std3__410__identityEEEvT0_T1_T2_T3_T4_T6_:
[----:B------:R-:W-:Y:S01]  /*0000*/  LDC R1, c[0x0][0x37c] ;  /* 0x0000df00ff017b82 */ /* 0x000fe20000000800 */
[----:B------:R-:W0:Y:S01]  /*0010*/  LDCU.64 UR4, c[0x0][0x390] ;  /* 0x00007200ff0477ac */ /* 0x000e220008000a00 */
[----:B------:R-:W1:Y:S01]  /*0020*/  LDCU.64 UR6, c[0x0][0x358] ;  /* 0x00006b00ff0677ac */ /* 0x000e620008000a00 */
[----:B0-----:R-:W-:Y:S02]  /*0030*/  IMAD.U32 R4, RZ, RZ, UR4 ;  /* 0x00000004ff047e24 */ /* 0x001fe4000f8e00ff */
[----:B------:R-:W-:-:S03]  /*0040*/  IMAD.U32 R5, RZ, RZ, UR5 ;  /* 0x00000005ff057e24 */ /* 0x000fc6000f8e00ff */
[----:B------:R-:W-:-:S04]  /*0050*/  ISETP.NE.U32.AND P0, PT, R4, RZ, PT ;  /* 0x000000ff0400720c */ /* 0x000fc80003f05070 */
[----:B------:R-:W-:-:S13]  /*0060*/  ISETP.NE.AND.EX P0, PT, R5, RZ, PT, P0 ;  /* 0x000000ff0500720c */ /* 0x000fda0003f05300 */
        /* <DEDUP_REMOVED lines=8> */
.L_x_1257:
[----:B------:R-:W-:Y:S01]  /*00f0*/  ISETP.GT.U32.AND P0, PT, R4, 0xfff, PT ;  /* 0x00000fff0400780c */ /* 0x000fe20003f04070 */
[----:B------:R-:W-:Y:S03]  /*0100*/  BSSY.RECONVERGENT B0, `(.L_x_1258) ;  /* 0x00001c4000007945 */ /* 0x000fe60003800200 */
[----:B------:R-:W-:-:S13]  /*0110*/  ISETP.GT.U32.AND.EX P0, PT, R5, RZ, PT, P0 ;  /* 0x000000ff0500720c */ /* 0x000fda0003f04100 */
[----:B------:R-:W-:Y:S05]  /*0120*/  @P0 BRA `(.L_x_1259) ;  /* 0x0000000c006c0947 */ /* 0x000fea0003800000 */
[----:B------:R-:W0:Y:S01]  /*0130*/  S2R R7, SR_TID.X ;  /* 0x0000000000077919 */ /* 0x000e220000002100 */
[----:B------:R-:W-:Y:S01]  /*0140*/  BSSY.RECONVERGENT B1, `(.L_x_1260) ;  /* 0x0000009000017945 */ /* 0x000fe20003800200 */
[----:B------:R-:W-:Y:S01]  /*0150*/  IMAD.MOV.U32 R0, RZ, RZ, RZ ;  /* 0x000000ffff007224 */ /* 0x000fe200078e00ff */
[----:B0-----:R-:W-:Y:S01]  /*0160*/  ISETP.GE.U32.AND P0, PT, R7, R4, PT ;  /* 0x000000040700720c */ /* 0x001fe20003f06070 */
[----:B------:R-:W-:-:S12]  /*0170*/  IMAD.MOV.U32 R9, RZ, RZ, R7 ;  /* 0x000000ffff097224 */ /* 0x000fd800078e0007 */
[----:B------:R-:W-:Y:S05]  /*0180*/  @P0 BRA `(.L_x_1261) ;  /* 0x0000000000100947 */ /* 0x000fea0003800000 */
[----:B------:R-:W0:Y:S02]  /*0190*/  LDC.64 R2, c[0x0][0x380] ;  /* 0x0000e000ff027b82 */ /* 0x000e240000000a00 */
[----:B0-----:R-:W-:-:S05]  /*01a0*/  IMAD.WIDE.U32 R2, R7, 0x4, R2 ;  /* 0x0000000407027825 */ /* 0x001fca00078e0002 */
[----:B------:R0:W5:Y:S01]  /*01b0*/  LDG.E R0, desc[UR6][R2.64] ;  /* 0x0000000602007981 */ /* 0x000162000c1e1900 */
[----:B------:R-:W-:-:S07]  /*01c0*/  VIADD R9, R7, 0x100 ;  /* 0x0000010007097836 */ /* 0x000fce0000000000 */
.L_x_1261:
[----:B------:R-:W-:Y:S05]  /*01d0*/  BSYNC.RECONVERGENT B1 ;  /* 0x0000000000017941 */ /* 0x000fea0003800200 */
.L_x_1260:
[----:B------:R-:W-:Y:S01]  /*01e0*/  ISETP.GE.U32.AND P0, PT, R9, R4, PT ;  /* 0x000000040900720c */ /* 0x000fe20003f06070 */
[----:B------:R-:W-:-:S12]  /*01f0*/  BSSY.RECONVERGENT B1, `(.L_x_1262) ;  /* 0x0000060000017945 */ /* 0x000fd80003800200 */
[----:B------:R-:W-:Y:S05]  /*0200*/  @P0 BRA `(.L_x_1263) ;  /* 0x0000000400780947 */ /* 0x000fea0003800000 */
[----:B0-----:R-:W-:Y:S01]  /*0210*/  LOP3.LUT R3, RZ, R9, RZ, 0x33, !PT ;  /* 0x00000009ff037212 */ /* 0x001fe200078e33ff */
[----:B------:R-:W-:Y:S04]  /*0220*/  BSSY.RECONVERGENT B2, `(.L_x_1264) ;  /* 0x000002c000027945 */ /* 0x000fe80003800200 */
[----:B------:R-:W-:-:S05]  /*0230*/  IMAD.IADD R3, R3, 0x1, R4 ;  /* 0x0000000103037824 */ /* 0x000fca00078e0204 */
[C---:B------:R-:W-:Y:S02]  /*0240*/  ISETP.GE.U32.AND P0, PT, R3.reuse, 0xf00, PT ;  /* 0x00000f000300780c */ /* 0x040fe40003f06070 */
[----:B------:R-:W-:-:S04]  /*0250*/  LEA.HI R6, R3, 0x1, RZ, 0x18 ;  /* 0x0000000103067811 */ /* 0x000fc800078fc0ff */
[----:B------:R-:W-:-:S04]  /*0260*/  LOP3.LUT R22, R6, 0xf, RZ, 0xc0, !PT ;  /* 0x0000000f06167812 */ /* 0x000fc800078ec0ff */
[----:B------:R-:W-:-:S03]  /*0270*/  ISETP.NE.AND P1, PT, R22, RZ, PT ;  /* 0x000000ff1600720c */ /* 0x000fc60003f25270 */
[----:B------:R-:W-:Y:S10]  /*0280*/  @!P0 BRA `(.L_x_1265) ;  /* 0x0000000000948947 */ /* 0x000ff40003800000 */
[----:B------:R-:W0:Y:S01]  /*0290*/  LDC.64 R2, c[0x0][0x380] ;  /* 0x0000e000ff027b82 */ /* 0x000e220000000a00 */
[----:B------:R-:W-:-:S05]  /*02a0*/  LOP3.LUT R8, R6, 0x1fffff0, RZ, 0xc0, !PT ;  /* 0x01fffff006087812 */ /* 0x000fca00078ec0ff */
[----:B------:R-:W-:Y:S02]  /*02b0*/  IMAD.MOV R8, RZ, RZ, -R8 ;  /* 0x000000ffff087224 */ /* 0x000fe400078e0a08 */
[----:B0-----:R-:W-:-:S03]  /*02c0*/  IMAD.WIDE.U32 R2, R9, 0x4, R2 ;  /* 0x0000000409027825 */ /* 0x001fc600078e0002 */
[----:B------:R-:W-:-:S05]  /*02d0*/  IADD3 R15, P0, PT, R2, 0x2000, RZ ;  /* 0x00002000020f7810 */ /* 0x000fca0007f1e0ff */
[----:B------:R-:W-:-:S08]  /*02e0*/  IMAD.X R3, RZ, RZ, R3, P0 ;  /* 0x000000ffff037224 */ /* 0x000fd000000e0603 */
.L_x_1266:
        /* <DEDUP_REMOVED lines=31> */
.L_x_1265:
[----:B------:R-:W-:Y:S05]  /*04e0*/  BSYNC.RECONVERGENT B2 ;  /* 0x0000000000027941 */ /* 0x000fea0003800200 */
.L_x_1264:
[----:B------:R-:W-:Y:S05]  /*04f0*/  @!P1 BRA `(.L_x_1263) ;  /* 0x0000000000bc9947 */ /* 0x000fea0003800000 */
[----:B------:R-:W-:Y:S01]  /*0500*/  ISETP.GE.U32.AND P0, PT, R22, 0x8, PT ;  /* 0x000000081600780c */ /* 0x000fe20003f06070 */
[----:B------:R-:W-:Y:S01]  /*0510*/  BSSY.RECONVERGENT B2, `(.L_x_1267) ;  /* 0x0000013000027945 */ /* 0x000fe20003800200 */
[----:B------:R-:W-:-:S04]  /*0520*/  LOP3.LUT R16, R6, 0x7, RZ, 0xc0, !PT ;  /* 0x0000000706107812 */ /* 0x000fc800078ec0ff */
[----:B------:R-:W-:-:S07]  /*0530*/  ISETP.NE.AND P1, PT, R16, RZ, PT ;  /* 0x000000ff1000720c */ /* 0x000fce0003f25270 */
[----:B------:R-:W-:Y:S06]  /*0540*/  @!P0 BRA `(.L_x_1268) ;  /* 0x00000000003c8947 */ /* 0x000fec0003800000 */
[----:B------:R-:W0:Y:S02]  /*0550*/  LDC.64 R2, c[0x0][0x380] ;  /* 0x0000e000ff027b82 */ /* 0x000e240000000a00 */
[----:B0-----:R-:W-:-:S05]  /*0560*/  IMAD.WIDE R2, R9, 0x4, R2 ;  /* 0x0000000409027825 */ /* 0x001fca00078e0202 */
        /* <DEDUP_REMOVED lines=13> */
.L_x_1268:
[----:B------:R-:W-:Y:S05]  /*0640*/  BSYNC.RECONVERGENT B2 ;  /* 0x0000000000027941 */ /* 0x000fea0003800200 */
.L_x_1267:
        /* <DEDUP_REMOVED lines=11> */
[----:B------:R-:W3:Y:S01]  /*0700*/  LDG.E R10, desc[UR6][R2.64+0xc00] ;  /* 0x000c0006020a7981 */ /* 0x000ee2000c1e1900 */
[----:B------:R-:W-:Y:S01]  /*0710*/  VIADD R9, R9, 0x400 ;  /* 0x0000040009097836 */ /* 0x000fe20000000000 */
[----:B--2--5:R-:W-:-:S04]  /*0720*/  VIMNMX3 R0, R0, R11, R8, !PT ;  /* 0x0000000b0000720f */ /* 0x024fc80007800108 */
[----:B---3--:R-:W-:-:S07]  /*0730*/  VIMNMX3 R0, R0, R13, R10, !PT ;  /* 0x0000000d0000720f */ /* 0x008fce000780010a */
.L_x_1270:
[----:B------:R-:W-:Y:S05]  /*0740*/  BSYNC.RECONVERGENT B2 ;  /* 0x0000000000027941 */ /* 0x000fea0003800200 */
.L_x_1269:
[----:B------:R-:W-:Y:S05]  /*0750*/  @!P1 BRA `(.L_x_1263) ;  /* 0x0000000000249947 */ /* 0x000fea0003800000 */
[----:B------:R-:W0:Y:S01]  /*0760*/  LDC.64 R10, c[0x0][0x380] ;  /* 0x0000e000ff0a7b82 */ /* 0x000e220000000a00 */
[----:B------:R-:W-:-:S07]  /*0770*/  IMAD.MOV R6, RZ, RZ, -R6 ;  /* 0x000000ffff067224 */ /* 0x000fce00078e0a06 */
.L_x_1271:
[----:B0-----:R-:W-:-:S06]  /*0780*/  IMAD.WIDE R2, R9, 0x4, R10 ;  /* 0x0000000409027825 */ /* 0x001fcc00078e020a */
[----:B------:R-:W2:Y:S01]  /*0790*/  LDG.E R3, desc[UR6][R2.64] ;  /* 0x0000000602037981 */ /* 0x000ea2000c1e1900 */
[----:B------:R-:W-:Y:S02]  /*07a0*/  VIADD R6, R6, 0x1 ;  /* 0x0000000106067836 */ /* 0x000fe40000000000 */
[----:B------:R-:W-:-:S03]  /*07b0*/  VIADD R9, R9, 0x100 ;  /* 0x0000010009097836 */ /* 0x000fc60000000000 */
[----:B------:R-:W-:Y:S02]  /*07c0*/  ISETP.NE.AND P0, PT, R6, RZ, PT ;  /* 0x000000ff0600720c */ /* 0x000fe40003f05270 */
[----:B--2--5:R-:W-:-:S11]  /*07d0*/  VIMNMX R0, PT, PT, R3, R0, !PT ;  /* 0x0000000003007248 */ /* 0x024fd60007fe0100 */
[----:B------:R-:W-:Y:S05]  /*07e0*/  @P0 BRA `(.L_x_1271) ;  /* 0xfffffffc00e40947 */ /* 0x000fea000383ffff */
.L_x_1263:
[----:B------:R-:W-:Y:S05]  /*07f0*/  BSYNC.RECONVERGENT B1 ;  /* 0x0000000000017941 */ /* 0x000fea0003800200 */
.L_x_1262:
[----:B------:R-:W-:Y:S01]  /*0800*/  ISETP.GE.U32.AND P0, PT, R4, 0x100, PT ;  /* 0x000001000400780c */ /* 0x000fe20003f06070 */
[----:B-----5:R-:W-:-:S03]  /*0810*/  IMAD.MOV.U32 R11, RZ, RZ, R0 ;  /* 0x000000ffff0b7224 */ /* 0x020fc600078e0000 */
[----:B------:R-:W-:-:S13]  /*0820*/  ISETP.GE.U32.AND.EX P0, PT, R5, RZ, PT, P0 ;  /* 0x000000ff0500720c */ /* 0x000fda0003f06100 */
[----:B------:R-:W-:Y:S05]  /*0830*/  @!P0 BRA `(.L_x_1272) ;  /* 0x0000000000a08947 */ /* 0x000fea0003800000 */
[----:B------:R-:W1:Y:S01]  /*0840*/  S2R R6, SR_LANEID ;  /* 0x0000000000067919 */ /* 0x000e620000000000 */
[----:B------:R-:W-:Y:S01]  /*0850*/  ISETP.NE.AND P5, PT, R7, RZ, PT ;  /* 0x000000ff0700720c */ /* 0x000fe20003fa5270 */
[----:B------:R-:W2:Y:S02]  /*0860*/  SHFL.DOWN PT, R0, R11, 0x1, 0x1f ;  /* 0x08201f000b007f89 */ /* 0x000ea400000e0000 */
[----:B--2---:R-:W-:Y:S02]  /*0870*/  VIMNMX R0, PT, PT, R0, R11, !PT ;  /* 0x0000000b00007248 */ /* 0x004fe40007fe0100 */
[C---:B-1----:R-:W-:Y:S02]  /*0880*/  ISETP.GT.AND P0, PT, R6.reuse, 0x1e, PT ;  /* 0x0000001e0600780c */ /* 0x042fe40003f04270 */
[----:B------:R-:W-:Y:S02]  /*0890*/  ISETP.NE.AND P1, PT, R6, RZ, PT ;  /* 0x000000ff0600720c */ /* 0x000fe40003f25270 */
[----:B------:R-:W-:-:S02]  /*08a0*/  SEL R0, R11, R0, P0 ;  /* 0x000000000b007207 */ /* 0x000fc40000000000 */
        /* <DEDUP_REMOVED lines=15> */
[----:B------:R-:W-:-:S03]  /*09a0*/  ISETP.GT.AND P0, PT, R6, 0xf, PT ;  /* 0x0000000f0600780c */ /* 0x000fc60003f04270 */
[----:B------:R-:W0:Y:S02]  /*09b0*/  SHFL.DOWN PT, R3, R0, 0x10, 0x1f ;  /* 0x0a001f0000037f89 */ /* 0x000e2400000e0000 */
[----:B0-----:R-:W-:-:S04]  /*09c0*/  VIMNMX R3, PT, PT, R0, R3, !PT ;  /* 0x0000000300037248 */ /* 0x001fc80007fe0100 */
[----:B------:R-:W-:Y:S01]  /*09d0*/  SEL R9, R0, R3, P0 ;  /* 0x0000000300097207 */ /* 0x000fe20000000000 */
[----:B------:R1:W-:Y:S01]  /*09e0*/  @!P1 STS [R2+0x8], R3 ;  /* 0x0000080302009388 */ /* 0x0003e20000000800 */
[----:B------:R-:W-:Y:S06]  /*09f0*/  BAR.SYNC.DEFER_BLOCKING 0x0 ;  /* 0x0000000000007b1d */ /* 0x000fec0000010000 */
[----:B------:R-:W-:Y:S05]  /*0a00*/  @P5 BRA `(.L_x_1273) ;  /* 0x0000001000cc5947 */ /* 0x000fea0003800000 */
[----:B------:R-:W0:Y:S01]  /*0a10*/  S2UR UR5, SR_CgaCtaId ;  /* 0x00000000000579c3 */ /* 0x000e220000008800 */
[----:B------:R-:W-:Y:S02]  /*0a20*/  UMOV UR4, 0x400 ;  /* 0x0000040000047882 */ /* 0x000fe40000000000 */
[----:B0-----:R-:W-:-:S09]  /*0a30*/  ULEA UR4, UR5, UR4, 0x18 ;  /* 0x0000000405047291 */ /* 0x001fd2000f8ec0ff */
[----:B------:R-:W-:Y:S04]  /*0a40*/  LDS R0, [UR4+0xc] ;  /* 0x00000c04ff007984 */ /* 0x000fe80008000800 */
[----:B------:R-:W0:Y:S04]  /*0a50*/  LDS.128 R4, [UR4+0x10] ;  /* 0x00001004ff047984 */ /* 0x000e280008000c00 */
[----:B-1----:R-:W1:Y:S01]  /*0a60*/  LDS.64 R2, [UR4+0x20] ;  /* 0x00002004ff027984 */ /* 0x002e620008000a00 */
[----:B0-----:R-:W-:-:S04]  /*0a70*/  VIMNMX3 R0, R9, R0, R4, !PT ;  /* 0x000000000900720f */ /* 0x001fc80007800104 */
[----:B------:R-:W-:-:S04]  /*0a80*/  VIMNMX3 R0, R0, R5, R6, !PT ;  /* 0x000000050000720f */ /* 0x000fc80007800106 */
[----:B-1----:R-:W-:-:S04]  /*0a90*/  VIMNMX3 R0, R0, R7, R2, !PT ;  /* 0x000000070000720f */ /* 0x002fc80007800102 */
[----:B------:R-:W-:Y:S01]  /*0aa0*/  VIMNMX R9, PT, PT, R0, R3, !PT ;  /* 0x0000000300097248 */ /* 0x000fe20007fe0100 */
[----:B------:R-:W-:Y:S06]  /*0ab0*/  BRA `(.L_x_1273) ;  /* 0x0000001000a07947 */ /* 0x000fec0003800000 */
.L_x_1272:
[----:B------:R-:W1:Y:S01]  /*0ac0*/  S2R R13, SR_LANEID ;  /* 0x00000000000d7919 */ /* 0x000e620000000000 */
[C---:B------:R-:W-:Y:S02]  /*0ad0*/  LOP3.LUT R0, R7.reuse, 0x3e0, RZ, 0xc0, !PT ;  /* 0x000003e007007812 */ /* 0x040fe400078ec0ff */
[----:B------:R-:W-:Y:S02]  /*0ae0*/  ISETP.NE.AND P5, PT, R7, RZ, PT ;  /* 0x000000ff0700720c */ /* 0x000fe40003fa5270 */
[----:B------:R-:W-:Y:S01]  /*0af0*/  LOP3.LUT R9, RZ, R0, RZ, 0x33, !PT ;  /* 0x00000000ff097212 */ /* 0x000fe200078e33ff */
[----:B0-----:R-:W-:-:S04]  /*0b00*/  VIADD R3, R0, 0x20 ;  /* 0x0000002000037836 */ /* 0x001fc80000000000 */
[----:B------:R-:W-:Y:S01]  /*0b10*/  IMAD.IADD R9, R9, 0x1, R4 ;  /* 0x0000000109097824 */ /* 0x000fe200078e0204 */
[----:B------:R-:W-:-:S04]  /*0b20*/  ISETP.GT.U32.AND P0, PT, R3, R4, PT ;  /* 0x000000040300720c */ /* 0x000fc80003f04070 */
        /* <DEDUP_REMOVED lines=26> */
[----:B0-----:R-:W-:-:S05]  /*0cd0*/  @!P0 VIMNMX R11, PT, PT, R11, R2, !PT ;  /* 0x000000020b0b8248 */ /* 0x001fca0007fe0100 */
[----:B------:R-:W-:-:S05]  /*0ce0*/  IMAD.MOV.U32 R9, RZ, RZ, R11 ;  /* 0x000000ffff097224 */ /* 0x000fca00078e000b */
[----:B------:R0:W-:Y:S01]  /*0cf0*/  @!P1 STS [R6+0x8], R9 ;  /* 0x0000080906009388 */ /* 0x0001e20000000800 */
[----:B------:R-:W-:Y:S06]  /*0d00*/  BAR.SYNC.DEFER_BLOCKING 0x0 ;  /* 0x0000000000007b1d */ /* 0x000fec0000010000 */
[----:B------:R-:W-:Y:S05]  /*0d10*/  @P5 BRA `(.L_x_1273) ;  /* 0x0000001000085947 */ /* 0x000fea0003800000 */
[----:B------:R-:W1:Y:S01]  /*0d20*/  S2UR UR5, SR_CgaCtaId ;  /* 0x00000000000579c3 */ /* 0x000e620000008800 */
[----:B------:R-:W-:Y:S01]  /*0d30*/  UMOV UR4, 0x400 ;  /* 0x0000040000047882 */ /* 0x000fe20000000000 */
[C---:B------:R-:W-:Y:S02]  /*0d40*/  ISETP.GT.U32.AND P3, PT, R4.reuse, 0x20, PT ;  /* 0x000000200400780c */ /* 0x040fe40003f64070 */
[C---:B------:R-:W-:Y:S02]  /*0d50*/  ISETP.GT.U32.AND P1, PT, R4.reuse, 0x40, PT ;  /* 0x000000400400780c */ /* 0x040fe40003f24070 */
[C---:B------:R-:W-:Y:S02]  /*0d60*/  ISETP.GT.U32.AND.EX P3, PT, R5.reuse, RZ, PT, P3 ;  /* 0x000000ff0500720c */ /* 0x040fe40003f64130 */
[----:B------:R-:W-:Y:S02]  /*0d70*/  ISETP.GT.U32.AND P0, PT, R4, 0x60, PT ;  /* 0x000000600400780c */ /* 0x000fe40003f04070 */
[----:B------:R-:W-:-:S02]  /*0d80*/  ISETP.GT.U32.AND.EX P1, PT, R5, RZ, PT, P1 ;  /* 0x000000ff0500720c */ /* 0x000fc40003f24110 */
[C---:B------:R-:W-:Y:S02]  /*0d90*/  ISETP.GT.U32.AND P2, PT, R4.reuse, 0x80, PT ;  /* 0x000000800400780c */ /* 0x040fe40003f44070 */
[C---:B------:R-:W-:Y:S02]  /*0da0*/  ISETP.GT.U32.AND.EX P0, PT, R5.reuse, RZ, PT, P0 ;  /* 0x000000ff0500720c */ /* 0x040fe40003f04100 */
[----:B------:R-:W-:Y:S02]  /*0db0*/  ISETP.GT.U32.AND P4, PT, R4, 0xa0, PT ;  /* 0x000000a00400780c */ /* 0x000fe40003f84070 */
[C---:B------:R-:W-:Y:S02]  /*0dc0*/  ISETP.GT.U32.AND.EX P2, PT, R5.reuse, RZ, PT, P2 ;  /* 0x000000ff0500720c */ /* 0x040fe40003f44120 */
[----:B------:R-:W-:Y:S01]  /*0dd0*/  ISETP.GT.U32.AND.EX P4, PT, R5, RZ, PT, P4 ;  /* 0x000000ff0500720c */ /* 0x000fe20003f84140 */
[----:B-1----:R-:W-:-:S09]  /*0de0*/  ULEA UR4, UR5, UR4, 0x18 ;  /* 0x0000000405047291 */ /* 0x002fd2000f8ec0ff */
[----:B------:R-:W0:Y:S04]  /*0df0*/  LDS R0, [UR4+0xc] ;  /* 0x00000c04ff007984 */ /* 0x000e280008000800 */
[----:B------:R-:W1:Y:S04]  /*0e00*/  LDS.128 R12, [UR4+0x10] ;  /* 0x00001004ff0c7984 */ /* 0x000e680008000c00 */
[----:B------:R-:W2:Y:S01]  /*0e10*/  LDS.64 R2, [UR4+0x20] ;  /* 0x00002004ff027984 */ /* 0x000ea20008000a00 */
[----:B0-----:R-:W-:Y:S02]  /*0e20*/  @P3 VIMNMX R9, PT, PT, R9, R0, !PT ;  /* 0x0000000009093248 */ /* 0x001fe40007fe0100 */
[----:B------:R-:W-:-:S02]  /*0e30*/  ISETP.GT.U32.AND P3, PT, R4, 0xc0, PT ;  /* 0x000000c00400780c */ /* 0x000fc40003f64070 */
[----:B-1----:R-:W-:Y:S02]  /*0e40*/  @P1 VIMNMX R9, PT, PT, R9, R12, !PT ;  /* 0x0000000c09091248 */ /* 0x002fe40007fe0100 */
[----:B------:R-:W-:Y:S02]  /*0e50*/  ISETP.GT.U32.AND P1, PT, R4, 0xe0, PT ;  /* 0x000000e00400780c */ /* 0x000fe40003f24070 */
[----:B------:R-:W-:Y:S02]  /*0e60*/  ISETP.GT.U32.AND.EX P3, PT, R5, RZ, PT, P3 ;  /* 0x000000ff0500720c */ /* 0x000fe40003f64130 */
[----:B------:R-:W-:Y:S02]  /*0e70*/  @P0 VIMNMX R9, PT, PT, R9, R13, !PT ;  /* 0x0000000d09090248 */ /* 0x000fe40007fe0100 */
[----:B------:R-:W-:Y:S02]  /*0e80*/  ISETP.GT.U32.AND.EX P1, PT, R5, RZ, PT, P1 ;  /* 0x000000ff0500720c */ /* 0x000fe40003f24110 */
[----:B------:R-:W-:-:S04]  /*0e90*/  @P2 VIMNMX R9, PT, PT, R9, R14, !PT ;  /* 0x0000000e09092248 */ /* 0x000fc80007fe0100 */
[----:B------:R-:W-:-:S04]  /*0ea0*/  @P4 VIMNMX R9, PT, PT, R9, R15, !PT ;  /* 0x0000000f09094248 */ /* 0x000fc80007fe0100 */
[----:B--2---:R-:W-:-:S04]  /*0eb0*/  @P3 VIMNMX R9, PT, PT, R9, R2, !PT ;  /* 0x0000000209093248 */ /* 0x004fc80007fe0100 */
[----:B------:R-:W-:Y:S01]  /*0ec0*/  @P1 VIMNMX R9, PT, PT, R9, R3, !PT ;  /* 0x0000000309091248 */ /* 0x000fe20007fe0100 */
[----:B------:R-:W-:Y:S06]  /*0ed0*/  BRA `(.L_x_1273) ;  /* 0x0000000c00987947 */ /* 0x000fec0003800000 */
.L_x_1259:
[----:B------:R-:W0:Y:S01]  /*0ee0*/  S2R R0, SR_TID.X ;  /* 0x0000000000007919 */ /* 0x000e220000002100 */
[----:B------:R-:W0:Y:S02]  /*0ef0*/  LDC.64 R2, c[0x0][0x380] ;  /* 0x0000e000ff027b82 */ /* 0x000e240000000a00 */
[----:B0-----:R-:W-:-:S05]  /*0f00*/  IMAD.WIDE.U32 R2, R0, 0x4, R2 ;  /* 0x0000000400027825 */ /* 0x001fca00078e0002 */
        /* <DEDUP_REMOVED lines=16> */
[----:B------:R-:W-:-:S04]  /*1010*/  IADD3 R12, P1, PT, R4, -0x1000, RZ ;  /* 0xfffff000040c7810 */ /* 0x000fc80007f3e0ff */
[----:B------:R-:W-:Y:S02]  /*1020*/  ISETP.GE.U32.AND P0, PT, R12, 0x1000, PT ;  /* 0x000010000c00780c */ /* 0x000fe40003f06070 */
[----:B--2---:R-:W-:Y:S02]  /*1030*/  VIMNMX3 R9, R9, R10, R11, !PT ;  /* 0x0000000a0909720f */ /* 0x004fe4000780010b */
[----:B------:R-:W-:-:S04]  /*1040*/  IADD3.X R11, PT, PT, R5, -0x1, RZ, P1, !PT ;  /* 0xffffffff050b7810 */ /* 0x000fc80000ffe4ff */
[----:B------:R-:W-:Y:S02]  /*1050*/  ISETP.GE.U32.AND.EX P0, PT, R11, RZ, PT, P0 ;  /* 0x000000ff0b00720c */ /* 0x000fe40003f06100 */
[----:B---3--:R-:W-:Y:S01]  /*1060*/  VIMNMX3 R6, R6, R7, R8, !PT ;  /* 0x000000070606720f */ /* 0x008fe20007800108 */
[----:B------:R-:W-:Y:S01]  /*1070*/  IMAD.MOV.U32 R8, RZ, RZ, RZ ;  /* 0x000000ffff087224 */ /* 0x000fe200078e00ff */
[----:B----4-:R-:W-:-:S04]  /*1080*/  VIMNMX3 R13, R13, R14, R15, !PT ;  /* 0x0000000e0d0d720f */ /* 0x010fc8000780010f */
[----:B------:R-:W-:Y:S02]  /*1090*/  VIMNMX3 R6, R6, R9, R13, !PT ;  /* 0x000000090606720f */ /* 0x000fe4000780010d */
[----:B-----5:R-:W-:Y:S01]  /*10a0*/  VIMNMX3 R17, R16, R17, R18, !PT ;  /* 0x000000111011720f */ /* 0x020fe20007800112 */
[----:B------:R-:W-:Y:S01]  /*10b0*/  IMAD.MOV.U32 R9, RZ, RZ, 0x1000 ;  /* 0x00001000ff097424 */ /* 0x000fe200078e00ff */
[----:B------:R-:W-:-:S04]  /*10c0*/  VIMNMX3 R19, R19, R20, R21, !PT ;  /* 0x000000141313720f */ /* 0x000fc80007800115 */
[----:B------:R-:W-:-:S04]  /*10d0*/  VIMNMX3 R17, R17, R19, R22, !PT ;  /* 0x000000131111720f */ /* 0x000fc80007800116 */
[----:B------:R-:W-:Y:S01]  /*10e0*/  VIMNMX R10, PT, PT, R6, R17, !PT ;  /* 0x00000011060a7248 */ /* 0x000fe20007fe0100 */
[----:B------:R-:W-:Y:S06]  /*10f0*/  @!P0 BRA `(.L_x_1274) ;  /* 0x0000000000a08947 */ /* 0x000fec0003800000 */
[----:B------:R-:W0:Y:S01]  /*1100*/  LDC.64 R4, c[0x0][0x390] ;  /* 0x0000e400ff047b82 */ /* 0x000e220000000a00 */
[----:B------:R-:W-:Y:S02]  /*1110*/  IMAD.MOV.U32 R9, RZ, RZ, 0x1000 ;  /* 0x00001000ff097424 */ /* 0x000fe400078e00ff */
[----:B------:R-:W-:-:S07]  /*1120*/  IMAD.MOV.U32 R8, RZ, RZ, RZ ;  /* 0x000000ffff087224 */ /* 0x000fce00078e00ff */
.L_x_1276:
[----:B------:R-:W-:-:S04]  /*1130*/  LEA R6, P0, R9, R2, 0x2 ;  /* 0x0000000209067211 */ /* 0x000fc800078010ff */
[----:B------:R-:W-:-:S05]  /*1140*/  LEA.HI.X R7, R9, R3, R8, 0x2, P0 ;  /* 0x0000000309077211 */ /* 0x000fca00000f1408 */
[----:B------:R-:W2:Y:S04]  /*1150*/  LDG.E R13, desc[UR6][R6.64+0x800] ;  /* 0x00080006060d7981 */ /* 0x000ea8000c1e1900 */
[----:B------:R-:W2:Y:S04]  /*1160*/  LDG.E R14, desc[UR6][R6.64+0xc00] ;  /* 0x000c0006060e7981 */ /* 0x000ea8000c1e1900 */
[----:B------:R-:W2:Y:S04]  /*1170*/  LDG.E R15, desc[UR6][R6.64+0x1000] ;  /* 0x00100006060f7981 */ /* 0x000ea8000c1e1900 */
        /* <DEDUP_REMOVED lines=13> */
[----:B0-----:R-:W-:-:S04]  /*1250*/  IADD3 R29, P1, PT, -R9, R4, RZ ;  /* 0x00000004091d7210 */ /* 0x001fc80007f3e1ff */
[----:B------:R-:W-:Y:S02]  /*1260*/  ISETP.GE.U32.AND P0, PT, R29, 0x1000, PT ;  /* 0x000010001d00780c */ /* 0x000fe40003f06070 */
[----:B--2---:R-:W-:Y:S01]  /*1270*/  VIMNMX3 R13, R13, R14, R15, !PT ;  /* 0x0000000e0d0d720f */ /* 0x004fe2000780010f */
[----:B------:R-:W-:-:S05]  /*1280*/  IMAD.X R14, R5, 0x1, ~R8, P1 ;  /* 0x00000001050e7824 */ /* 0x000fca00008e0e08 */
[----:B------:R-:W-:Y:S02]  /*1290*/  ISETP.GE.U32.AND.EX P0, PT, R14, RZ, PT, P0 ;  /* 0x000000ff0e00720c */ /* 0x000fe40003f06100 */
        /* <DEDUP_REMOVED lines=9> */
[----:B------:R-:W-:-:S05]  /*1330*/  IADD3 R9, P0, PT, R9, 0x1000, RZ ;  /* 0x0000100009097810 */ /* 0x000fca0007f1e0ff */
[----:B------:R-:W-:Y:S01]  /*1340*/  IMAD.X R8, RZ, RZ, R8, P0 ;  /* 0x000000ffff087224 */ /* 0x000fe200000e0608 */
[----:B------:R-:W-:-:S04]  /*1350*/  ISETP.GT.U32.AND P0, PT, R9, R12, PT ;  /* 0x0000000c0900720c */ /* 0x000fc80003f04070 */
[----:B------:R-:W-:-:S13]  /*1360*/  ISETP.GT.U32.AND.EX P0, PT, R8, R11, PT, P0 ;  /* 0x0000000b0800720c */ /* 0x000fda0003f04100 */
[----:B------:R-:W-:Y:S05]  /*1370*/  @!P0 BRA `(.L_x_1276) ;  /* 0xfffffffc006c8947 */ /* 0x000fea000383ffff */
.L_x_1274:
[----:B------:R-:W-:Y:S01]  /*1380*/  IMAD.IADD R3, R4, 0x1, -R9 ;  /* 0x0000000104037824 */ /* 0x000fe200078e0a09 */
[----:B------:R-:W-:Y:S01]  /*1390*/  ISETP.GE.U32.AND P1, PT, R9, R4, PT ;  /* 0x000000040900720c */ /* 0x000fe20003f26070 */
[----:B------:R-:W-:Y:S03]  /*13a0*/  BSSY.RECONVERGENT B1, `(.L_x_1275) ;  /* 0x0000072000017945 */ /* 0x000fe60003800200 */
[----:B------:R-:W-:-:S04]  /*13b0*/  ISETP.GE.AND P0, PT, R0, R3, PT ;  /* 0x000000030000720c */ /* 0x000fc80003f06270 */
[----:B------:R-:W-:-:S13]  /*13c0*/  ISETP.GE.U32.OR.EX P0, PT, R8, R5, P0, P1 ;  /* 0x000000050800720c */ /* 0x000fda0000706510 */
[----:B------:R-:W-:Y:S05]  /*13d0*/  @P0 BRA `(.L_x_1277) ;  /* 0x0000000400b80947 */ /* 0x000fea0003800000 */
[----:B------:R-:W-:Y:S01]  /*13e0*/  LOP3.LUT R2, RZ, R0, RZ, 0x33, !PT ;  /* 0x00000000ff027212 */ /* 0x000fe200078e33ff */
[----:B------:R-:W-:Y:S03]  /*13f0*/  BSSY.RECONVERGENT B2, `(.L_x_1278) ;  /* 0x0000031000027945 */ /* 0x000fe60003800200 */
[----:B------:R-:W-:Y:S01]  /*1400*/  IADD3 R2, PT, PT, -R9, R4, R2 ;  /* 0x0000000409027210 */ /* 0x000fe20007ffe102 */
[----:B------:R-:W-:-:S03]  /*1410*/  IMAD.MOV.U32 R4, RZ, RZ, R0 ;  /* 0x000000ffff047224 */ /* 0x000fc600078e0000 */
[C---:B------:R-:W-:Y:S02]  /*1420*/  ISETP.GE.U32.AND P1, PT, R2.reuse, 0xf00, PT ;  /* 0x00000f000200780c */ /* 0x040fe40003f26070 */
[----:B------:R-:W-:-:S04]  /*1430*/  LEA.HI R5, R2, 0x1, RZ, 0x18 ;  /* 0x0000000102057811 */ /* 0x000fc800078fc0ff */
[----:B------:R-:W-:-:S04]  /*1440*/  LOP3.LUT R24, R5, 0xf, RZ, 0xc0, !PT ;  /* 0x0000000f05187812 */ /* 0x000fc800078ec0ff */
[----:B------:R-:W-:-:S03]  /*1450*/  ISETP.NE.AND P0, PT, R24, RZ, PT ;  /* 0x000000ff1800720c */ /* 0x000fc60003f05270 */
[----:B------:R-:W-:Y:S10]  /*1460*/  @!P1 BRA `(.L_x_1279) ;  /* 0x0000000000a49947 */ /* 0x000ff40003800000 */
[----:B------:R-:W0:Y:S01]  /*1470*/  LDCU.64 UR4, c[0x0][0x380] ;  /* 0x00007000ff0477ac */ /* 0x000e220008000a00 */
[----:B------:R-:W-:Y:S01]  /*1480*/  IADD3 R3, P1, PT, R0, R9, RZ ;  /* 0x0000000900037210 */ /* 0x000fe20007f3e0ff */
[----:B------:R-:W-:Y:S01]  /*1490*/  IMAD.MOV.U32 R4, RZ, RZ, R0 ;  /* 0x000000ffff047224 */ /* 0x000fe200078e0000 */
[----:B------:R-:W-:-:S03]  /*14a0*/  LOP3.LUT R14, R5, 0x1fffff0, RZ, 0xc0, !PT ;  /* 0x01fffff0050e7812 */ /* 0x000fc600078ec0ff */
[----:B------:R-:W-:Y:S02]  /*14b0*/  IMAD.X R2, RZ, RZ, R8, P1 ;  /* 0x000000ffff027224 */ /* 0x000fe400008e0608 */
[----:B------:R-:W-:Y:S01]  /*14c0*/  IMAD.MOV R14, RZ, RZ, -R14 ;  /* 0x000000ffff0e7224 */ /* 0x000fe200078e0a0e */
[----:B0-----:R-:W-:-:S04]  /*14d0*/  LEA R15, P2, R3, UR4, 0x2 ;  /* 0x00000004030f7c11 */ /* 0x001fc8000f8410ff */
[----:B------:R-:W-:Y:S02]  /*14e0*/  IADD3 R15, P1, PT, R15, 0x2000, RZ ;  /* 0x000020000f0f7810 */ /* 0x000fe40007f3e0ff */
[----:B------:R-:W-:-:S05]  /*14f0*/  LEA.HI.X R3, R3, UR5, R2, 0x2, P2 ;  /* 0x0000000503037c11 */ /* 0x000fca00090f1402 */
[----:B------:R-:W-:-:S07]  /*1500*/  IMAD.X R3, RZ, RZ, R3, P1 ;  /* 0x000000ffff037224 */ /* 0x000fce00008e0603 */
.L_x_1280:
        /* <DEDUP_REMOVED lines=16> */
[----:B------:R0:W5:Y:S01]  /*1610*/  LDG.E R6, desc[UR6][R2.64+0x1c00] ;  /* 0x001c000602067981 */ /* 0x000162000c1e1900 */
        /* <DEDUP_REMOVED lines=9> */
[----:B------:R-:W-:-:S05]  /*16b0*/  IADD3 R15, P2, PT, R2, 0x4000, RZ ;  /* 0x00004000020f7810 */ /* 0x000fca0007f5e0ff */
[----:B0-----:R-:W-:Y:S01]  /*16c0*/  IMAD.X R3, RZ, RZ, R3, P2 ;  /* 0x000000ffff037224 */ /* 0x001fe200010e0603 */
[----:B------:R-:W-:-:S04]  /*16d0*/  VIMNMX3 R7, R11, R12, R7, !PT ;  /* 0x0000000c0b07720f */ /* 0x000fc80007800107 */
[----:B------:R-:W-:Y:S01]  /*16e0*/  VIMNMX3 R10, R7, R13, R6, !PT ;  /* 0x0000000d070a720f */ /* 0x000fe20007800106 */
[----:B------:R-:W-:Y:S06]  /*16f0*/  @P1 BRA `(.L_x_1280) ;  /* 0xfffffffc00841947 */ /* 0x000fec000383ffff */
.L_x_1279:
[----:B------:R-:W-:Y:S05]  /*1700*/  BSYNC.RECONVERGENT B2 ;  /* 0x0000000000027941 */ /* 0x000fea0003800200 */
.L_x_1278:
[----:B------:R-:W-:Y:S05]  /*1710*/  @!P0 BRA `(.L_x_1277) ;  /* 0x0000000000e88947 */ /* 0x000fea0003800000 */
[----:B------:R-:W-:Y:S01]  /*1720*/  ISETP.GE.U32.AND P0, PT, R24, 0x8, PT ;  /* 0x000000081800780c */ /* 0x000fe20003f06070 */
[----:B------:R-:W-:Y:S01]  /*1730*/  BSSY.RECONVERGENT B2, `(.L_x_1281) ;  /* 0x0000016000027945 */ /* 0x000fe20003800200 */
[----:B------:R-:W-:-:S04]  /*1740*/  LOP3.LUT R17, R5, 0x7, RZ, 0xc0, !PT ;  /* 0x0000000705117812 */ /* 0x000fc800078ec0ff */
[----:B------:R-:W-:-:S07]  /*1750*/  ISETP.NE.AND P1, PT, R17, RZ, PT ;  /* 0x000000ff1100720c */ /* 0x000fce0003f25270 */
[----:B------:R-:W-:Y:S06]  /*1760*/  @!P0 BRA `(.L_x_1282) ;  /* 0x0000000000488947 */ /* 0x000fec0003800000 */
[----:B------:R-:W0:Y:S01]  /*1770*/  LDCU.64 UR4, c[0x0][0x380] ;  /* 0x00007000ff0477ac */ /* 0x000e220008000a00 */
[----:B------:R-:W-:-:S05]  /*1780*/  IADD3 R3, P0, PT, R4, R9, RZ ;  /* 0x0000000904037210 */ /* 0x000fca0007f1e0ff */
[----:B------:R-:W-:Y:S01]  /*1790*/  IMAD.X R6, RZ, RZ, R8, P0 ;  /* 0x000000ffff067224 */ /* 0x000fe200000e0608 */
        /* <DEDUP_REMOVED lines=15> */
.L_x_1282:
[----:B------:R-:W-:Y:S05]  /*1890*/  BSYNC.RECONVERGENT B2 ;  /* 0x0000000000027941 */ /* 0x000fea0003800200 */
.L_x_1281:
        /* <DEDUP_REMOVED lines=18> */
.L_x_1284:
[----:B------:R-:W-:Y:S05]  /*19c0*/  BSYNC.RECONVERGENT B2 ;  /* 0x0000000000027941 */ /* 0x000fea0003800200 */
.L_x_1283:
[----:B------:R-:W-:Y:S05]  /*19d0*/  @!P1 BRA `(.L_x_1277) ;  /* 0x0000000000389947 */ /* 0x000fea0003800000 */
[----:B------:R-:W0:Y:S01]  /*19e0*/  LDCU.64 UR4, c[0x0][0x380] ;  /* 0x00007000ff0477ac */ /* 0x000e220008000a00 */
[----:B------:R-:W-:Y:S01]  /*19f0*/  IADD3 R5, P0, PT, R4, R9, RZ ;  /* 0x0000000904057210 */ /* 0x000fe20007f1e0ff */
[----:B------:R-:W-:-:S04]  /*1a00*/  IMAD.MOV R4, RZ, RZ, -R6 ;  /* 0x000000ffff047224 */ /* 0x000fc800078e0a06 */
[----:B------:R-:W-:Y:S01]  /*1a10*/  IMAD.X R8, RZ, RZ, R8, P0 ;  /* 0x000000ffff087224 */ /* 0x000fe200000e0608 */
[----:B0-----:R-:W-:-:S04]  /*1a20*/  LEA R2, P1, R5, UR4, 0x2 ;  /* 0x0000000405027c11 */ /* 0x001fc8000f8210ff */
[----:B------:R-:W-:-:S09]  /*1a30*/  LEA.HI.X R5, R5, UR5, R8, 0x2, P1 ;  /* 0x0000000505057c11 */ /* 0x000fd200088f1408 */
.L_x_1285:
[----:B------:R-:W-:-:S06]  /*1a40*/  IMAD.MOV.U32 R3, RZ, RZ, R5 ;  /* 0x000000ffff037224 */ /* 0x000fcc00078e0005 */
[----:B------:R0:W2:Y:S01]  /*1a50*/  LDG.E R3, desc[UR6][R2.64] ;  /* 0x0000000602037981 */ /* 0x0000a2000c1e1900 */
[----:B------:R-:W-:-:S05]  /*1a60*/  VIADD R4, R4, 0x1 ;  /* 0x0000000104047836 */ /* 0x000fca0000000000 */
[----:B------:R-:W-:Y:S02]  /*1a70*/  ISETP.NE.AND P0, PT, R4, RZ, PT ;  /* 0x000000ff0400720c */ /* 0x000fe40003f05270 */
[----:B0-----:R-:W-:-:S05]  /*1a80*/  IADD3 R2, P1, PT, R2, 0x400, RZ ;  /* 0x0000040002027810 */ /* 0x001fca0007f3e0ff */
[----:B------:R-:W-:Y:S01]  /*1a90*/  IMAD.X R5, RZ, RZ, R5, P1 ;  /* 0x000000ffff057224 */ /* 0x000fe200008e0605 */
[----:B--2---:R-:W-:-:S05]  /*1aa0*/  VIMNMX R10, PT, PT, R3, R10, !PT ;  /* 0x0000000a030a7248 */ /* 0x004fca0007fe0100 */
[----:B------:R-:W-:Y:S05]  /*1ab0*/  @P0 BRA `(.L_x_1285) ;  /* 0xfffffffc00e00947 */ /* 0x000fea000383ffff */
.L_x_1277:
[----:B------:R-:W-:Y:S05]  /*1ac0*/  BSYNC.RECONVERGENT B1 ;  /* 0x0000000000017941 */ /* 0x000fea0003800200 */
.L_x_1275:
[----:B------:R-:W0:Y:S01]  /*1ad0*/  S2R R6, SR_LANEID ;  /* 0x0000000000067919 */ /* 0x000e220000000000 */
[----:B------:R-:W-:Y:S01]  /*1ae0*/  IMAD.MOV.U32 R9, RZ, RZ, R10 ;  /* 0x000000ffff097224 */ /* 0x000fe200078e000a */
[----:B------:R-:W-:-:S04]  /*1af0*/  ISETP.NE.AND P5, PT, R0, RZ, PT ;  /* 0x000000ff0000720c */ /* 0x000fc80003fa5270 */
        /* <DEDUP_REMOVED lines=35> */
[----:B------:R-:W-:-:S07]  /*1d30*/  VIMNMX R9, PT, PT, R0, R3, !PT ;  /* 0x0000000300097248 */ /* 0x000fce0007fe0100 */
.L_x_1273:
[----:B------:R-:W-:Y:S05]  /*1d40*/  BSYNC.RECONVERGENT B0 ;  /* 0x0000000000007941 */ /* 0x000fea0003800200 */
.L_x_1258:
[----:B------:R-:W-:Y:S05]  /*1d50*/  @P5 EXIT ;  /* 0x000000000000594d */ /* 0x000fea0003800000 */
[----:B-12---:R-:W1:Y:S01]  /*1d60*/  LDC.64 R2, c[0x0][0x388] ;  /* 0x0000e200ff027b82 */ /* 0x006e620000000a00 */
[----:B------:R-:W0:Y:S02]  /*1d70*/  LDCU UR4, c[0x0][0x39c] ;  /* 0x00007380ff0477ac */ /* 0x000e240008000800 */
[----:B0-----:R-:W-:-:S05]  /*1d80*/  VIMNMX R9, PT, PT, R9, UR4, !PT ;  /* 0x0000000409097c48 */ /* 0x001fca000ffe0100 */
[----:B-1----:R-:W-:Y:S01]  /*1d90*/  STG.E desc[UR6][R2.64], R9 ;  /* 0x0000000902007986 */ /* 0x002fe2000c101906 */
[----:B------:R-:W-:Y:S05]  /*1da0*/  EXIT ;  /* 0x000000000000794d */ /* 0x000fea0003800000 */
.L_x_1286:
        /* <DEDUP_REMOVED lines=13> */
.L_x_1526:


//--------------------- .text._ZN3cub18CUB_300001_SM_10006detail6reduce28DeviceReduceSingleTileKernelINS2_10policy_hubIijN4cuda3__47maximumIiEEE10Policy1000EPiSB_iS8_iiNS5_3std3__410__identityEEEvT0_T1_T2_T3_T4_T6_ --------------------------
	.section	.text._ZN3cub18CUB_300001_SM_10006detail6reduce28DeviceReduceSingleTileKernelINS2_10policy_hubIijN4cuda3__47maximumIiEEE10Policy1000EPiSB_iS8_iiNS5_3std3__410__identityEEEvT0_T1_T2_T3_T4_T6_,"ax",@progbits
	.align	128
        .global         _ZN3cub18CUB_300001_SM_10006detail6reduce28DeviceReduceSingleTileKernelINS2_10policy_hubIijN4cuda3__47maximumIiEEE10Policy1000EPiSB_iS8_iiNS5_3std3__410__identityEEEvT0_T1_T2_T3_T4_T6_
        .type           _ZN3cub18CUB_300001_SM_10006detail6reduce28DeviceReduceSingleTileKernelINS2_10policy_hubIijN4cuda3__47maximumIiEEE10Policy1000EPiSB_iS8_iiNS5_3std3__410__identityEEEvT0_T1_T2_T3_T4_T6_,@function
        .size           _ZN3cub18CUB_300001_SM_10006detail6reduce28DeviceReduceSingleTileKernelINS2_10policy_hubIijN4cuda3__47maximumIiEEE10Policy1000EPiSB_iS8_iiNS5_3std3__410__identityEEEvT0_T1_T2_T3_T4_T6_,(.L_x_1527 - _ZN3cub18CUB_300001_SM_10006detail6reduce28DeviceReduceSingleTileKernelINS2_10policy_hubIijN4cuda3__47maximumIiEEE10Policy1000EPiSB_iS8_iiNS5_3std3__410__identityEEEvT0_T1_T2_T3_T4_T6_)
        .other          _ZN3cub18CUB_300001_SM_10006detail6reduce28DeviceReduceSingleTileKernelINS2_10policy_hubIijN4cuda3__47maximumIiEEE10Policy1000EPiSB_iS8_iiNS5_3std3__410__identityEEEvT0_T1_T2_T3_T4_T6_,@"STO_CUDA_ENTRY STV_DEFAULT"
_ZN3cub18CUB_300001_SM_10006detail6reduce28DeviceReduceSingleTileKernelINS2_10policy_hubIijN4cuda3__47maximumIiEEE10Policy1000EPiSB_iS8_iiNS5_3std3__410__identityEEEvT0_T1_T2_T3_T4_T6_:
.text._ZN3cub18CUB_300001_SM_10006detail6reduce28DeviceReduceSingleTileKernelINS2_10policy_hubIijN4cuda3__47maximumIiEEE10Policy1000EPiSB_iS8_iiNS5_3std3__410__identityEEEvT0_T1_T2_T3_T4_T6_:
        /* <DEDUP_REMOVED lines=13> */
.L_x_1287:
        /* <DEDUP_REMOVED lines=16> */
.L_x_1292:
[----:B------:R-:W-:Y:S05]  /*01d0*/  BSYNC.RECONVERGENT B1 ;  /* 0x0000000000017941 */ /* 0x000fea0003800200 */
.L_x_1291:
        /* <DEDUP_REMOVED lines=16> */
.L_x_1297:
        /* <DEDUP_REMOVED lines=9> */
.L_x_1296:
[----:B------:R-:W-:Y:S05]  /*0370*/  BSYNC.RECONVERGENT B2 ;  /* 0x0000000000027941 */ /* 0x000fea0003800200 */
.L_x_1295:
        /* <DEDUP_REMOVED lines=8> */
.L_x_1300:
        /* <DEDUP_REMOVED lines=35> */
.L_x_1299:
[----:B------:R-:W-:Y:S05]  /*0630*/  BSYNC.RECONVERGENT B2 ;  /* 0x0000000000027941 */ /* 0x000fea0003800200 */
.L_x_1298:
        /* <DEDUP_REMOVED lines=22> */
.L_x_1302:
[----:B------:R-:W-:Y:S05]  /*07a0*/  BSYNC.RECONVERGENT B2 ;  /* 0x0000000000027941 */ /* 0x000fea0003800200 */
.L_x_1301:
        /* <DEDUP_REMOVED lines=10> */
.L_x_1294:
[----:B------:R-:W-:Y:S05]  /*0850*/  BSYNC.RECONVERGENT B1 ;  /* 0x0000000000017941 */ /* 0x000fea0003800200 */
.L_x_1293:
        /* <DEDUP_REMOVED lines=43> */
.L_x_1303:
        /* <DEDUP_REMOVED lines=59> */
.L_x_1290:
        /* <DEDUP_REMOVED lines=22> */
.L_x_1307:
        /* <DEDUP_REMOVED lines=21> */
.L_x_1305:
        /* <DEDUP_REMOVED lines=20> */
.L_x_1311:
        /* <DEDUP_REMOVED lines=8> */
.L_x_1310:
[----:B------:R-:W-:Y:S05]  /*1330*/  BSYNC.RECONVERGENT B2 ;  /* 0x0000000000027941 */ /* 0x000fea0003800200 */
.L_x_1309:
        /* <DEDUP_REMOVED lines=16> */
.L_x_1314:
        /* <DEDUP_REMOVED lines=39> */
.L_x_1313:
[----:B------:R-:W-:Y:S05]  /*16b0*/  BSYNC.RECONVERGENT B2 ;  /* 0x0000000000027941 */ /* 0x000fea0003800200 */
.L_x_1312:
        /* <DEDUP_REMOVED lines=27> */
.L_x_1316:
[----:B------:R-:W-:Y:S05]  /*1870*/  BSYNC.RECONVERGENT B2 ;  /* 0x0000000000027941 */ /* 0x000fea0003800200 */
.L_x_1315:
        /* <DEDUP_REMOVED lines=10> */
.L_x_1308:
[----:B------:R-:W-:Y:S05]  /*1920*/  BSYNC.RECONVERGENT B1 ;  /* 0x0000000000017941 */ /* 0x000fea0003800200 */
.L_x_1306:
        /* <DEDUP_REMOVED lines=39> */
.L_x_1289:
        /* <DEDUP_REMOVED lines=12> */
.L_x_1319:
[----:B------:R-:W-:Y:S05]  /*1c60*/  BSYNC.RECONVERGENT B1 ;  /* 0x0000000000017941 */ /* 0x000fea0003800200 */
.L_x_1318:
        /* <DEDUP_REMOVED lines=16> */
.L_x_1324:
        /* <DEDUP_REMOVED lines=9> */
.L_x_1323:
[----:B------:R-:W-:Y:S05]  /*1e00*/  BSYNC.RECONVERGENT B2 ;  /* 0x0000000000027941 */ /* 0x000fea0003800200 */
.L_x_1322:
        /* <DEDUP_REMOVED lines=8> */
.L_x_1327:
        /* <DEDUP_REMOVED lines=35> */
.L_x_1326:
[----:B------:R-:W-:Y:S05]  /*20c0*/  BSYNC.RECONVERGENT B2 ;  /* 0x0000000000027941 */ /* 0x000fea0003800200 */
.L_x_1325:
        /* <DEDUP_REMOVED lines=22> */
.L_x_1329:
[----:B------:R-:W-:Y:S05]  /*2230*/  BSYNC.RECONVERGENT B2 ;  /* 0x0000000000027941 */ /* 0x000fea0003800200 */
.L_x_1328:
        /* <DEDUP_REMOVED lines=10> */
.L_x_1321:
[----:B------:R-:W-:Y:S05]  /*22e0*/  BSYNC.RECONVERGENT B1 ;  /* 0x0000000000017941 */ /* 0x000fea0003800200 */
.L_x_1320:
        /* <DEDUP_REMOVED lines=43> */
.L_x_1330:
        /* <DEDUP_REMOVED lines=59> */
.L_x_1317:
        /* <DEDUP_REMOVED lines=33> */
.L_x_1333:
        /* <DEDUP_REMOVED lines=33> */
.L_x_1331:
        /* <DEDUP_REMOVED lines=20> */
.L_x_1337:
        /* <DEDUP_REMOVED lines=8> */
.L_x_1336:
[----:B------:R-:W-:Y:S05]  /*2f30*/  BSYNC.RECONVERGENT B2 ;  /* 0x0000000000027941 */ /* 0x000fea0003800200 */
.L_x_1335:
        /* <DEDUP_REMOVED lines=16> */
.L_x_1340:
        /* <DEDUP_REMOVED lines=39> */
.L_x_1339:
[----:B------:R-:W-:Y:S05]  /*32b0*/  BSYNC.RECONVERGENT B2 ;  /* 0x0000000000027941 */ /* 0x000fea0003800200 */
.L_x_1338:
        /* <DEDUP_REMOVED lines=27> */
.L_x_1342:
[----:B------:R-:W-:Y:S05]  /*3470*/  BSYNC.RECONVERGENT B2 ;  /* 0x0000000000027941 */ /* 0x000fea0003800200 */
.L_x_1341:
        /* <DEDUP_REMOVED lines=10> */
.L_x_1334:
[----:B------:R-:W-:Y:S05]  /*3520*/  BSYNC.RECONVERGENT B1 ;  /* 0x0000000000017941 */ /* 0x000fea0003800200 */
.L_x_1332:
        /* <DEDUP_REMOVED lines=39> */
.L_x_1304:
[----:B------:R-:W-:Y:S05]  /*37a0*/  BSYNC.RECONVERGENT B0 ;  /* 0x0000000000007941 */ /* 0x000fea0003800200 */
.L_x_1288:
[----:B------:R-:W-:Y:S05]  /*37b0*/  @P0 EXIT ;  /* 0x000000000000094d */ /* 0x000fea0003800000 */
[----:B0-23--:R-:W0:Y:S01]  /*37c0*/  LDC.64 R2, c[0x0][0x388] ;  /* 0x0000e200ff027b82 */ /* 0x00de220000000a00 */
[----:B------:R-:W1:Y:S02]  /*37d0*/  LDCU UR4, c[0x0][0x398] ;  /* 0x00007300ff0477ac */ /* 0x000e640008000800 */
[----:B-1--4-:R-:W-:-:S05]  /*37e0*/  VIMNMX R5, PT, PT, R5, UR4, !PT ;  /* 0x0000000405057c48 */ /* 0x012fca000ffe0100 */
[----:B0-----:R-:W-:Y:S01]  /*37f0*/  STG.E desc[UR6][R2.64], R5 ;  /* 0x0000000502007986 */ /* 0x001fe2000c101906 */
[----:B------:R-:W-:Y:S05]  /*3800*/  EXIT ;  /* 0x000000000000794d */ /* 0x000fea0003800000 */
.L_x_1343:
        /* <DEDUP_REMOVED lines=15> */
.L_x_1527:


//--------------------- .text._ZN3cub18CUB_300001_SM_10006detail6reduce18DeviceReduceKernelINS2_10policy_hubIijN4cuda3__47maximumIiEEE10Policy1000EN6thrust24THRUST_300001_SM_1000_NS6detail15normal_iteratorINSC_10device_ptrIiEEEEjS8_iNS5_3std3__410__identityEEEvT0_PT3_T1_NS0_13GridEvenShareISO_EET2_T4_ --------------------------
	.section	.text._ZN3cub18CUB_300001_SM_10006detail6reduce18DeviceReduceKernelINS2_10policy_hubIijN4cuda3__47maximumIiEEE10Policy1000EN6thrust24THRUST_300001_SM_1000_NS6detail15normal_iteratorINSC_10device_ptrIiEEEEjS8_iNS5_3std3__410__identityEEEvT0_PT3_T1_NS0_13GridEvenShareISO_EET2_T4_,"ax",@progbits
	.align	128
        .global         _ZN3cub18CUB_300001_SM_10006detail6reduce18DeviceReduceKernelINS2_10policy_hubIijN4cuda3__47maximumIiEEE10Policy1000EN6thrust24THRUST_300001_SM_1000_NS6detail15normal_iteratorINSC_10device_ptrIiEEEEjS8_iNS5_3std3__410__identityEEEvT0_PT3_T1_NS0_13GridEvenShareISO_EET2_T4_
        .type           _ZN3cub18CUB_300001_SM_10006detail6reduce18DeviceReduceKernelINS2_10policy_hubIijN4cuda3__47maximumIiEEE10Policy1000EN6thrust24THRUST_300001_SM_1000_NS6detail15normal_iteratorINSC_10device_ptrIiEEEEjS8_iNS5_3std3__410__identityEEEvT0_PT3_T1_NS0_13GridEvenShareISO_EET2_T4_,@function
        .size           _ZN3cub18CUB_300001_SM_10006detail6reduce18DeviceReduceKernelINS2_10policy_hubIijN4cuda3__47maximumIiEEE10Policy1000EN6thrust24THRUST_300001_SM_1000_NS6detail15normal_iteratorINSC_10device_ptrIiEEEEjS8_iNS5_3std3__410__identityEEEvT0_PT3_T1_NS0_13GridEvenShareISO_EET2_T4_,(.L_x_1528 - _ZN3cub18CUB_300001_SM_10006detail6reduce18DeviceReduceKernelINS2_10policy_hubIijN4cuda3__47maximumIiEEE10Policy1000EN6thrust24THRUST_300001_SM_1000_NS6detail15normal_iteratorINSC_10device_ptrIiEEEEjS8_iNS5_3std3__410__identityEEEvT0_PT3_T1_NS0_13GridEvenShareISO_EET2_T4_)
        .other          _ZN3cub18CUB_300001_SM_10006detail6reduce18DeviceReduceKernelINS2_10policy_hubIijN4cuda3__47maximumIiEEE10Policy1000EN6thrust24THRUST_300001_SM_1000_NS6detail15normal_iteratorINSC_10device_ptrIiEEEEjS8_iNS5_3std3__410__identityEEEvT0_PT3_T1_NS0_13GridEvenShareISO_EET2_T4_,@"STO_CUDA_ENTRY STV_DEFAULT"
_ZN3cub18CUB_300001_SM_10006detail6reduce18DeviceReduceKernelINS2_10policy_hubIijN4cuda3__47maximumIiEEE10Policy1000EN6thrust24THRUST_300001_SM_1000_NS6detail15normal_iteratorINSC_10device_ptrIiEEEEjS8_iNS5_3std3__410__identityEEEvT0_PT3_T1_NS0_13GridEvenShareISO_EET2_T4_:
.text._ZN3cub18CUB_300001_SM_10006detail6reduce18DeviceReduceKernelINS2_10policy_hubIijN4cuda3__47maximumIiEEE10Policy1000EN6thrust24THRUST_300001_SM_1000_NS6detail15normal_iteratorINSC_10device_ptrIiEEEEjS8_iNS5_3std3__410__identityEEEvT0_PT3_T1_NS0_13GridEvenShareISO_EET2_T4_:
[----:B------:R-:W-:Y:S01]  /*0000*/  LDC R1, c[0x0][0x37c] ;  /* 0x0000df00ff017b82 */ /* 0x000fe20000000800 */
[----:B------:R-:W0:Y:S07]  /*0010*/  S2R R3, SR_CTAID.X ;  /* 0x0000000000037919 */ /* 0x000e2e0000002500 */
[----:B------:R-:W1:Y:S01]  /*0020*/  LDC.64 R8, c[0x0][0x3a8] ;  /* 0x0000ea00ff087b82 */ /* 0x000e620000000a00 */
[----:B------:R-:W2:Y:S01]  /*0030*/  LDCU.64 UR6, c[0x0][0x358] ;  /* 0x00006b00ff0677ac */ /* 0x000ea20008000a00 */
[----:B------:R-:W-:Y:S01]  /*0040*/  BSSY.RECONVERGENT B0, `(.L_x_1344) ;  /* 0x0000228000007945 */ /* 0x000fe20003800200 */
[----:B-1----:R-:W-:-:S02]  /*0050*/  IMAD.SHL.U32 R13, R9, 0x1000, RZ ;  /* 0x00001000090d7824 */ /* 0x002fc400078e00ff */
[----:B0-----:R-:W-:-:S05]  /*0060*/  IMAD R0, R3, -0x1000, R8 ;  /* 0xfffff00003007824 */ /* 0x001fca00078e0208 */
[----:B------:R-:W-:-:S13]  /*0070*/  ISETP.GT.U32.AND P0, PT, R0, 0xfff, PT ;  /* 0x00000fff0000780c */ /* 0x000fda0003f04070 */
[----:B--2---:R-:W-:Y:S05]  /*0080*/  @P0 BRA `(.L_x_1345) ;  /* 0x0000001000280947 */ /* 0x004fea0003800000 */
[----:B------:R-:W0:Y:S01]  /*0090*/  S2R R2, SR_TID.X ;  /* 0x0000000000027919 */ /* 0x000e220000002100 */
[----:B------:R-:W-:Y:S01]  /*00a0*/  BSSY.RECONVERGENT B1, `(.L_x_1346) ;  /* 0x000000a000017945 */ /* 0x000fe20003800200 */
[----:B------:R-:W-:Y:S01]  /*00b0*/  IMAD.MOV.U32 R14, RZ, RZ, RZ ;  /* 0x000000ffff0e7224 */ /* 0x000fe200078e00ff */
[----:B0-----:R-:W-:Y:S01]  /*00c0*/  ISETP.GE.U32.AND P0, PT, R2, R0, PT ;  /* 0x000000000200720c */ /* 0x001fe20003f06070 */
[----:B------:R-:W-:-:S12]  /*00d0*/  IMAD.MOV.U32 R4, RZ, RZ, R2 ;  /* 0x000000ffff047224 */ /* 0x000fd800078e0002 */
[----:B------:R-:W-:Y:S05]  /*00e0*/  @P0 BRA `(.L_x_1347) ;  /* 0x0000000000140947 */ /* 0x000fea0003800000 */
[----:B------:R-:W0:Y:S01]  /*00f0*/  LDC.64 R14, c[0x0][0x380] ;  /* 0x0000e000ff0e7b82 */ /* 0x000e220000000a00 */
[----:B------:R-:W-:-:S04]  /*0100*/  IMAD R5, R3, 0x1000, R2 ;  /* 0x0000100003057824 */ /* 0x000fc800078e0202 */
[----:B0-----:R-:W-:-:S06]  /*0110*/  IMAD.WIDE.U32 R14, R5, 0x4, R14 ;  /* 0x00000004050e7825 */ /* 0x001fcc00078e000e */
[----:B------:R0:W5:Y:S01]  /*0120*/  LDG.E R14, desc[UR6][R14.64] ;  /* 0x000000060e0e7981 */ /* 0x000162000c1e1900 */
[----:B------:R-:W-:-:S07]  /*0130*/  VIADD R4, R2, 0x100 ;  /* 0x0000010002047836 */ /* 0x000fce0000000000 */
.L_x_1347:
[----:B------:R-:W-:Y:S05]  /*0140*/  BSYNC.RECONVERGENT B1 ;  /* 0x0000000000017941 */ /* 0x000fea0003800200 */
.L_x_1346:
[----:B------:R-:W-:Y:S01]  /*0150*/  ISETP.GE.U32.AND P0, PT, R4, R0, PT ;  /* 0x000000000400720c */ /* 0x000fe20003f06070 */
[----:B------:R-:W-:-:S12]  /*0160*/  BSSY.RECONVERGENT B1, `(.L_x_1348) ;  /* 0x0000097000017945 */ /* 0x000fd80003800200 */
[----:B------:R-:W-:Y:S05]  /*0170*/  @P0 BRA `(.L_x_1349) ;  /* 0x0000000800540947 */ /* 0x000fea0003800000 */
[----:B------:R-:W-:Y:S01]  /*0180*/  LOP3.LUT R5, RZ, R4, RZ, 0x33, !PT ;  /* 0x00000004ff057212 */ /* 0x000fe200078e33ff */
[----:B------:R-:W-:Y:S04]  /*0190*/  BSSY.RECONVERGENT B2, `(.L_x_1350) ;  /* 0x000004b000027945 */ /* 0x000fe80003800200 */
[----:B------:R-:W-:-:S04]  /*01a0*/  IMAD.IADD R8, R5, 0x1, R8 ;  /* 0x0000000105087824 */ /* 0x000fc800078e0208 */
[----:B------:R-:W-:-:S05]  /*01b0*/  IMAD R8, R3, -0x1000, R8 ;  /* 0xfffff00003087824 */ /* 0x000fca00078e0208 */
[C---:B------:R-:W-:Y:S02]  /*01c0*/  ISETP.GE.U32.AND P0, PT, R8.reuse, 0xf00, PT ;  /* 0x00000f000800780c */ /* 0x040fe40003f06070 */
[----:B------:R-:W-:-:S04]  /*01d0*/  LEA.HI R5, R8, 0x1, RZ, 0x18 ;  /* 0x0000000108057811 */ /* 0x000fc800078fc0ff */
[----:B------:R-:W-:-:S07]  /*01e0*/  LOP3.LUT R6, R5, 0xf, RZ, 0xc0, !PT ;  /* 0x0000000f05067812 */ /* 0x000fce00078ec0ff */
[----:B------:R-:W-:Y:S05]  /*01f0*/  @!P0 BRA `(.L_x_1351) ;  /* 0x0000000400108947 */ /* 0x000fea0003800000 */
[----:B------:R-:W-:Y:S01]  /*0200*/  LOP3.LUT R9, R5, 0x1fffff0, RZ, 0xc0, !PT ;  /* 0x01fffff005097812 */ /* 0x000fe200078ec0ff */
[----:B------:R-:W-:Y:S01]  /*0210*/  BSSY.RECONVERGENT B3, `(.L_x_1352) ;  /* 0x0000041000037945 */ /* 0x000fe20003800200 */
[----:B------:R-:W-:Y:S01]  /*0220*/  LOP3.LUT R8, R4, 0x800, RZ, 0xfc, !PT ;  /* 0x0000080004087812 */ /* 0x000fe200078efcff */
[----:B------:R-:W-:Y:S02]  /*0230*/  IMAD R4, R3, 0x1000, R4 ;  /* 0x0000100003047824 */ /* 0x000fe400078e0204 */
[----:B------:R-:W-:-:S07]  /*0240*/  IMAD.MOV R9, RZ, RZ, -R9 ;  /* 0x000000ffff097224 */ /* 0x000fce00078e0a09 */
.L_x_1353:
[----:B------:R-:W1:Y:S01]  /*0250*/  LDC.64 R12, c[0x0][0x380] ;  /* 0x0000e000ff0c7b82 */ /* 0x000e620000000a00 */
[C---:B------:R-:W-:Y:S02]  /*0260*/  VIADD R17, R4.reuse, 0x100 ;  /* 0x0000010004117836 */ /* 0x040fe40000000000 */
[----:B-1----:R-:W-:-:S04]  /*0270*/  IMAD.WIDE.U32 R26, R4, 0x4, R12 ;  /* 0x00000004041a7825 */ /* 0x002fc800078e000c */
[--C-:B------:R-:W-:Y:S02]  /*0280*/  IMAD.WIDE.U32 R16, R17, 0x4, R12.reuse ;  /* 0x0000000411107825 */ /* 0x100fe400078e000c */
[----:B------:R-:W2:Y:S04]  /*0290*/  LDG.E R26, desc[UR6][R26.64] ;  /* 0x000000061a1a7981 */ /* 0x000ea8000c1e1900 */
[----:B0-----:R0:W2:Y:S01]  /*02a0*/  LDG.E R15, desc[UR6][R16.64] ;  /* 0x00000006100f7981 */ /* 0x0010a2000c1e1900 */
[C---:B------:R-:W-:Y:S02]  /*02b0*/  VIADD R29, R4.reuse, 0x200 ;  /* 0x00000200041d7836 */ /* 0x040fe40000000000 */
[----:B------:R-:W-:Y:S02]  /*02c0*/  VIADD R23, R4, 0x600 ;  /* 0x0000060004177836 */ /* 0x000fe40000000000 */
[----:B------:R-:W-:-:S04]  /*02d0*/  IMAD.WIDE.U32 R28, R29, 0x4, R12 ;  /* 0x000000041d1c7825 */ /* 0x000fc800078e000c */
[----:B------:R-:W-:Y:S01]  /*02e0*/  VIADD R11, R4, 0x300 ;  /* 0x00000300040b7836 */ /* 0x000fe20000000000 */
[----:B------:R1:W3:Y:S01]  /*02f0*/  LDG.E R25, desc[UR6][R28.64] ;  /* 0x000000061c197981 */ /* 0x0002e2000c1e1900 */
[----:B0-----:R-:W-:-:S04]  /*0300*/  IMAD.WIDE.U32 R16, R23, 0x4, R12 ;  /* 0x0000000417107825 */ /* 0x001fc800078e000c */
[C---:B------:R-:W-:Y:S01]  /*0310*/  VIADD R19, R4.reuse, 0x400 ;  /* 0x0000040004137836 */ /* 0x040fe20000000000 */
[----:B------:R0:W4:Y:S01]  /*0320*/  LDG.E R22, desc[UR6][R16.64] ;  /* 0x0000000610167981 */ /* 0x000122000c1e1900 */
[C---:B------:R-:W-:Y:S02]  /*0330*/  VIADD R21, R4.reuse, 0x500 ;  /* 0x0000050004157836 */ /* 0x040fe40000000000 */
[C---:B------:R-:W-:Y:S02]  /*0340*/  VIADD R27, R4.reuse, 0x700 ;  /* 0x00000700041b7836 */ /* 0x040fe40000000000 */
[----:B-1----:R-:W-:Y:S02]  /*0350*/  VIADD R29, R4, 0x800 ;  /* 0x00000800041d7836 */ /* 0x002fe40000000000 */
[----:B------:R-:W-:-:S04]  /*0360*/  IMAD.WIDE.U32 R10, R11, 0x4, R12 ;  /* 0x000000040b0a7825 */ /* 0x000fc800078e000c */
[--C-:B------:R-:W-:Y:S01]  /*0370*/  IMAD.WIDE.U32 R18, R19, 0x4, R12.reuse ;  /* 0x0000000413127825 */ /* 0x100fe200078e000c */
[----:B------:R1:W3:Y:S03]  /*0380*/  LDG.E R7, desc[UR6][R10.64] ;  /* 0x000000060a077981 */ /* 0x0002e6000c1e1900 */
[--C-:B------:R-:W-:Y:S01]  /*0390*/  IMAD.WIDE.U32 R20, R21, 0x4, R12.reuse ;  /* 0x0000000415147825 */ /* 0x100fe200078e000c */
[----:B------:R-:W4:Y:S03]  /*03a0*/  LDG.E R24, desc[UR6][R18.64] ;  /* 0x0000000612187981 */ /* 0x000f26000c1e1900 */
[--C-:B0-----:R-:W-:Y:S01]  /*03b0*/  IMAD.WIDE.U32 R16, R27, 0x4, R12.reuse ;  /* 0x000000041b107825 */ /* 0x101fe200078e000c */
[----:B------:R0:W4:Y:S03]  /*03c0*/  LDG.E R23, desc[UR6][R20.64] ;  /* 0x0000000614177981 */ /* 0x000126000c1e1900 */
[----:B------:R-:W-:Y:S01]  /*03d0*/  IMAD.WIDE.U32 R28, R29, 0x4, R12 ;  /* 0x000000041d1c7825 */ /* 0x000fe200078e000c */
[----:B------:R-:W4:Y:S03]  /*03e0*/  LDG.E R19, desc[UR6][R16.64] ;  /* 0x0000000610137981 */ /* 0x000f26000c1e1900 */
[----:B------:R-:W-:-:S02]  /*03f0*/  VIADD R27, R4, 0xa00 ;  /* 0x00000a00041b7836 */ /* 0x000fc40000000000 */
[----:B-1----:R-:W-:Y:S01]  /*0400*/  VIADD R11, R4, 0x900 ;  /* 0x00000900040b7836 */ /* 0x002fe20000000000 */
[----:B------:R1:W4:Y:S01]  /*0410*/  LDG.E R18, desc[UR6][R28.64] ;  /* 0x000000061c127981 */ /* 0x000322000c1e1900 */
[----:B0-----:R-:W-:-:S04]  /*0420*/  IMAD.WIDE.U32 R20, R27, 0x4, R12 ;  /* 0x000000041b147825 */ /* 0x001fc800078e000c */
[----:B------:R-:W-:Y:S02]  /*0430*/  VIADD R27, R4, 0xb00 ;  /* 0x00000b00041b7836 */ /* 0x000fe40000000000 */
[----:B------:R-:W-:-:S04]  /*0440*/  IMAD.WIDE.U32 R10, R11, 0x4, R12 ;  /* 0x000000040b0a7825 */ /* 0x000fc800078e000c */
[----:B-1----:R-:W-:Y:S02]  /*0450*/  VIADD R29, R4, 0xc00 ;  /* 0x00000c00041d7836 */ /* 0x002fe40000000000 */
[----:B------:R-:W4:Y:S02]  /*0460*/  LDG.E R11, desc[UR6][R10.64] ;  /* 0x000000060a0b7981 */ /* 0x000f24000c1e1900 */
[----:B------:R-:W-:-:S06]  /*0470*/  IMAD.WIDE.U32 R16, R29, 0x4, R12 ;  /* 0x000000041d107825 */ /* 0x000fcc00078e000c */
[----:B------:R0:W4:Y:S04]  /*0480*/  LDG.E R16, desc[UR6][R16.64] ;  /* 0x0000000610107981 */ /* 0x000128000c1e1900 */
[----:B------:R1:W4:Y:S01]  /*0490*/  LDG.E R10, desc[UR6][R20.64] ;  /* 0x00000006140a7981 */ /* 0x000322000c1e1900 */
[----:B0-----:R-:W-:Y:S01]  /*04a0*/  VIADD R17, R4, 0xf00 ;  /* 0x00000f0004117836 */ /* 0x001fe20000000000 */
[----:B--2--5:R-:W-:Y:S01]  /*04b0*/  VIMNMX3 R26, R14, R26, R15, !PT ;  /* 0x0000001a0e1a720f */ /* 0x024fe2000780010f */
[----:B------:R-:W-:-:S04]  /*04c0*/  IMAD.WIDE.U32 R14, R27, 0x4, R12 ;  /* 0x000000041b0e7825 */ /* 0x000fc800078e000c */
[----:B------:R-:W-:Y:S02]  /*04d0*/  VIADD R27, R4, 0xd00 ;  /* 0x00000d00041b7836 */ /* 0x000fe40000000000 */
[----:B------:R-:W2:Y:S02]  /*04e0*/  LDG.E R15, desc[UR6][R14.64] ;  /* 0x000000060e0f7981 */ /* 0x000ea4000c1e1900 */
[----:B------:R-:W-:-:S04]  /*04f0*/  IMAD.WIDE.U32 R28, R27, 0x4, R12 ;  /* 0x000000041b1c7825 */ /* 0x000fc800078e000c */
[----:B------:R-:W-:Y:S02]  /*0500*/  VIADD R27, R4, 0xe00 ;  /* 0x00000e00041b7836 */ /* 0x000fe40000000000 */
[----:B------:R-:W2:Y:S02]  /*0510*/  LDG.E R29, desc[UR6][R28.64] ;  /* 0x000000061c1d7981 */ /* 0x000ea4000c1e1900 */
[----:B-1----:R-:W-:-:S04]  /*0520*/  IMAD.WIDE.U32 R20, R27, 0x4, R12 ;  /* 0x000000041b147825 */ /* 0x002fc800078e000c */
[----:B------:R-:W-:Y:S02]  /*0530*/  IMAD.WIDE.U32 R12, R17, 0x4, R12 ;  /* 0x00000004110c7825 */ /* 0x000fe400078e000c */
[----:B------:R-:W2:Y:S04]  /*0540*/  LDG.E R20, desc[UR6][R20.64] ;  /* 0x0000000614147981 */ /* 0x000ea8000c1e1900 */
[----:B------:R-:W2:Y:S01]  /*0550*/  LDG.E R12, desc[UR6][R12.64] ;  /* 0x000000060c0c7981 */ /* 0x000ea2000c1e1900 */
[----:B---3--:R-:W-:Y:S01]  /*0560*/  VIMNMX3 R7, R26, R25, R7, !PT ;  /* 0x000000191a07720f */ /* 0x008fe20007800107 */
[----:B------:R-:W-:-:S03]  /*0570*/  VIADD R9, R9, 0x10 ;  /* 0x0000001009097836 */ /* 0x000fc60000000000 */
[----:B----4-:R-:W-:Y:S02]  /*0580*/  VIMNMX3 R7, R7, R24, R23, !PT ;  /* 0x000000180707720f */ /* 0x010fe40007800117 */
[----:B------:R-:W-:Y:S02]  /*0590*/  ISETP.NE.AND P0, PT, R9, RZ, PT ;  /* 0x000000ff0900720c */ /* 0x000fe40003f05270 */
[----:B------:R-:W-:Y:S01]  /*05a0*/  VIMNMX3 R7, R7, R22, R19, !PT ;  /* 0x000000160707720f */ /* 0x000fe20007800113 */
[----:B------:R-:W-:Y:S02]  /*05b0*/  VIADD R8, R8, 0x1000 ;  /* 0x0000100008087836 */ /* 0x000fe40000000000 */
[----:B------:R-:W-:Y:S01]  /*05c0*/  VIADD R4, R4, 0x1000 ;  /* 0x0000100004047836 */ /* 0x000fe20000000000 */
[----:B------:R-:W-:-:S04]  /*05d0*/  VIMNMX3 R7, R7, R18, R11, !PT ;  /* 0x000000120707720f */ /* 0x000fc8000780010b */
[----:B--2---:R-:W-:-:S04]  /*05e0*/  VIMNMX3 R7, R7, R10, R15, !PT ;  /* 0x0000000a0707720f */ /* 0x004fc8000780010f */
[----:B------:R-:W-:-:S04]  /*05f0*/  VIMNMX3 R7, R7, R16, R29, !PT ;  /* 0x000000100707720f */ /* 0x000fc8000780011d */
[----:B------:R-:W-:Y:S01]  /*0600*/  VIMNMX3 R14, R7, R20, R12, !PT ;  /* 0x00000014070e720f */ /* 0x000fe2000780010c */
[----:B------:R-:W-:Y:S06]  /*0610*/  @P0 BRA `(.L_x_1353) ;  /* 0xfffffffc000c0947 */ /* 0x000fec000383ffff */
[----:B------:R-:W-:Y:S05]  /*0620*/  BSYNC.RECONVERGENT B3 ;  /* 0x0000000000037941 */ /* 0x000fea0003800200 */
.L_x_1352:
[----:B------:R-:W-:-:S07]  /*0630*/  VIADD R4, R8, 0xfffff800 ;  /* 0xfffff80008047836 */ /* 0x000fce0000000000 */
.L_x_1351:
[----:B------:R-:W-:Y:S05]  /*0640*/  BSYNC.RECONVERGENT B2 ;  /* 0x0000000000027941 */ /* 0x000fea0003800200 */
.L_x_1350:
[----:B------:R-:W-:-:S13]  /*0650*/  ISETP.NE.AND P0, PT, R6, RZ, PT ;  /* 0x000000ff0600720c */ /* 0x000fda0003f05270 */
[----:B------:R-:W-:Y:S05]  /*0660*/  @!P0 BRA `(.L_x_1349) ;  /* 0x0000000400188947 */ /* 0x000fea0003800000 */
[----:B------:R-:W-:Y:S01]  /*0670*/  ISETP.GE.U32.AND P0, PT, R6, 0x8, PT ;  /* 0x000000080600780c */ /* 0x000fe20003f06070 */
[----:B------:R-:W-:Y:S01]  /*0680*/  BSSY.RECONVERGENT B2, `(.L_x_1354) ;  /* 0x0000022000027945 */ /* 0x000fe20003800200 */
[----:B------:R-:W-:-:S04]  /*0690*/  LOP3.LUT R24, R5, 0x7, RZ, 0xc0, !PT ;  /* 0x0000000705187812 */ /* 0x000fc800078ec0ff */
[----:B------:R-:W-:-:S07]  /*06a0*/  ISETP.NE.AND P1, PT, R24, RZ, PT ;  /* 0x000000ff1800720c */ /* 0x000fce0003f25270 */
[----:B------:R-:W-:Y:S06]  /*06b0*/  @!P0 BRA `(.L_x_1355) ;  /* 0x0000000000788947 */ /* 0x000fec0003800000 */
[----:B------:R-:W1:Y:S01]  /*06c0*/  LDC.64 R10, c[0x0][0x380] ;  /* 0x0000e000ff0a7b82 */ /* 0x000e620000000a00 */
[----:B------:R-:W-:-:S05]  /*06d0*/  LEA R27, R3, R4, 0xc ;  /* 0x00000004031b7211 */ /* 0x000fca00078e60ff */
[C---:B------:R-:W-:Y:S02]  /*06e0*/  VIADD R21, R27.reuse, 0x100 ;  /* 0x000001001b157836 */ /* 0x040fe40000000000 */
[C---:B------:R-:W-:Y:S02]  /*06f0*/  VIADD R17, R27.reuse, 0x300 ;  /* 0x000003001b117836 */ /* 0x040fe40000000000 */
[C---:B------:R-:W-:Y:S02]  /*0700*/  VIADD R23, R27.reuse, 0x200 ;  /* 0x000002001b177836 */ /* 0x040fe40000000000 */
[C---:B------:R-:W-:Y:S02]  /*0710*/  VIADD R7, R27.reuse, 0x400 ;  /* 0x000004001b077836 */ /* 0x040fe40000000000 */
[C---:B------:R-:W-:Y:S02]  /*0720*/  VIADD R9, R27.reuse, 0x500 ;  /* 0x000005001b097836 */ /* 0x040fe40000000000 */
[----:B------:R-:W-:-:S02]  /*0730*/  VIADD R25, R27, 0x600 ;  /* 0x000006001b197836 */ /* 0x000fc40000000000 */
[----:B-1----:R-:W-:-:S04]  /*0740*/  IMAD.WIDE.U32 R12, R27, 0x4, R10 ;  /* 0x000000041b0c7825 */ /* 0x002fc800078e000a */
[--C-:B------:R-:W-:Y:S01]  /*0750*/  IMAD.WIDE.U32 R20, R21, 0x4, R10.reuse ;  /* 0x0000000415147825 */ /* 0x100fe200078e000a */
[----:B0-----:R0:W2:Y:S03]  /*0760*/  LDG.E R15, desc[UR6][R12.64] ;  /* 0x000000060c0f7981 */ /* 0x0010a6000c1e1900 */
[--C-:B------:R-:W-:Y:S01]  /*0770*/  IMAD.WIDE.U32 R16, R17, 0x4, R10.reuse ;  /* 0x0000000411107825 */ /* 0x100fe200078e000a */
[----:B------:R-:W2:Y:S03]  /*0780*/  LDG.E R18, desc[UR6][R20.64] ;  /* 0x0000000614127981 */ /* 0x000ea6000c1e1900 */
[----:B------:R-:W-:Y:S02]  /*0790*/  IMAD.WIDE.U32 R22, R23, 0x4, R10 ;  /* 0x0000000417167825 */ /* 0x000fe400078e000a */
[----:B------:R-:W3:Y:S02]  /*07a0*/  LDG.E R16, desc[UR6][R16.64] ;  /* 0x0000000610107981 */ /* 0x000ee4000c1e1900 */
[----:B------:R-:W-:-:S02]  /*07b0*/  VIADD R27, R27, 0x700 ;  /* 0x000007001b1b7836 */ /* 0x000fc40000000000 */
[--C-:B------:R-:W-:Y:S01]  /*07c0*/  IMAD.WIDE.U32 R6, R7, 0x4, R10.reuse ;  /* 0x0000000407067825 */ /* 0x100fe200078e000a */
[----:B------:R-:W3:Y:S03]  /*07d0*/  LDG.E R19, desc[UR6][R22.64] ;  /* 0x0000000616137981 */ /* 0x000ee6000c1e1900 */
[--C-:B------:R-:W-:Y:S02]  /*07e0*/  IMAD.WIDE.U32 R8, R9, 0x4, R10.reuse ;  /* 0x0000000409087825 */ /* 0x100fe400078e000a */
[----:B------:R-:W4:Y:S02]  /*07f0*/  LDG.E R7, desc[UR6][R6.64] ;  /* 0x0000000606077981 */ /* 0x000f24000c1e1900 */
[--C-:B0-----:R-:W-:Y:S02]  /*0800*/  IMAD.WIDE.U32 R12, R25, 0x4, R10.reuse ;  /* 0x00000004190c7825 */ /* 0x101fe400078e000a */
[----:B------:R-:W4:Y:S02]  /*0810*/  LDG.E R8, desc[UR6][R8.64] ;  /* 0x0000000608087981 */ /* 0x000f24000c1e1900 */
[----:B------:R-:W-:-:S02]  /*0820*/  IMAD.WIDE.U32 R10, R27, 0x4, R10 ;  /* 0x000000041b0a7825 */ /* 0x000fc400078e000a */
[----:B------:R-:W4:Y:S04]  /*0830*/  LDG.E R13, desc[UR6][R12.64] ;  /* 0x000000060c0d7981 */ /* 0x000f28000c1e1900 */
[----:B------:R-:W4:Y:S01]  /*0840*/  LDG.E R10, desc[UR6][R10.64] ;  /* 0x000000060a0a7981 */ /* 0x000f22000c1e1900 */
[----:B------:R-:W-:Y:S01]  /*0850*/  VIADD R4, R4, 0x800 ;  /* 0x0000080004047836 */ /* 0x000fe20000000000 */
[----:B--2--5:R-:W-:-:S04]  /*0860*/  VIMNMX3 R18, R14, R15, R18, !PT ;  /* 0x0000000f0e12720f */ /* 0x024fc80007800112 */
[----:B---3--:R-:W-:-:S04]  /*0870*/  VIMNMX3 R18, R18, R19, R16, !PT ;  /* 0x000000131212720f */ /* 0x008fc80007800110 */
[----:B----4-:R-:W-:-:S04]  /*0880*/  VIMNMX3 R18, R18, R7, R8, !PT ;  /* 0x000000071212720f */ /* 0x010fc80007800108 */
[----:B------:R-:W-:-:S07]  /*0890*/  VIMNMX3 R14, R18, R13, R10, !PT ;  /* 0x0000000d120e720f */ /* 0x000fce000780010a */
.L_x_1355:
[----:B------:R-:W-:Y:S05]  /*08a0*/  BSYNC.RECONVERGENT B2 ;  /* 0x0000000000027941 */ /* 0x000fea0003800200 */
.L_x_1354:
[----:B------:R-:W-:Y:S05]  /*08b0*/  @!P1 BRA `(.L_x_1349) ;  /* 0x0000000000849947 */ /* 0x000fea0003800000 */
[----:B------:R-:W-:Y:S01]  /*08c0*/  ISETP.GE.U32.AND P0, PT, R24, 0x4, PT ;  /* 0x000000041800780c */ /* 0x000fe20003f06070 */
[----:B------:R-:W-:Y:S01]  /*08d0*/  BSSY.RECONVERGENT B2, `(.L_x_1356) ;  /* 0x0000014000027945 */ /* 0x000fe20003800200 */
[----:B------:R-:W-:-:S04]  /*08e0*/  LOP3.LUT R5, R5, 0x3, RZ, 0xc0, !PT ;  /* 0x0000000305057812 */ /* 0x000fc800078ec0ff */
[----:B------:R-:W-:-:S07]  /*08f0*/  ISETP.NE.AND P1, PT, R5, RZ, PT ;  /* 0x000000ff0500720c */ /* 0x000fce0003f25270 */
[----:B------:R-:W-:Y:S06]  /*0900*/  @!P0 BRA `(.L_x_1357) ;  /* 0x0000000000408947 */ /* 0x000fec0003800000 */
[----:B------:R-:W1:Y:S01]  /*0910*/  LDC.64 R6, c[0x0][0x380] ;  /* 0x0000e000ff067b82 */ /* 0x000e620000000a00 */
[----:B------:R-:W-:-:S04]  /*0920*/  IMAD R11, R3, 0x1000, R4 ;  /* 0x00001000030b7824 */ /* 0x000fc800078e0204 */
[C---:B------:R-:W-:Y:S02]  /*0930*/  VIADD R13, R11.reuse, 0x100 ;  /* 0x000001000b0d7836 */ /* 0x040fe40000000000 */
[C---:B0-----:R-:W-:Y:S02]  /*0940*/  VIADD R15, R11.reuse, 0x200 ;  /* 0x000002000b0f7836 */ /* 0x041fe40000000000 */
[C---:B------:R-:W-:Y:S02]  /*0950*/  VIADD R17, R11.reuse, 0x300 ;  /* 0x000003000b117836 */ /* 0x040fe40000000000 */
[----:B-1----:R-:W-:-:S04]  /*0960*/  IMAD.WIDE.U32 R8, R11, 0x4, R6 ;  /* 0x000000040b087825 */ /* 0x002fc800078e0006 */
[--C-:B------:R-:W-:Y:S02]  /*0970*/  IMAD.WIDE.U32 R10, R13, 0x4, R6.reuse ;  /* 0x000000040d0a7825 */ /* 0x100fe400078e0006 */
[----:B------:R-:W2:Y:S02]  /*0980*/  LDG.E R9, desc[UR6][R8.64] ;  /* 0x0000000608097981 */ /* 0x000ea4000c1e1900 */
[--C-:B------:R-:W-:Y:S02]  /*0990*/  IMAD.WIDE.U32 R12, R15, 0x4, R6.reuse ;  /* 0x000000040f0c7825 */ /* 0x100fe400078e0006 */
[----:B------:R-:W2:Y:S02]  /*09a0*/  LDG.E R10, desc[UR6][R10.64] ;  /* 0x000000060a0a7981 */ /* 0x000ea4000c1e1900 */
[----:B------:R-:W-:Y:S02]  /*09b0*/  IMAD.WIDE.U32 R6, R17, 0x4, R6 ;  /* 0x0000000411067825 */ /* 0x000fe400078e0006 */
[----:B------:R-:W3:Y:S04]  /*09c0*/  LDG.E R13, desc[UR6][R12.64] ;  /* 0x000000060c0d7981 */ /* 0x000ee8000c1e1900 */
[----:B------:R-:W3:Y:S01]  /*09d0*/  LDG.E R6, desc[UR6][R6.64] ;  /* 0x0000000606067981 */ /* 0x000ee2000c1e1900 */
[----:B------:R-:W-:Y:S01]  /*09e0*/  VIADD R4, R4, 0x400 ;  /* 0x0000040004047836 */ /* 0x000fe20000000000 */
[----:B--2--5:R-:W-:-:S04]  /*09f0*/  VIMNMX3 R14, R14, R9, R10, !PT ;  /* 0x000000090e0e720f */ /* 0x024fc8000780010a */
[----:B---3--:R-:W-:-:S07]  /*0a00*/  VIMNMX3 R14, R14, R13, R6, !PT ;  /* 0x0000000d0e0e720f */ /* 0x008fce0007800106 */
.L_x_1357:
[----:B------:R-:W-:Y:S05]  /*0a10*/  BSYNC.RECONVERGENT B2 ;  /* 0x0000000000027941 */ /* 0x000fea0003800200 */
.L_x_1356:
[----:B------:R-:W-:Y:S05]  /*0a20*/  @!P1 BRA `(.L_x_1349) ;  /* 0x0000000000289947 */ /* 0x000fea0003800000 */
[----:B------:R-:W1:Y:S01]  /*0a30*/  LDC.64 R6, c[0x0][0x380] ;  /* 0x0000e000ff067b82 */ /* 0x000e620000000a00 */
[----:B------:R-:W-:Y:S02]  /*0a40*/  IMAD R9, R3, 0x1000, R4 ;  /* 0x0000100003097824 */ /* 0x000fe400078e0204 */
[----:B------:R-:W-:-:S07]  /*0a50*/  IMAD.MOV R8, RZ, RZ, -R5 ;  /* 0x000000ffff087224 */ /* 0x000fce00078e0a05 */
.L_x_1358:
[----:B-1----:R-:W-:-:S06]  /*0a60*/  IMAD.WIDE.U32 R4, R9, 0x4, R6 ;  /* 0x0000000409047825 */ /* 0x002fcc00078e0006 */
[----:B------:R-:W2:Y:S01]  /*0a70*/  LDG.E R5, desc[UR6][R4.64] ;  /* 0x0000000604057981 */ /* 0x000ea2000c1e1900 */
[----:B------:R-:W-:Y:S02]  /*0a80*/  VIADD R8, R8, 0x1 ;  /* 0x0000000108087836 */ /* 0x000fe40000000000 */
[----:B------:R-:W-:-:S03]  /*0a90*/  VIADD R9, R9, 0x100 ;  /* 0x0000010009097836 */ /* 0x000fc60000000000 */
[----:B------:R-:W-:Y:S02]  /*0aa0*/  ISETP.NE.AND P0, PT, R8, RZ, PT ;  /* 0x000000ff0800720c */ /* 0x000fe40003f05270 */
[----:B--2--5:R-:W-:-:S11]  /*0ab0*/  VIMNMX R14, PT, PT, R5, R14, !PT ;  /* 0x0000000e050e7248 */ /* 0x024fd60007fe0100 */
[----:B------:R-:W-:Y:S05]  /*0ac0*/  @P0 BRA `(.L_x_1358) ;  /* 0xfffffffc00e40947 */ /* 0x000fea000383ffff */
.L_x_1349:
[----:B------:R-:W-:Y:S05]  /*0ad0*/  BSYNC.RECONVERGENT B1 ;  /* 0x0000000000017941 */ /* 0x000fea0003800200 */
.L_x_1348:
[----:B------:R-:W-:-:S13]  /*0ae0*/  ISETP.GE.U32.AND P0, PT, R0, 0x100, PT ;  /* 0x000001000000780c */ /* 0x000fda0003f06070 */
[----:B------:R-:W-:Y:S05]  /*0af0*/  @!P0 BRA `(.L_x_1359) ;  /* 0x0000000000a08947 */ /* 0x000fea0003800000 */
[----:B------:R-:W1:Y:S01]  /*0b00*/  S2R R8, SR_LANEID ;  /* 0x0000000000087919 */ /* 0x000e620000000000 */
[----:B-----5:R-:W2:Y:S02]  /*0b10*/  SHFL.DOWN PT, R0, R14, 0x1, 0x1f ;  /* 0x08201f000e007f89 */ /* 0x020ea400000e0000 */
[----:B--2---:R-:W-:Y:S02]  /*0b20*/  VIMNMX R0, PT, PT, R0, R14, !PT ;  /* 0x0000000e00007248 */ /* 0x004fe40007fe0100 */
[C---:B-1----:R-:W-:Y:S02]  /*0b30*/  ISETP.GT.AND P0, PT, R8.reuse, 0x1e, PT ;  /* 0x0000001e0800780c */ /* 0x042fe40003f04270 */
[----:B------:R-:W-:Y:S02]  /*0b40*/  ISETP.NE.AND P1, PT, R8, RZ, PT ;  /* 0x000000ff0800720c */ /* 0x000fe40003f25270 */
[----:B------:R-:W-:Y:S02]  /*0b50*/  SEL R0, R14, R0, P0 ;  /* 0x000000000e007207 */ /* 0x000fe40000000000 */
[----:B------:R-:W-:-:S03]  /*0b60*/  ISETP.GT.AND P0, PT, R8, 0x1d, PT ;  /* 0x0000001d0800780c */ /* 0x000fc60003f04270 */
[----:B------:R-:W1:Y:S06]  /*0b70*/  SHFL.DOWN PT, R5, R0, 0x2, 0x1f ;  /* 0x08401f0000057f89 */ /* 0x000e6c00000e0000 */
[----:B------:R-:W2:Y:S01]  /*0b80*/  @!P1 S2R R7, SR_CgaCtaId ;  /* 0x0000000000079919 */ /* 0x000ea20000008800 */
[----:B------:R-:W-:Y:S02]  /*0b90*/  @!P1 MOV R6, 0x400 ;  /* 0x0000040000069802 */ /* 0x000fe40000000f00 */
[----:B------:R-:W-:-:S04]  /*0ba0*/  @!P1 SHF.R.U32.HI R4, RZ, 0x3, R2 ;  /* 0x00000003ff049819 */ /* 0x000fc80000011602 */
[----:B------:R-:W-:Y:S02]  /*0bb0*/  @!P1 LOP3.LUT R4, R4, 0x7c, RZ, 0xc0, !PT ;  /* 0x0000007c04049812 */ /* 0x000fe400078ec0ff */
[----:B-1----:R-:W-:Y:S02]  /*0bc0*/  @!P0 VIMNMX R0, PT, PT, R0, R5, !PT ;  /* 0x0000000500008248 */ /* 0x002fe40007fe0100 */
[----:B------:R-:W-:-:S03]  /*0bd0*/  ISETP.GT.AND P0, PT, R8, 0x1b, PT ;  /* 0x0000001b0800780c */ /* 0x000fc60003f04270 */
[----:B------:R-:W1:Y:S01]  /*0be0*/  SHFL.DOWN PT, R5, R0, 0x4, 0x1f ;  /* 0x08801f0000057f89 */ /* 0x000e6200000e0000 */
[----:B--2---:R-:W-:-:S05]  /*0bf0*/  @!P1 LEA R7, R7, R6, 0x18 ;  /* 0x0000000607079211 */ /* 0x004fca00078ec0ff */
[----:B------:R-:W-:-:S04]  /*0c00*/  @!P1 IMAD.IADD R4, R4, 0x1, R7 ;  /* 0x0000000104049824 */ /* 0x000fc800078e0207 */
[----:B-1----:R-:W-:Y:S02]  /*0c10*/  @!P0 VIMNMX R0, PT, PT, R0, R5, !PT ;  /* 0x0000000500008248 */ /* 0x002fe40007fe0100 */
[----:B------:R-:W-:-:S03]  /*0c20*/  ISETP.GT.AND P0, PT, R8, 0x17, PT ;  /* 0x000000170800780c */ /* 0x000fc60003f04270 */
[----:B------:R-:W1:Y:S10]  /*0c30*/  SHFL.DOWN PT, R5, R0, 0x8, 0x1f ;  /* 0x09001f0000057f89 */ /* 0x000e7400000e0000 */
[----:B-1----:R-:W-:-:S02]  /*0c40*/  @!P0 VIMNMX R0, PT, PT, R0, R5, !PT ;  /* 0x0000000500008248 */ /* 0x002fc40007fe0100 */
[----:B------:R-:W-:-:S03]  /*0c50*/  ISETP.NE.AND P0, PT, R2, RZ, PT ;  /* 0x000000ff0200720c */ /* 0x000fc60003f05270 */
[----:B------:R-:W1:Y:S02]  /*0c60*/  SHFL.DOWN PT, R5, R0, 0x10, 0x1f ;  /* 0x0a001f0000057f89 */ /* 0x000e6400000e0000 */
[----:B-1----:R-:W-:-:S05]  /*0c70*/  VIMNMX R5, PT, PT, R0, R5, !PT ;  /* 0x0000000500057248 */ /* 0x002fca0007fe0100 */
        /* <DEDUP_REMOVED lines=9> */
[----:B--2---:R-:W1:Y:S04]  /*0d10*/  LDS.128 R4, [UR4+0x10] ;  /* 0x00001004ff047984 */ /* 0x004e680008000c00 */
[----:B------:R-:W2:Y:S01]  /*0d20*/  LDS.64 R10, [UR4+0x20] ;  /* 0x00002004ff0a7984 */ /* 0x000ea20008000a00 */
[----:B-1----:R-:W-:-:S04]  /*0d30*/  VIMNMX3 R0, R9, R0, R4, !PT ;  /* 0x000000000900720f */ /* 0x002fc80007800104 */
[----:B------:R-:W-:-:S04]  /*0d40*/  VIMNMX3 R0, R0, R5, R6, !PT ;  /* 0x000000050000720f */ /* 0x000fc80007800106 */
[----:B--2---:R-:W-:-:S04]  /*0d50*/  VIMNMX3 R0, R0, R7, R10, !PT ;  /* 0x000000070000720f */ /* 0x004fc8000780010a */
[----:B------:R-:W-:Y:S01]  /*0d60*/  VIMNMX R9, PT, PT, R0, R11, !PT ;  /* 0x0000000b00097248 */ /* 0x000fe20007fe0100 */
[----:B------:R-:W-:Y:S06]  /*0d70*/  BRA `(.L_x_1360) ;  /* 0x0000001400507947 */ /* 0x000fec0003800000 */
.L_x_1359:
[----:B------:R-:W1:Y:S01]  /*0d80*/  S2R R8, SR_LANEID ;  /* 0x0000000000087919 */ /* 0x000e620000000000 */
[----:B------:R-:W-:-:S04]  /*0d90*/  LOP3.LUT R4, R2, 0x3e0, RZ, 0xc0, !PT ;  /* 0x000003e002047812 */ /* 0x000fc800078ec0ff */
[----:B------:R-:W-:Y:S01]  /*0da0*/  LOP3.LUT R7, RZ, R4, RZ, 0x33, !PT ;  /* 0x00000004ff077212 */ /* 0x000fe200078e33ff */
[----:B------:R-:W-:-:S04]  /*0db0*/  VIADD R5, R4, 0x20 ;  /* 0x0000002004057836 */ /* 0x000fc80000000000 */
[----:B------:R-:W-:Y:S01]  /*0dc0*/  IMAD.IADD R7, R0, 0x1, R7 ;  /* 0x0000000100077824 */ /* 0x000fe200078e0207 */
[----:B------:R-:W-:-:S04]  /*0dd0*/  ISETP.GT.U32.AND P0, PT, R5, R0, PT ;  /* 0x000000000500720c */ /* 0x000fc80003f04070 */
[----:B------:R-:W-:-:S05]  /*0de0*/  SEL R7, R7, 0x1f, P0 ;  /* 0x0000001f07077807 */ /* 0x000fca0000000000 */
[----:B-----5:R-:W2:Y:S01]  /*0df0*/  SHFL.DOWN PT, R4, R14, 0x1, R7 ;  /* 0x082000000e047989 */ /* 0x020ea200000e0007 */
[C---:B-1----:R-:W-:Y:S02]  /*0e00*/  ISETP.GE.AND P0, PT, R8.reuse, R7, PT ;  /* 0x000000070800720c */ /* 0x042fe40003f06270 */
[C---:B------:R-:W-:Y:S02]  /*0e10*/  IADD3 R6, PT, PT, R8.reuse, 0x2, RZ ;  /* 0x0000000208067810 */ /* 0x040fe40007ffe0ff */
[----:B------:R-:W-:-:S09]  /*0e20*/  ISETP.NE.AND P1, PT, R8, RZ, PT ;  /* 0x000000ff0800720c */ /* 0x000fd20003f25270 */
[----:B--2---:R-:W-:Y:S02]  /*0e30*/  @!P0 VIMNMX R14, PT, PT, R4, R14, !PT ;  /* 0x0000000e040e8248 */ /* 0x004fe40007fe0100 */
[----:B------:R-:W-:Y:S01]  /*0e40*/  ISETP.GT.AND P0, PT, R6, R7, PT ;  /* 0x000000070600720c */ /* 0x000fe20003f04270 */
[----:B------:R-:W-:Y:S01]  /*0e50*/  VIADD R6, R8, 0x4 ;  /* 0x0000000408067836 */ /* 0x000fe20000000000 */
[----:B------:R-:W1:Y:S01]  /*0e60*/  @!P1 S2R R9, SR_CgaCtaId ;  /* 0x0000000000099919 */ /* 0x000e620000008800 */
[----:B------:R-:W-:Y:S01]  /*0e70*/  @!P1 SHF.R.U32.HI R5, RZ, 0x3, R2 ;  /* 0x00000003ff059819 */ /* 0x000fe20000011602 */
[----:B------:R-:W2:Y:S03]  /*0e80*/  SHFL.DOWN PT, R4, R14, 0x2, R7 ;  /* 0x084000000e047989 */ /* 0x000ea600000e0007 */
[----:B------:R-:W-:-:S06]  /*0e90*/  @!P1 LOP3.LUT R5, R5, 0x7c, RZ, 0xc0, !PT ;  /* 0x0000007c05059812 */ /* 0x000fcc00078ec0ff */
[----:B--2---:R-:W-:Y:S02]  /*0ea0*/  @!P0 VIMNMX R14, PT, PT, R14, R4, !PT ;  /* 0x000000040e0e8248 */ /* 0x004fe40007fe0100 */
[----:B------:R-:W-:Y:S01]  /*0eb0*/  ISETP.GT.AND P0, PT, R6, R7, PT ;  /* 0x000000070600720c */ /* 0x000fe20003f04270 */
[----:B------:R-:W-:Y:S02]  /*0ec0*/  VIADD R6, R8, 0x8 ;  /* 0x0000000808067836 */ /* 0x000fe40000000000 */
[----:B------:R-:W2:Y:S10]  /*0ed0*/  SHFL.DOWN PT, R4, R14, 0x4, R7 ;  /* 0x088000000e047989 */ /* 0x000eb400000e0007 */
[----:B--2---:R-:W-:-:S02]  /*0ee0*/  @!P0 VIMNMX R14, PT, PT, R14, R4, !PT ;  /* 0x000000040e0e8248 */ /* 0x004fc40007fe0100 */
[----:B------:R-:W-:Y:S01]  /*0ef0*/  ISETP.GT.AND P0, PT, R6, R7, PT ;  /* 0x000000070600720c */ /* 0x000fe20003f04270 */
[----:B------:R-:W-:Y:S02]  /*0f00*/  VIADD R6, R8, 0x10 ;  /* 0x0000001008067836 */ /* 0x000fe40000000000 */
[----:B------:R-:W2:Y:S10]  /*0f10*/  SHFL.DOWN PT, R4, R14, 0x8, R7 ;  /* 0x090000000e047989 */ /* 0x000eb400000e0007 */
[----:B--2---:R-:W-:-:S02]  /*0f20*/  @!P0 VIMNMX R14, PT, PT, R14, R4, !PT ;  /* 0x000000040e0e8248 */ /* 0x004fc40007fe0100 */
[----:B------:R-:W-:Y:S02]  /*0f30*/  ISETP.GT.AND P0, PT, R6, R7, PT ;  /* 0x000000070600720c */ /* 0x000fe40003f04270 */
[----:B------:R-:W-:Y:S01]  /*0f40*/  @!P1 MOV R6, 0x400 ;  /* 0x0000040000069802 */ /* 0x000fe20000000f00 */
[----:B------:R-:W2:Y:S03]  /*0f50*/  SHFL.DOWN PT, R4, R14, 0x10, R7 ;  /* 0x0a0000000e047989 */ /* 0x000ea600000e0007 */
[----:B-1----:R-:W-:-:S05]  /*0f60*/  @!P1 LEA R6, R9, R6, 0x18 ;  /* 0x0000000609069211 */ /* 0x002fca00078ec0ff */
[----:B------:R-:W-:Y:S02]  /*0f70*/  @!P1 IMAD.IADD R6, R5, 0x1, R6 ;  /* 0x0000000105069824 */ /* 0x000fe400078e0206 */
[----:B--2---:R-:W-:Y:S02]  /*0f80*/  @!P0 VIMNMX R14, PT, PT, R14, R4, !PT ;  /* 0x000000040e0e8248 */ /* 0x004fe40007fe0100 */
[----:B------:R-:W-:-:S03]  /*0f90*/  ISETP.NE.AND P0, PT, R2, RZ, PT ;  /* 0x000000ff0200720c */ /* 0x000fc60003f05270 */
[----:B------:R-:W-:-:S05]  /*0fa0*/  IMAD.MOV.U32 R9, RZ, RZ, R14 ;  /* 0x000000ffff097224 */ /* 0x000fca00078e000e */
[----:B------:R1:W-:Y:S01]  /*0fb0*/  @!P1 STS [R6+0x8], R9 ;  /* 0x0000080906009388 */ /* 0x0003e20000000800 */
[----:B------:R-:W-:Y:S06]  /*0fc0*/  BAR.SYNC.DEFER_BLOCKING 0x0 ;  /* 0x0000000000007b1d */ /* 0x000fec0000010000 */
[----:B------:R-:W-:Y:S05]  /*0fd0*/  @P0 BRA `(.L_x_1360) ;  /* 0x0000001000b80947 */ /* 0x000fea0003800000 */
[----:B------:R-:W2:Y:S01]  /*0fe0*/  S2UR UR5, SR_CgaCtaId ;  /* 0x00000000000579c3 */ /* 0x000ea20000008800 */
[----:B------:R-:W-:Y:S01]  /*0ff0*/  UMOV UR4, 0x400 ;  /* 0x0000040000047882 */ /* 0x000fe20000000000 */
[C---:B------:R-:W-:Y:S02]  /*1000*/  ISETP.GT.U32.AND P2, PT, R0.reuse, 0x20, PT ;  /* 0x000000200000780c */ /* 0x040fe40003f44070 */
[C---:B------:R-:W-:Y:S02]  /*1010*/  ISETP.GT.U32.AND P4, PT, R0.reuse, 0x40, PT ;  /* 0x000000400000780c */ /* 0x040fe40003f84070 */
[C---:B------:R-:W-:Y:S02]  /*1020*/  ISETP.GT.U32.AND P3, PT, R0.reuse, 0x60, PT ;  /* 0x000000600000780c */ /* 0x040fe40003f64070 */
[----:B------:R-:W-:Y:S01]  /*1030*/  ISETP.GT.U32.AND P1, PT, R0, 0x80, PT ;  /* 0x000000800000780c */ /* 0x000fe20003f24070 */
[----:B--2---:R-:W-:-:S09]  /*1040*/  ULEA UR4, UR5, UR4, 0x18 ;  /* 0x0000000405047291 */ /* 0x004fd2000f8ec0ff */
[----:B------:R-:W2:Y:S04]  /*1050*/  LDS R2, [UR4+0xc] ;  /* 0x00000c04ff027984 */ /* 0x000ea80008000800 */
[----:B-1----:R-:W1:Y:S04]  /*1060*/  LDS.128 R4, [UR4+0x10] ;  /* 0x00001004ff047984 */ /* 0x002e680008000c00 */
[----:B------:R-:W3:Y:S01]  /*1070*/  LDS.64 R10, [UR4+0x20] ;  /* 0x00002004ff0a7984 */ /* 0x000ee20008000a00 */
[----:B--2---:R-:W-:Y:S02]  /*1080*/  @P2 VIMNMX R9, PT, PT, R9, R2, !PT ;  /* 0x0000000209092248 */ /* 0x004fe40007fe0100 */
[----:B------:R-:W-:-:S02]  /*1090*/  ISETP.GT.U32.AND P2, PT, R0, 0xa0, PT ;  /* 0x000000a00000780c */ /* 0x000fc40003f44070 */
[----:B-1----:R-:W-:Y:S02]  /*10a0*/  @P4 VIMNMX R9, PT, PT, R9, R4, !PT ;  /* 0x0000000409094248 */ /* 0x002fe40007fe0100 */
[C---:B------:R-:W-:Y:S02]  /*10b0*/  ISETP.GT.U32.AND P4, PT, R0.reuse, 0xc0, PT ;  /* 0x000000c00000780c */ /* 0x040fe40003f84070 */
[----:B------:R-:W-:Y:S02]  /*10c0*/  @P3 VIMNMX R9, PT, PT, R9, R5, !PT ;  /* 0x0000000509093248 */ /* 0x000fe40007fe0100 */
[----:B------:R-:W-:Y:S02]  /*10d0*/  ISETP.GT.U32.AND P3, PT, R0, 0xe0, PT ;  /* 0x000000e00000780c */ /* 0x000fe40003f64070 */
[----:B------:R-:W-:-:S04]  /*10e0*/  @P1 VIMNMX R9, PT, PT, R9, R6, !PT ;  /* 0x0000000609091248 */ /* 0x000fc80007fe0100 */
[----:B------:R-:W-:-:S04]  /*10f0*/  @P2 VIMNMX R9, PT, PT, R9, R7, !PT ;  /* 0x0000000709092248 */ /* 0x000fc80007fe0100 */
[----:B---3--:R-:W-:-:S04]  /*1100*/  @P4 VIMNMX R9, PT, PT, R9, R10, !PT ;  /* 0x0000000a09094248 */ /* 0x008fc80007fe0100 */
[----:B------:R-:W-:Y:S01]  /*1110*/  @P3 VIMNMX R9, PT, PT, R9, R11, !PT ;  /* 0x0000000b09093248 */ /* 0x000fe20007fe0100 */
[----:B------:R-:W-:Y:S06]  /*1120*/  BRA `(.L_x_1360) ;  /* 0x0000001000647947 */ /* 0x000fec0003800000 */
.L_x_1345:
[----:B------:R-:W0:Y:S01]  /*1130*/  S2R R2, SR_TID.X ;  /* 0x0000000000027919 */ /* 0x000e220000002100 */
[----:B------:R-:W1:Y:S02]  /*1140*/  LDCU.64 UR4, c[0x0][0x380] ;  /* 0x00007000ff0477ac */ /* 0x000e640008000a00 */
[----:B-1----:R-:W-:Y:S02]  /*1150*/  IMAD.U32 R4, RZ, RZ, UR4 ;  /* 0x00000004ff047e24 */ /* 0x002fe4000f8e00ff */
[----:B------:R-:W-:Y:S02]  /*1160*/  IMAD.U32 R5, RZ, RZ, UR5 ;  /* 0x00000005ff057e24 */ /* 0x000fe4000f8e00ff */
[----:B0-----:R-:W-:-:S04]  /*1170*/  IMAD R7, R3, 0x1000, R2 ;  /* 0x0000100003077824 */ /* 0x001fc800078e0202 */
[----:B------:R-:W-:-:S05]  /*1180*/  IMAD.WIDE.U32 R6, R7, 0x4, R4 ;  /* 0x0000000407067825 */ /* 0x000fca00078e0004 */
        /* <DEDUP_REMOVED lines=16> */
[----:B------:R-:W-:-:S02]  /*1290*/  ISETP.GE.U32.AND P0, PT, R0, R13, PT ;  /* 0x0000000d0000720c */ /* 0x000fc40003f06070 */
        /* <DEDUP_REMOVED lines=9> */
[----:B------:R-:W-:Y:S01]  /*1330*/  IMAD R9, R3, 0x1000, R13 ;  /* 0x0000100003097824 */ /* 0x000fe200078e020d */
[----:B------:R-:W-:Y:S01]  /*1340*/  LOP3.LUT R6, RZ, R2, RZ, 0x33, !PT ;  /* 0x00000002ff067212 */ /* 0x000fe200078e33ff */
[----:B------:R-:W-:Y:S01]  /*1350*/  VIADD R0, R8, 0xfffff000 ;  /* 0xfffff00008007836 */ /* 0x000fe20000000000 */
[----:B------:R-:W-:Y:S02]  /*1360*/  UMOV UR4, URZ ;  /* 0x000000ff00047c82 */ /* 0x000fe40008000000 */
[----:B------:R-:W-:Y:S02]  /*1370*/  IADD3 R6, PT, PT, -R13, R8, R6 ;  /* 0x000000080d067210 */ /* 0x000fe40007ffe106 */
[C---:B------:R-:W-:Y:S02]  /*1380*/  ISETP.GT.U32.AND P0, PT, R9.reuse, R0, PT ;  /* 0x000000000900720c */ /* 0x040fe40003f04070 */
[----:B------:R-:W-:Y:S01]  /*1390*/  IADD3 R7, PT, PT, R9, 0x800, R2 ;  /* 0x0000080009077810 */ /* 0x000fe20007ffe002 */
[----:B------:R-:W-:-:S02]  /*13a0*/  IMAD.MOV.U32 R2, RZ, RZ, R9 ;  /* 0x000000ffff027224 */ /* 0x000fc400078e0009 */
[----:B------:R-:W-:-:S08]  /*13b0*/  IMAD R6, R3, -0x1000, R6 ;  /* 0xfffff00003067824 */ /* 0x000fd000078e0206 */
[----:B------:R-:W-:Y:S05]  /*13c0*/  @P0 BRA `(.L_x_1362) ;  /* 0x0000000000a00947 */ /* 0x000fea0003800000 */
[----:B------:R-:W0:Y:S08]  /*13d0*/  LDC R8, c[0x0][0x3a8] ;  /* 0x0000ea00ff087b82 */ /* 0x000e300000000800 */
[----:B------:R-:W1:Y:S02]  /*13e0*/  LDC.64 R4, c[0x0][0x380] ;  /* 0x0000e000ff047b82 */ /* 0x000e640000000a00 */
.L_x_1363:
[----:B------:R-:W2:Y:S02]  /*13f0*/  S2R R10, SR_TID.X ;  /* 0x00000000000a7919 */ /* 0x000ea40000002100 */
[----:B--2---:R-:W-:-:S04]  /*1400*/  IMAD.IADD R11, R10, 0x1, R9 ;  /* 0x000000010a0b7824 */ /* 0x004fc800078e0209 */
[----:B-1----:R-:W-:-:S05]  /*1410*/  IMAD.WIDE.U32 R10, R11, 0x4, R4 ;  /* 0x000000040b0a7825 */ /* 0x002fca00078e0004 */
        /* <DEDUP_REMOVED lines=11> */
[----:B------:R-:W5:Y:S01]  /*14d0*/  LDG.E R20, desc[UR6][R10.64+0x3c00] ;  /* 0x003c00060a147981 */ /* 0x000f62000c1e1900 */
[----:B--2---:R-:W-:-:S03]  /*14e0*/  VIMNMX3 R29, R29, R12, R14, !PT ;  /* 0x0000000c1d1d720f */ /* 0x004fc6000780010e */
[----:B------:R-:W5:Y:S04]  /*14f0*/  LDG.E R12, desc[UR6][R10.64+0x1400] ;  /* 0x001400060a0c7981 */ /* 0x000f68000c1e1900 */
[----:B------:R-:W2:Y:S01]  /*1500*/  LDG.E R14, desc[UR6][R10.64+0x3400] ;  /* 0x003400060a0e7981 */ /* 0x000ea2000c1e1900 */
[----:B---3--:R-:W-:-:S03]  /*1510*/  VIMNMX3 R16, R16, R15, R17, !PT ;  /* 0x0000000f1010720f */ /* 0x008fc60007800111 */
[----:B------:R-:W2:Y:S04]  /*1520*/  LDG.E R17, desc[UR6][R10.64+0x2c00] ;  /* 0x002c00060a117981 */ /* 0x000ea8000c1e1900 */
[----:B------:R-:W3:Y:S01]  /*1530*/  LDG.E R15, desc[UR6][R10.64+0x3800] ;  /* 0x003800060a0f7981 */ /* 0x000ee2000c1e1900 */
[----:B----4-:R-:W-:Y:S01]  /*1540*/  VIMNMX3 R22, R22, R23, R24, !PT ;  /* 0x000000171616720f */ /* 0x010fe20007800118 */
[----:B0-----:R-:W-:-:S05]  /*1550*/  IMAD.IADD R24, R8, 0x1, -R9 ;  /* 0x0000000108187824 */ /* 0x001fca00078e0a09 */
[----:B------:R-:W-:Y:S02]  /*1560*/  ISETP.GE.U32.AND P0, PT, R24, R13, PT ;  /* 0x0000000d1800720c */ /* 0x000fe40003f06070 */
[----:B-----5:R-:W-:-:S04]  /*1570*/  VIMNMX3 R12, R12, R19, R21, !PT ;  /* 0x000000130c0c720f */ /* 0x020fc80007800115 */
[----:B------:R-:W-:Y:S02]  /*1580*/  VIMNMX3 R29, R29, R16, R12, !PT ;  /* 0x000000101d1d720f */ /* 0x000fe4000780010c */
[----:B--2---:R-:W-:Y:S02]  /*1590*/  VIMNMX3 R17, R17, R18, R14, !PT ;  /* 0x000000121111720f */ /* 0x004fe4000780010e */
[----:B---3--:R-:W-:-:S04]  /*15a0*/  VIMNMX R15, PT, PT, R15, R20, !PT ;  /* 0x000000140f0f7248 */ /* 0x008fc80007fe0100 */
[----:B------:R-:W-:-:S04]  /*15b0*/  VIMNMX3 R22, R22, R17, R15, !PT ;  /* 0x000000111616720f */ /* 0x000fc8000780010f */
[----:B------:R-:W-:Y:S01]  /*15c0*/  VIMNMX R29, PT, PT, R29, R22, !PT ;  /* 0x000000161d1d7248 */ /* 0x000fe20007fe0100 */
[----:B------:R-:W-:Y:S06]  /*15d0*/  @!P0 BRA `(.L_x_1361) ;  /* 0x00000008009c8947 */ /* 0x000fec0003800000 */
[C---:B------:R-:W-:Y:S01]  /*15e0*/  IMAD.IADD R9, R13.reuse, 0x1, R9 ;  /* 0x000000010d097824 */ /* 0x040fe200078e0209 */
[----:B------:R-:W-:Y:S01]  /*15f0*/  UIADD3 UR4, UPT, UPT, UR4, 0x1, URZ ;  /* 0x0000000104047890 */ /* 0x000fe2000fffe0ff */
[----:B------:R-:W-:Y:S02]  /*1600*/  IMAD.IADD R2, R13, 0x1, R2 ;  /* 0x000000010d027824 */ /* 0x000fe400078e0202 */
[----:B------:R-:W-:Y:S01]  /*1610*/  IMAD.IADD R6, R6, 0x1, -R13 ;  /* 0x0000000106067824 */ /* 0x000fe200078e0a0d */
[----:B------:R-:W-:Y:S01]  /*1620*/  ISETP.GT.U32.AND P0, PT, R9, R0, PT ;  /* 0x000000000900720c */ /* 0x000fe20003f04070 */
[----:B------:R-:W-:-:S12]  /*1630*/  IMAD.IADD R7, R13, 0x1, R7 ;  /* 0x000000010d077824 */ /* 0x000fd800078e0207 */
[----:B------:R-:W-:Y:S05]  /*1640*/  @!P0 BRA `(.L_x_1363) ;  /* 0xfffffffc00688947 */ /* 0x000fea000383ffff */
.L_x_1362:
[----:B------:R-:W0:Y:S01]  /*1650*/  S2R R13, SR_TID.X ;  /* 0x00000000000d7919 */ /* 0x000e220000002100 */
[----:B------:R-:W-:Y:S01]  /*1660*/  IMAD.IADD R0, R8, 0x1, -R9 ;  /* 0x0000000108007824 */ /* 0x000fe200078e0a09 */
[----:B------:R-:W-:Y:S04]  /*1670*/  BSSY.RECONVERGENT B1, `(.L_x_1361) ;  /* 0x000009d000017945 */ /* 0x000fe80003800200 */
[----:B0-----:R-:W-:-:S04]  /*1680*/  ISETP.GE.AND P0, PT, R13, R0, PT ;  /* 0x000000000d00720c */ /* 0x001fc80003f06270 */
[----:B------:R-:W-:-:S13]  /*1690*/  ISETP.GE.U32.OR P0, PT, R9, R8, P0 ;  /* 0x000000080900720c */ /* 0x000fda0000706470 */
[----:B------:R-:W-:Y:S05]  /*16a0*/  @P0 BRA `(.L_x_1364) ;  /* 0x0000000800640947 */ /* 0x000fea0003800000 */
[----:B------:R-:W0:Y:S01]  /*16b0*/  LDC R10, c[0x0][0x3ac] ;  /* 0x0000eb00ff0a7b82 */ /* 0x000e220000000800 */
[----:B------:R-:W-:Y:S01]  /*16c0*/  LOP3.LUT R11, RZ, R13, RZ, 0x33, !PT ;  /* 0x0000000dff0b7212 */ /* 0x000fe200078e33ff */
[----:B------:R-:W-:Y:S06]  /*16d0*/  BSSY.RECONVERGENT B2, `(.L_x_1365) ;  /* 0x000004f000027945 */ /* 0x000fec0003800200 */
[----:B------:R-:W1:Y:S01]  /*16e0*/  LDC R0, c[0x0][0x3ac] ;  /* 0x0000eb00ff007b82 */ /* 0x000e620000000800 */
[----:B0-----:R-:W-:-:S04]  /*16f0*/  IMAD.SHL.U32 R10, R10, 0x1000, RZ ;  /* 0x000010000a0a7824 */ /* 0x001fc800078e00ff */
[----:B------:R-:W-:-:S05]  /*1700*/  IMAD R10, R3, 0x1000, R10 ;  /* 0x00001000030a7824 */ /* 0x000fca00078e020a */
[----:B------:R-:W-:Y:S01]  /*1710*/  IADD3 R8, PT, PT, -R10, R8, R11 ;  /* 0x000000080a087210 */ /* 0x000fe20007ffe10b */
[----:B-1----:R-:W-:Y:S01]  /*1720*/  IMAD R11, R0, UR4, RZ ;  /* 0x00000004000b7c24 */ /* 0x002fe2000f8e02ff */
[----:B------:R-:W-:-:S03]  /*1730*/  MOV R0, R13 ;  /* 0x0000000d00007202 */ /* 0x000fc60000000f00 */
[----:B------:R-:W-:-:S05]  /*1740*/  IMAD R8, R11, -0x1000, R8 ;  /* 0xfffff0000b087824 */ /* 0x000fca00078e0208 */
[C---:B------:R-:W-:Y:S02]  /*1750*/  ISETP.GE.U32.AND P0, PT, R8.reuse, 0xf00, PT ;  /* 0x00000f000800780c */ /* 0x040fe40003f06070 */
[----:B------:R-:W-:-:S04]  /*1760*/  LEA.HI R8, R8, 0x1, RZ, 0x18 ;  /* 0x0000000108087811 */ /* 0x000fc800078fc0ff */
[----:B------:R-:W-:-:S07]  /*1770*/  LOP3.LUT R10, R8, 0xf, RZ, 0xc0, !PT ;  /* 0x0000000f080a7812 */ /* 0x000fce00078ec0ff */
[----:B------:R-:W-:Y:S05]  /*1780*/  @!P0 BRA `(.L_x_1366) ;  /* 0x00000004000c8947 */ /* 0x000fea0003800000 */
[----:B------:R-:W-:Y:S01]  /*1790*/  LEA.HI R0, R6, 0x1, RZ, 0x18 ;  /* 0x0000000106007811 */ /* 0x000fe200078fc0ff */
[----:B------:R-:W-:Y:S01]  /*17a0*/  BSSY.RECONVERGENT B3, `(.L_x_1367) ;  /* 0x0000040000037945 */ /* 0x000fe20003800200 */
[----:B------:R-:W-:Y:S02]  /*17b0*/  LOP3.LUT R11, R13, 0x800, RZ, 0xfc, !PT ;  /* 0x000008000d0b7812 */ /* 0x000fe400078efcff */
[----:B------:R-:W-:-:S05]  /*17c0*/  LOP3.LUT R0, R0, 0x1fffff0, RZ, 0xc0, !PT ;  /* 0x01fffff000007812 */ /* 0x000fca00078ec0ff */
[----:B------:R-:W-:-:S07]  /*17d0*/  IMAD.MOV R12, RZ, RZ, -R0 ;  /* 0x000000ffff0c7224 */ /* 0x000fce00078e0a00 */
.L_x_1368:
[C---:B------:R-:W-:Y:S02]  /*17e0*/  VIADD R15, R7.reuse, 0xfffff800 ;  /* 0xfffff800070f7836 */ /* 0x040fe40000000000 */
[----:B------:R-:W-:Y:S02]  /*17f0*/  VIADD R21, R7, 0xfffff900 ;  /* 0xfffff90007157836 */ /* 0x000fe40000000000 */
[----:B------:R-:W-:-:S04]  /*1800*/  IMAD.WIDE.U32 R14, R15, 0x4, R4 ;  /* 0x000000040f0e7825 */ /* 0x000fc800078e0004 */
[--C-:B------:R-:W-:Y:S01]  /*1810*/  IMAD.WIDE.U32 R20, R21, 0x4, R4.reuse ;  /* 0x0000000415147825 */ /* 0x100fe200078e0004 */
[----:B------:R0:W2:Y:S04]  /*1820*/  LDG.E R28, desc[UR6][R14.64] ;  /* 0x000000060e1c7981 */ /* 0x0000a8000c1e1900 */
[----:B------:R1:W2:Y:S01]  /*1830*/  LDG.E R27, desc[UR6][R20.64] ;  /* 0x00000006141b7981 */ /* 0x0002a2000c1e1900 */
[C---:B------:R-:W-:Y:S02]  /*1840*/  VIADD R17, R7.reuse, 0xfffffa00 ;  /* 0xfffffa0007117836 */ /* 0x040fe40000000000 */
[----:B------:R-:W-:Y:S02]  /*1850*/  VIADD R19, R7, 0xfffffb00 ;  /* 0xfffffb0007137836 */ /* 0x000fe40000000000 */
[----:B------:R-:W-:-:S04]  /*1860*/  IMAD.WIDE.U32 R16, R17, 0x4, R4 ;  /* 0x0000000411107825 */ /* 0x000fc800078e0004 */
[--C-:B------:R-:W-:Y:S01]  /*1870*/  IMAD.WIDE.U32 R18, R19, 0x4, R4.reuse ;  /* 0x0000000413127825 */ /* 0x100fe200078e0004 */
[----:B------:R3:W4:Y:S04]  /*1880*/  LDG.E R0, desc[UR6][R16.64] ;  /* 0x0000000610007981 */ /* 0x000728000c1e1900 */
[----:B------:R5:W4:Y:S01]  /*1890*/  LDG.E R13, desc[UR6][R18.64] ;  /* 0x00000006120d7981 */ /* 0x000b22000c1e1900 */
[C---:B------:R-:W-:Y:S02]  /*18a0*/  VIADD R22, R7.reuse, 0xfffffd00 ;  /* 0xfffffd0007167836 */ /* 0x040fe40000000000 */
[C---:B------:R-:W-:Y:S02]  /*18b0*/  VIADD R23, R7.reuse, 0xfffffc00 ;  /* 0xfffffc0007177836 */ /* 0x040fe40000000000 */
[----:B------:R-:W-:-:S04]  /*18c0*/  IMAD.WIDE.U32 R24, R7, 0x4, R4 ;  /* 0x0000000407187825 */ /* 0x000fc800078e0004 */
[----:B------:R-:W-:Y:S02]  /*18d0*/  VIADD R26, R7, 0xfffffe00 ;  /* 0xfffffe00071a7836 */ /* 0x000fe40000000000 */
[--C-:B0-----:R-:W-:Y:S01]  /*18e0*/  IMAD.WIDE.U32 R14, R22, 0x4, R4.reuse ;  /* 0x00000004160e7825 */ /* 0x101fe200078e0004 */
[----:B------:R-:W4:Y:S03]  /*18f0*/  LDG.E R24, desc[UR6][R24.64] ;  /* 0x0000000618187981 */ /* 0x000f26000c1e1900 */
[----:B-1----:R-:W-:-:S04]  /*1900*/  IMAD.WIDE.U32 R20, R23, 0x4, R4 ;  /* 0x0000000417147825 */ /* 0x002fc800078e0004 */
[----:B---3--:R-:W-:Y:S02]  /*1910*/  IMAD.WIDE.U32 R16, R26, 0x4, R4 ;  /* 0x000000041a107825 */ /* 0x008fe400078e0004 */
[----:B------:R0:W3:Y:S02]  /*1920*/  LDG.E R26, desc[UR6][R14.64] ;  /* 0x000000060e1a7981 */ /* 0x0000e4000c1e1900 */
[C---:B-----5:R-:W-:Y:S02]  /*1930*/  VIADD R19, R7.reuse, 0xffffff00 ;  /* 0xffffff0007137836 */ /* 0x060fe40000000000 */
[----:B------:R1:W3:Y:S01]  /*1940*/  LDG.E R25, desc[UR6][R20.64] ;  /* 0x0000000614197981 */ /* 0x0002e2000c1e1900 */
[----:B------:R-:W-:-:S03]  /*1950*/  VIADD R23, R7, 0x100 ;  /* 0x0000010007177836 */ /* 0x000fc60000000000 */
[----:B------:R-:W5:Y:S01]  /*1960*/  LDG.E R16, desc[UR6][R16.64] ;  /* 0x0000000610107981 */ /* 0x000f62000c1e1900 */
[C---:B0-----:R-:W-:Y:S02]  /*1970*/  VIADD R15, R7.reuse, 0x200 ;  /* 0x00000200070f7836 */ /* 0x041fe40000000000 */
[----:B-1----:R-:W-:Y:S02]  /*1980*/  VIADD R21, R7, 0x300 ;  /* 0x0000030007157836 */ /* 0x002fe40000000000 */
[----:B------:R-:W-:-:S04]  /*1990*/  IMAD.WIDE.U32 R18, R19, 0x4, R4 ;  /* 0x0000000413127825 */ /* 0x000fc800078e0004 */
[--C-:B------:R-:W-:Y:S02]  /*19a0*/  IMAD.WIDE.U32 R20, R21, 0x4, R4.reuse ;  /* 0x0000000415147825 */ /* 0x100fe400078e0004 */
[----:B------:R-:W5:Y:S02]  /*19b0*/  LDG.E R19, desc[UR6][R18.64] ;  /* 0x0000000612137981 */ /* 0x000f64000c1e1900 */
[----:B------:R-:W-:Y:S02]  /*19c0*/  IMAD.WIDE.U32 R22, R23, 0x4, R4 ;  /* 0x0000000417167825 */ /* 0x000fe400078e0004 */
[----:B------:R0:W5:Y:S04]  /*19d0*/  LDG.E R17, desc[UR6][R20.64] ;  /* 0x0000000614117981 */ /* 0x000168000c1e1900 */
[----:B------:R1:W5:Y:S01]  /*19e0*/  LDG.E R23, desc[UR6][R22.64] ;  /* 0x0000000616177981 */ /* 0x000362000c1e1900 */
[----:B0-----:R-:W-:-:S02]  /*19f0*/  VIADD R21, R7, 0x500 ;  /* 0x0000050007157836 */ /* 0x001fc40000000000 */
[----:B-1----:R-:W-:Y:S01]  /*1a00*/  VIADD R22, R7, 0x600 ;  /* 0x0000060007167836 */ /* 0x002fe20000000000 */
[----:B--2---:R-:W-:Y:S01]  /*1a10*/  VIMNMX3 R27, R29, R28, R27, !PT ;  /* 0x0000001c1d1b720f */ /* 0x004fe2000780011b */
[----:B------:R-:W-:-:S04]  /*1a20*/  IMAD.WIDE.U32 R28, R15, 0x4, R4 ;  /* 0x000000040f1c7825 */ /* 0x000fc800078e0004 */
[----:B------:R-:W-:Y:S02]  /*1a30*/  VIADD R15, R7, 0x400 ;  /* 0x00000400070f7836 */ /* 0x000fe40000000000 */
[----:B------:R-:W2:Y:S02]  /*1a40*/  LDG.E R28, desc[UR6][R28.64] ;  /* 0x000000061c1c7981 */ /* 0x000ea4000c1e1900 */
[----:B------:R-:W-:-:S05]  /*1a50*/  IMAD.WIDE.U32 R14, R15, 0x4, R4 ;  /* 0x000000040f0e7825 */ /* 0x000fca00078e0004 */
[----:B------:R0:W2:Y:S01]  /*1a60*/  LDG.E R18, desc[UR6][R14.64] ;  /* 0x000000060e127981 */ /* 0x0000a2000c1e1900 */
[----:B----4-:R-:W-:Y:S01]  /*1a70*/  VIMNMX3 R0, R27, R0, R13, !PT ;  /* 0x000000001b00720f */ /* 0x010fe2000780010d */
[----:B------:R-:W-:Y:S02]  /*1a80*/  VIADD R27, R7, 0x700 ;  /* 0x00000700071b7836 */ /* 0x000fe40000000000 */
[----:B0-----:R-:W-:-:S04]  /*1a90*/  IMAD.WIDE.U32 R14, R21, 0x4, R4 ;  /* 0x00000004150e7825 */ /* 0x001fc800078e0004 */
[--C-:B------:R-:W-:Y:S01]  /*1aa0*/  IMAD.WIDE.U32 R20, R22, 0x4, R4.reuse ;  /* 0x0000000416147825 */ /* 0x100fe200078e0004 */
[----:B------:R0:W4:Y:S04]  /*1ab0*/  LDG.E R13, desc[UR6][R14.64] ;  /* 0x000000060e0d7981 */ /* 0x000128000c1e1900 */
[----:B------:R-:W4:Y:S01]  /*1ac0*/  LDG.E R29, desc[UR6][R20.64] ;  /* 0x00000006141d7981 */ /* 0x000f22000c1e1900 */
[----:B0-----:R-:W-:-:S05]  /*1ad0*/  IMAD.WIDE.U32 R14, R27, 0x4, R4 ;  /* 0x000000041b0e7825 */ /* 0x001fca00078e0004 */
[----:B------:R-:W4:Y:S01]  /*1ae0*/  LDG.E R22, desc[UR6][R14.64] ;  /* 0x000000060e167981 */ /* 0x000f22000c1e1900 */
[----:B---3--:R-:W-:Y:S01]  /*1af0*/  VIMNMX3 R0, R0, R25, R26, !PT ;  /* 0x000000190000720f */ /* 0x008fe2000780011a */
[----:B------:R-:W-:-:S05]  /*1b00*/  VIADD R12, R12, 0x10 ;  /* 0x000000100c0c7836 */ /* 0x000fca0000000000 */
[----:B------:R-:W-:Y:S02]  /*1b10*/  ISETP.NE.AND P0, PT, R12, RZ, PT ;  /* 0x000000ff0c00720c */ /* 0x000fe40003f05270 */
[----:B-----5:R-:W-:-:S04]  /*1b20*/  VIMNMX3 R0, R0, R16, R19, !PT ;  /* 0x000000100000720f */ /* 0x020fc80007800113 */
[----:B------:R-:W-:Y:S01]  /*1b30*/  VIMNMX3 R0, R0, R24, R23, !PT ;  /* 0x000000180000720f */ /* 0x000fe20007800117 */
[----:B------:R-:W-:Y:S02]  /*1b40*/  VIADD R11, R11, 0x1000 ;  /* 0x000010000b0b7836 */ /* 0x000fe40000000000 */
[----:B------:R-:W-:Y:S01]  /*1b50*/  VIADD R7, R7, 0x1000 ;  /* 0x0000100007077836 */ /* 0x000fe20000000000 */
[----:B--2---:R-:W-:-:S04]  /*1b60*/  VIMNMX3 R0, R0, R28, R17, !PT ;  /* 0x0000001c0000720f */ /* 0x004fc80007800111 */
[----:B----4-:R-:W-:-:S04]  /*1b70*/  VIMNMX3 R0, R0, R18, R13, !PT ;  /* 0x000000120000720f */ /* 0x010fc8000780010d */
[----:B------:R-:W-:Y:S01]  /*1b80*/  VIMNMX3 R29, R0, R29, R22, !PT ;  /* 0x0000001d001d720f */ /* 0x000fe20007800116 */
[----:B------:R-:W-:Y:S06]  /*1b90*/  @P0 BRA `(.L_x_1368) ;  /* 0xfffffffc00100947 */ /* 0x000fec000383ffff */
[----:B------:R-:W-:Y:S05]  /*1ba0*/  BSYNC.RECONVERGENT B3 ;  /* 0x0000000000037941 */ /* 0x000fea0003800200 */
.L_x_1367:
[----:B------:R-:W-:-:S07]  /*1bb0*/  VIADD R0, R11, 0xfffff800 ;  /* 0xfffff8000b007836 */ /* 0x000fce0000000000 */
.L_x_1366:
[----:B------:R-:W-:Y:S05]  /*1bc0*/  BSYNC.RECONVERGENT B2 ;  /* 0x0000000000027941 */ /* 0x000fea0003800200 */
.L_x_1365:
[----:B------:R-:W-:-:S13]  /*1bd0*/  ISETP.NE.AND P0, PT, R10, RZ, PT ;  /* 0x000000ff0a00720c */ /* 0x000fda0003f05270 */
[----:B------:R-:W-:Y:S05]  /*1be0*/  @!P0 BRA `(.L_x_1364) ;  /* 0x0000000400148947 */ /* 0x000fea0003800000 */
[----:B------:R-:W-:Y:S01]  /*1bf0*/  ISETP.GE.U32.AND P0, PT, R10, 0x8, PT ;  /* 0x000000080a00780c */ /* 0x000fe20003f06070 */
[----:B------:R-:W-:Y:S01]  /*1c00*/  BSSY.RECONVERGENT B2, `(.L_x_1369) ;  /* 0x0000021000027945 */ /* 0x000fe20003800200 */
[----:B------:R-:W-:-:S04]  /*1c10*/  LOP3.LUT R23, R8, 0x7, RZ, 0xc0, !PT ;  /* 0x0000000708177812 */ /* 0x000fc800078ec0ff */
[----:B------:R-:W-:-:S07]  /*1c20*/  ISETP.NE.AND P1, PT, R23, RZ, PT ;  /* 0x000000ff1700720c */ /* 0x000fce0003f25270 */
[----:B------:R-:W-:Y:S06]  /*1c30*/  @!P0 BRA `(.L_x_1370) ;  /* 0x0000000000748947 */ /* 0x000fec0003800000 */
[----:B------:R-:W-:-:S05]  /*1c40*/  IADD3 R11, PT, PT, R0, R9, RZ ;  /* 0x00000009000b7210 */ /* 0x000fca0007ffe0ff */
[C---:B------:R-:W-:Y:S02]  /*1c50*/  VIADD R19, R11.reuse, 0x100 ;  /* 0x000001000b137836 */ /* 0x040fe40000000000 */
[C---:B------:R-:W-:Y:S02]  /*1c60*/  VIADD R21, R11.reuse, 0x200 ;  /* 0x000002000b157836 */ /* 0x040fe40000000000 */
[C---:B------:R-:W-:Y:S02]  /*1c70*/  VIADD R13, R11.reuse, 0x300 ;  /* 0x000003000b0d7836 */ /* 0x040fe40000000000 */
[----:B------:R-:W-:-:S04]  /*1c80*/  IMAD.WIDE.U32 R16, R11, 0x4, R4 ;  /* 0x000000040b107825 */ /* 0x000fc800078e0004 */
[--C-:B------:R-:W-:Y:S01]  /*1c90*/  IMAD.WIDE.U32 R18, R19, 0x4, R4.reuse ;  /* 0x0000000413127825 */ /* 0x100fe200078e0004 */
[----:B------:R0:W2:Y:S03]  /*1ca0*/  LDG.E R22, desc[UR6][R16.64] ;  /* 0x0000000610167981 */ /* 0x0000a6000c1e1900 */
[--C-:B------:R-:W-:Y:S01]  /*1cb0*/  IMAD.WIDE.U32 R20, R21, 0x4, R4.reuse ;  /* 0x0000000415147825 */ /* 0x100fe200078e0004 */
[----:B------:R1:W2:Y:S03]  /*1cc0*/  LDG.E R7, desc[UR6][R18.64] ;  /* 0x0000000612077981 */ /* 0x0002a6000c1e1900 */
[C---:B------:R-:W-:Y:S02]  /*1cd0*/  VIADD R15, R11.reuse, 0x400 ;  /* 0x000004000b0f7836 */ /* 0x040fe40000000000 */
[----:B------:R-:W-:Y:S01]  /*1ce0*/  VIADD R25, R11, 0x500 ;  /* 0x000005000b197836 */ /* 0x000fe20000000000 */
[----:B------:R-:W3:Y:S01]  /*1cf0*/  LDG.E R20, desc[UR6][R20.64] ;  /* 0x0000000614147981 */ /* 0x000ee2000c1e1900 */
[----:B------:R-:W-:-:S04]  /*1d00*/  IMAD.WIDE.U32 R12, R13, 0x4, R4 ;  /* 0x000000040d0c7825 */ /* 0x000fc800078e0004 */
[C---:B------:R-:W-:Y:S02]  /*1d10*/  VIADD R27, R11.reuse, 0x600 ;  /* 0x000006000b1b7836 */ /* 0x040fe40000000000 */
[----:B------:R-:W-:Y:S01]  /*1d20*/  VIADD R24, R11, 0x700 ;  /* 0x000007000b187836 */ /* 0x000fe20000000000 */
[----:B------:R-:W3:Y:S01]  /*1d30*/  LDG.E R12, desc[UR6][R12.64] ;  /* 0x000000060c0c7981 */ /* 0x000ee2000c1e1900 */
[----:B------:R-:W-:-:S04]  /*1d40*/  IMAD.WIDE.U32 R14, R15, 0x4, R4 ;  /* 0x000000040f0e7825 */ /* 0x000fc800078e0004 */
[--C-:B------:R-:W-:Y:S02]  /*1d50*/  IMAD.WIDE.U32 R10, R25, 0x4, R4.reuse ;  /* 0x00000004190a7825 */ /* 0x100fe400078e0004 */
[----:B------:R-:W4:Y:S02]  /*1d60*/  LDG.E R14, desc[UR6][R14.64] ;  /* 0x000000060e0e7981 */ /* 0x000f24000c1e1900 */
[--C-:B0-----:R-:W-:Y:S02]  /*1d70*/  IMAD.WIDE.U32 R16, R27, 0x4, R4.reuse ;  /* 0x000000041b107825 */ /* 0x101fe400078e0004 */
[----:B------:R-:W4:Y:S02]  /*1d80*/  LDG.E R10, desc[UR6][R10.64] ;  /* 0x000000060a0a7981 */ /* 0x000f24000c1e1900 */
[----:B-1----:R-:W-:Y:S02]  /*1d90*/  IMAD.WIDE.U32 R18, R24, 0x4, R4 ;  /* 0x0000000418127825 */ /* 0x002fe400078e0004 */
[----:B------:R-:W5:Y:S04]  /*1da0*/  LDG.E R16, desc[UR6][R16.64] ;  /* 0x0000000610107981 */ /* 0x000f68000c1e1900 */
[----:B------:R-:W5:Y:S01]  /*1db0*/  LDG.E R18, desc[UR6][R18.64] ;  /* 0x0000000612127981 */ /* 0x000f62000c1e1900 */
[----:B------:R-:W-:Y:S01]  /*1dc0*/  VIADD R0, R0, 0x800 ;  /* 0x0000080000007836 */ /* 0x000fe20000000000 */
[----:B--2---:R-:W-:-:S04]  /*1dd0*/  VIMNMX3 R7, R29, R22, R7, !PT ;  /* 0x000000161d07720f */ /* 0x004fc80007800107 */
[----:B---3--:R-:W-:-:S04]  /*1de0*/  VIMNMX3 R7, R7, R20, R12, !PT ;  /* 0x000000140707720f */ /* 0x008fc8000780010c */
[----:B----4-:R-:W-:-:S04]  /*1df0*/  VIMNMX3 R7, R7, R14, R10, !PT ;  /* 0x0000000e0707720f */ /* 0x010fc8000780010a */
[----:B-----5:R-:W-:-:S07]  /*1e00*/  VIMNMX3 R29, R7, R16, R18, !PT ;  /* 0x00000010071d720f */ /* 0x020fce0007800112 */
.L_x_1370:
[----:B------:R-:W-:Y:S05]  /*1e10*/  BSYNC.RECONVERGENT B2 ;  /* 0x0000000000027941 */ /* 0x000fea0003800200 */
.L_x_1369:
[----:B------:R-:W-:Y:S05]  /*1e20*/  @!P1 BRA `(.L_x_1364) ;  /* 0x0000000000849947 */ /* 0x000fea0003800000 */
[----:B------:R-:W-:Y:S01]  /*1e30*/  ISETP.GE.U32.AND P0, PT, R23, 0x4, PT ;  /* 0x000000041700780c */ /* 0x000fe20003f06070 */
[----:B------:R-:W-:Y:S01]  /*1e40*/  BSSY.RECONVERGENT B2, `(.L_x_1371) ;  /* 0x0000012000027945 */ /* 0x000fe20003800200 */
[----:B------:R-:W-:-:S11]  /*1e50*/  LOP3.LUT P1, RZ, R8, 0x3, RZ, 0xc0, !PT ;  /* 0x0000000308ff7812 */ /* 0x000fd6000782c0ff */
[----:B------:R-:W-:Y:S05]  /*1e60*/  @!P0 BRA `(.L_x_1372) ;  /* 0x00000000003c8947 */ /* 0x000fea0003800000 */
[----:B------:R-:W-:-:S04]  /*1e70*/  IMAD.IADD R7, R0, 0x1, R9 ;  /* 0x0000000100077824 */ /* 0x000fc800078e0209 */
[C---:B------:R-:W-:Y:S02]  /*1e80*/  VIADD R11, R7.reuse, 0x100 ;  /* 0x00000100070b7836 */ /* 0x040fe40000000000 */
[----:B------:R-:W-:-:S04]  /*1e90*/  IMAD.WIDE.U32 R8, R7, 0x4, R4 ;  /* 0x0000000407087825 */ /* 0x000fc800078e0004 */
[C---:B------:R-:W-:Y:S02]  /*1ea0*/  VIADD R13, R7.reuse, 0x200 ;  /* 0x00000200070d7836 */ /* 0x040fe40000000000 */
[----:B------:R-:W-:Y:S01]  /*1eb0*/  VIADD R15, R7, 0x300 ;  /* 0x00000300070f7836 */ /* 0x000fe20000000000 */
[----:B------:R-:W2:Y:S01]  /*1ec0*/  LDG.E R8, desc[UR6][R8.64] ;  /* 0x0000000608087981 */ /* 0x000ea2000c1e1900 */
[----:B------:R-:W-:-:S04]  /*1ed0*/  IMAD.WIDE.U32 R10, R11, 0x4, R4 ;  /* 0x000000040b0a7825 */ /* 0x000fc800078e0004 */
[--C-:B------:R-:W-:Y:S02]  /*1ee0*/  IMAD.WIDE.U32 R12, R13, 0x4, R4.reuse ;  /* 0x000000040d0c7825 */ /* 0x100fe400078e0004 */
[----:B------:R-:W2:Y:S02]  /*1ef0*/  LDG.E R10, desc[UR6][R10.64] ;  /* 0x000000060a0a7981 */ /* 0x000ea4000c1e1900 */
[----:B------:R-:W-:Y:S02]  /*1f00*/  IMAD.WIDE.U32 R14, R15, 0x4, R4 ;  /* 0x000000040f0e7825 */ /* 0x000fe400078e0004 */
[----:B------:R-:W3:Y:S04]  /*1f10*/  LDG.E R12, desc[UR6][R12.64] ;  /* 0x000000060c0c7981 */ /* 0x000ee8000c1e1900 */
[----:B------:R-:W3:Y:S01]  /*1f20*/  LDG.E R14, desc[UR6][R14.64] ;  /* 0x000000060e0e7981 */ /* 0x000ee2000c1e1900 */
[----:B------:R-:W-:Y:S01]  /*1f30*/  VIADD R0, R0, 0x400 ;  /* 0x0000040000007836 */ /* 0x000fe20000000000 */
[----:B--2---:R-:W-:-:S04]  /*1f40*/  VIMNMX3 R29, R29, R8, R10, !PT ;  /* 0x000000081d1d720f */ /* 0x004fc8000780010a */
[----:B---3--:R-:W-:-:S07]  /*1f50*/  VIMNMX3 R29, R29, R12, R14, !PT ;  /* 0x0000000c1d1d720f */ /* 0x008fce000780010e */
.L_x_1372:
[----:B------:R-:W-:Y:S05]  /*1f60*/  BSYNC.RECONVERGENT B2 ;  /* 0x0000000000027941 */ /* 0x000fea0003800200 */
.L_x_1371:
[----:B------:R-:W-:Y:S05]  /*1f70*/  @!P1 BRA `(.L_x_1364) ;  /* 0x0000000000309947 */ /* 0x000fea0003800000 */
[----:B------:R-:W-:Y:S01]  /*1f80*/  LOP3.LUT R6, R6, 0xffff, RZ, 0xc0, !PT ;  /* 0x0000ffff06067812 */ /* 0x000fe200078ec0ff */
[----:B------:R-:W-:-:S03]  /*1f90*/  IMAD.IADD R9, R0, 0x1, R2 ;  /* 0x0000000100097824 */ /* 0x000fc600078e0202 */
[----:B------:R-:W-:-:S04]  /*1fa0*/  LEA.HI R6, R6, 0x1, RZ, 0x18 ;  /* 0x0000000106067811 */ /* 0x000fc800078fc0ff */
[----:B------:R-:W-:-:S05]  /*1fb0*/  LOP3.LUT R6, R6, 0x3, RZ, 0xc0, !PT ;  /* 0x0000000306067812 */ /* 0x000fca00078ec0ff */
[----:B------:R-:W-:-:S07]  /*1fc0*/  IMAD.MOV R0, RZ, RZ, -R6 ;  /* 0x000000ffff007224 */ /* 0x000fce00078e0a06 */
.L_x_1373:
[----:B------:R-:W-:-:S06]  /*1fd0*/  IMAD.WIDE.U32 R6, R9, 0x4, R4 ;  /* 0x0000000409067825 */ /* 0x000fcc00078e0004 */
[----:B------:R-:W2:Y:S01]  /*1fe0*/  LDG.E R6, desc[UR6][R6.64] ;  /* 0x0000000606067981 */ /* 0x000ea2000c1e1900 */
[----:B------:R-:W-:Y:S02]  /*1ff0*/  VIADD R0, R0, 0x1 ;  /* 0x0000000100007836 */ /* 0x000fe40000000000 */
[----:B------:R-:W-:-:S03]  /*2000*/  VIADD R9, R9, 0x100 ;  /* 0x0000010009097836 */ /* 0x000fc60000000000 */
[----:B------:R-:W-:Y:S02]  /*2010*/  ISETP.NE.AND P0, PT, R0, RZ, PT ;  /* 0x000000ff0000720c */ /* 0x000fe40003f05270 */
[----:B--2---:R-:W-:-:S11]  /*2020*/  VIMNMX R29, PT, PT, R6, R29, !PT ;  /* 0x0000001d061d7248 */ /* 0x004fd60007fe0100 */
[----:B------:R-:W-:Y:S05]  /*2030*/  @P0 BRA `(.L_x_1373) ;  /* 0xfffffffc00e40947 */ /* 0x000fea000383ffff */
.L_x_1364:
[----:B------:R-:W-:Y:S05]  /*2040*/  BSYNC.RECONVERGENT B1 ;  /* 0x0000000000017941 */ /* 0x000fea0003800200 */
.L_x_1361:
[----:B------:R-:W0:Y:S01]  /*2050*/  S2R R7, SR_LANEID ;  /* 0x0000000000077919 */ /* 0x000e220000000000 */
[----:B------:R-:W1:Y:S01]  /*2060*/  SHFL.DOWN PT, R0, R29, 0x1, 0x1f ;  /* 0x08201f001d007f89 */ /* 0x000e6200000e0000 */
[----:B------:R-:W2:Y:S01]  /*2070*/  S2R R6, SR_TID.X ;  /* 0x0000000000067919 */ /* 0x000ea20000002100 */
[C---:B0-----:R-:W-:Y:S02]  /*2080*/  ISETP.GT.AND P0, PT, R7.reuse, 0x1e, PT ;  /* 0x0000001e0700780c */ /* 0x041fe40003f04270 */
[----:B------:R-:W-:-:S11]  /*2090*/  ISETP.NE.AND P1, PT, R7, RZ, PT ;  /* 0x000000ff0700720c */ /* 0x000fd60003f25270 */
[----:B-1----:R-:W-:Y:S02]  /*20a0*/  @!P0 VIMNMX R29, PT, PT, R0, R29, !PT ;  /* 0x0000001d001d8248 */ /* 0x002fe40007fe0100 */
[----:B------:R-:W-:Y:S01]  /*20b0*/  ISETP.GT.AND P0, PT, R7, 0x1d, PT ;  /* 0x0000001d0700780c */ /* 0x000fe20003f04270 */
[----:B------:R-:W0:Y:S01]  /*20c0*/  @!P1 S2R R5, SR_CgaCtaId ;  /* 0x0000000000059919 */ /* 0x000e220000008800 */
[----:B------:R-:W-:Y:S02]  /*20d0*/  @!P1 MOV R4, 0x400 ;  /* 0x0000040000049802 */ /* 0x000fe40000000f00 */
[----:B--2---:R-:W-:Y:S01]  /*20e0*/  @!P1 SHF.R.U32.HI R2, RZ, 0x3, R6 ;  /* 0x00000003ff029819 */ /* 0x004fe20000011606 */
        /* <DEDUP_REMOVED lines=22> */
[----:B---3--:R-:W-:Y:S04]  /*2250*/  LDS R0, [UR4+0xc] ;  /* 0x00000c04ff007984 */ /* 0x008fe80008000800 */
[----:B------:R-:W0:Y:S04]  /*2260*/  LDS.128 R4, [UR4+0x10] ;  /* 0x00001004ff047984 */ /* 0x000e280008000c00 */
[----:B------:R-:W1:Y:S01]  /*2270*/  LDS.64 R10, [UR4+0x20] ;  /* 0x00002004ff0a7984 */ /* 0x000e620008000a00 */
[----:B0-----:R-:W-:-:S04]  /*2280*/  VIMNMX3 R0, R9, R0, R4, !PT ;  /* 0x000000000900720f */ /* 0x001fc80007800104 */
[----:B------:R-:W-:-:S04]  /*2290*/  VIMNMX3 R0, R0, R5, R6, !PT ;  /* 0x000000050000720f */ /* 0x000fc80007800106 */
[----:B-1----:R-:W-:-:S04]  /*22a0*/  VIMNMX3 R0, R0, R7, R10, !PT ;  /* 0x000000070000720f */ /* 0x002fc8000780010a */
[----:B------:R-:W-:-:S07]  /*22b0*/  VIMNMX R9, PT, PT, R0, R11, !PT ;  /* 0x0000000b00097248 */ /* 0x000fce0007fe0100 */
.L_x_1360:
[----:B------:R-:W-:Y:S05]  /*22c0*/  BSYNC.RECONVERGENT B0 ;  /* 0x0000000000007941 */ /* 0x000fea0003800200 */
.L_x_1344:
[----:B------:R-:W-:Y:S05]  /*22d0*/  @P0 EXIT ;  /* 0x000000000000094d */ /* 0x000fea0003800000 */
[----:B--23--:R-:W2:Y:S02]  /*22e0*/  LDC.64 R4, c[0x0][0x388] ;  /* 0x0000e200ff047b82 */ /* 0x00cea40000000a00 */
[----:B--2---:R-:W-:-:S05]  /*22f0*/  IMAD.WIDE.U32 R2, R3, 0x4, R4 ;  /* 0x0000000403027825 */ /* 0x004fca00078e0004 */
[----:B------:R-:W-:Y:S01]  /*2300*/  STG.E desc[UR6][R2.64], R9 ;  /* 0x0000000902007986 */ /* 0x000fe2000c101906 */
[----:B------:R-:W-:Y:S05]  /*2310*/  EXIT ;  /* 0x000000000000794d */ /* 0x000fea0003800000 */
.L_x_1374:
        /* <DEDUP_REMOVED lines=14> */
.L_x_1528:


//--------------------- .text._ZN3cub18CUB_300001_SM_10006detail6reduce28DeviceReduceSingleTileKernelINS2_10policy_hubIijN4cuda3__47maximumIiEEE10Policy1000EN6thrust24THRUST_300001_SM_1000_NS6detail15normal_iteratorINSC_10device_ptrIiEEEEPijS8_iiNS5_3std3__410__identityEEEvT0_T1_T2_T3_T4_T6_ --------------------------
	.section	.text._ZN3cub18CUB_300001_SM_10006detail6reduce28DeviceReduceSingleTileKernelINS2_10policy_hubIijN4cuda3__47maximumIiEEE10Policy1000EN6thrust24THRUST_300001_SM_1000_NS6detail15normal_iteratorINSC_10device_ptrIiEEEEPijS8_iiNS5_3std3__410__identityEEEvT0_T1_T2_T3_T4_T6_,"ax",@progbits
	.align	128
        .global         _ZN3cub18CUB_300001_SM_10006detail6reduce28DeviceReduceSingleTileKernelINS2_10policy_hubIijN4cuda3__47maximumIiEEE10Policy1000EN6thrust24THRUST_300001_SM_1000_NS6detail15normal_iteratorINSC_10device_ptrIiEEEEPijS8_iiNS5_3std3__410__identityEEEvT0_T1_T2_T3_T4_T6_
        .type           _ZN3cub18CUB_300001_SM_10006detail6reduce28DeviceReduceSingleTileKernelINS2_10policy_hubIijN4cuda3__47maximumIiEEE10Policy1000EN6thrust24THRUST_300001_SM_1000_NS6detail15normal_iteratorINSC_10device_ptrIiEEEEPijS8_iiNS5_3std3__410__identityEEEvT0_T1_T2_T3_T4_T6_,@function
        .size           _ZN3cub18CUB_300001_SM_10006detail6reduce28DeviceReduceSingleTileKernelINS2_10policy_hubIijN4cuda3__47maximumIiEEE10Policy1000EN6thrust24THRUST_300001_SM_1000_NS6detail15normal_iteratorINSC_10device_ptrIiEEEEPijS8_iiNS5_3std3__410__identityEEEvT0_T1_T2_T3_T4_T6_,(.L_x_1529 - _ZN3cub18CUB_300001_SM_10006detail6reduce28DeviceReduceSingleTileKernelINS2_10policy_hubIijN4cuda3__47maximumIiEEE10Policy1000EN6thrust24THRUST_300001_SM_1000_NS6detail15normal_iteratorINSC_10device_ptrIiEEEEPijS8_iiNS5_3std3__410__identityEEEvT0_T1_T2_T3_T4_T6_)
        .other          _ZN3cub18CUB_300001_SM_10006detail6reduce28DeviceReduceSingleTileKernelINS2_10policy_hubIijN4cuda3__47maximumIiEEE10Policy1000EN6thrust24THRUST_300001_SM_1000_NS6detail15normal_iteratorINSC_10device_ptrIiEEEEPijS8_iiNS5_3std3__410__identityEEEvT0_T1_T2_T3_T4_T6_,@"STO_CUDA_ENTRY STV_DEFAULT"
_ZN3cub18CUB_300001_SM_10006detail6reduce28DeviceReduceSingleTileKernelINS2_10policy_hubIijN4cuda3__47maximumIiEEE10Policy1000EN6thrust24THRUST_300001_SM_1000_NS6detail15normal_iteratorINSC_10device_ptrIiEEEEPijS8_iiNS5_3std3__410__identityEEEvT0_T1_T2_T3_T4_T6_:
.text._ZN3cub18CUB_300001_SM_10006detail6reduce28DeviceReduceSingleTileKernelINS2_10policy_hubIijN4cuda3__47maximumIiEEE10Policy1000EN6thrust24THRUST_300001_SM_1000_NS6detail15normal_iteratorINSC_10device_ptrIiEEEEPijS8_iiNS5_3std3__410__identityEEEvT0_T1_T2_T3_T4_T6_:
        /* <DEDUP_REMOVED lines=13> */
.L_x_1375:
[----:B------:R-:W-:Y:S01]  /*00d0*/  ISETP.GT.U32.AND P0, PT, R2, 0xfff, PT ;  /* 0x00000fff0200780c */ /* 0x000fe20003f04070 */
[----:B------:R-:W-:-:S12]  /*00e0*/  BSSY.RECONVERGENT B0, `(.L_x_1376) ;  /* 0x00001da000007945 */ /* 0x000fd80003800200 */
        /* <DEDUP_REMOVED lines=11> */
.L_x_1379:
[----:B------:R-:W-:Y:S05]  /*01a0*/  BSYNC.RECONVERGENT B1 ;  /* 0x0000000000017941 */ /* 0x000fea0003800200 */
.L_x_1378:
        /* <DEDUP_REMOVED lines=17> */
.L_x_1384:
        /* <DEDUP_REMOVED lines=31> */
.L_x_1383:
[----:B------:R-:W-:Y:S05]  /*04b0*/  BSYNC.RECONVERGENT B2 ;  /* 0x0000000000027941 */ /* 0x000fea0003800200 */
.L_x_1382:
[----:B------:R-:W-:Y:S05]  /*04c0*/  @!P1 BRA `(.L_x_1381) ;  /* 0x0000000000c89947 */ /* 0x000fea0003800000 */
[----:B------:R-:W-:Y:S01]  /*04d0*/  ISETP.GE.U32.AND P0, PT, R21, 0x8, PT ;  /* 0x000000081500780c */ /* 0x000fe20003f06070 */
[----:B------:R-:W-:Y:S01]  /*04e0*/  BSSY.RECONVERGENT B2, `(.L_x_1385) ;  /* 0x0000013000027945 */ /* 0x000fe20003800200 */
[----:B------:R-:W-:-:S04]  /*04f0*/  LOP3.LUT R16, R4, 0x7, RZ, 0xc0, !PT ;  /* 0x0000000704107812 */ /* 0x000fc800078ec0ff */
[----:B------:R-:W-:-:S07]  /*0500*/  ISETP.NE.AND P1, PT, R16, RZ, PT ;  /* 0x000000ff1000720c */ /* 0x000fce0003f25270 */
[----:B------:R-:W-:Y:S06]  /*0510*/  @!P0 BRA `(.L_x_1386) ;  /* 0x00000000003c8947 */ /* 0x000fec0003800000 */
[----:B------:R-:W0:Y:S02]  /*0520*/  LDC.64 R6, c[0x0][0x380] ;  /* 0x0000e000ff067b82 */ /* 0x000e240000000a00 */
[----:B0-----:R-:W-:-:S05]  /*0530*/  IMAD.WIDE.U32 R6, R5, 0x4, R6 ;  /* 0x0000000405067825 */ /* 0x001fca00078e0006 */
        /* <DEDUP_REMOVED lines=13> */
.L_x_1386:
[----:B------:R-:W-:Y:S05]  /*0610*/  BSYNC.RECONVERGENT B2 ;  /* 0x0000000000027941 */ /* 0x000fea0003800200 */
.L_x_1385:
        /* <DEDUP_REMOVED lines=11> */
[----:B------:R-:W3:Y:S01]  /*06d0*/  LDG.E R10, desc[UR6][R6.64+0xc00] ;  /* 0x000c0006060a7981 */ /* 0x000ee2000c1e1900 */
[----:B------:R-:W-:Y:S01]  /*06e0*/  VIADD R5, R5, 0x400 ;  /* 0x0000040005057836 */ /* 0x000fe20000000000 */
[----:B--2--5:R-:W-:-:S04]  /*06f0*/  VIMNMX3 R0, R0, R9, R4, !PT ;  /* 0x000000090000720f */ /* 0x024fc80007800104 */
[----:B---3--:R-:W-:-:S07]  /*0700*/  VIMNMX3 R0, R0, R11, R10, !PT ;  /* 0x0000000b0000720f */ /* 0x008fce000780010a */
.L_x_1388:
[----:B------:R-:W-:Y:S05]  /*0710*/  BSYNC.RECONVERGENT B2 ;  /* 0x0000000000027941 */ /* 0x000fea0003800200 */
.L_x_1387:
[----:B------:R-:W-:Y:S05]  /*0720*/  @!P1 BRA `(.L_x_1381) ;  /* 0x0000000000309947 */ /* 0x000fea0003800000 */
[----:B------:R-:W0:Y:S02]  /*0730*/  LDC.64 R6, c[0x0][0x380] ;  /* 0x0000e000ff067b82 */ /* 0x000e240000000a00 */
[----:B0-----:R-:W-:-:S04]  /*0740*/  IMAD.WIDE.U32 R4, R5, 0x4, R6 ;  /* 0x0000000405047825 */ /* 0x001fc800078e0006 */
[----:B------:R-:W-:Y:S02]  /*0750*/  IMAD.MOV R6, RZ, RZ, -R8 ;  /* 0x000000ffff067224 */ /* 0x000fe400078e0a08 */
[----:B------:R-:W-:-:S07]  /*0760*/  IMAD.MOV.U32 R7, RZ, RZ, R5 ;  /* 0x000000ffff077224 */ /* 0x000fce00078e0005 */
.L_x_1389:
[----:B------:R-:W-:-:S06]  /*0770*/  IMAD.MOV.U32 R5, RZ, RZ, R7 ;  /* 0x000000ffff057224 */ /* 0x000fcc00078e0007 */
[----:B------:R0:W2:Y:S01]  /*0780*/  LDG.E R5, desc[UR6][R4.64] ;  /* 0x0000000604057981 */ /* 0x0000a2000c1e1900 */
[----:B------:R-:W-:-:S05]  /*0790*/  VIADD R6, R6, 0x1 ;  /* 0x0000000106067836 */ /* 0x000fca0000000000 */
[----:B------:R-:W-:Y:S02]  /*07a0*/  ISETP.NE.AND P0, PT, R6, RZ, PT ;  /* 0x000000ff0600720c */ /* 0x000fe40003f05270 */
[----:B0-----:R-:W-:-:S05]  /*07b0*/  IADD3 R4, P1, PT, R4, 0x400, RZ ;  /* 0x0000040004047810 */ /* 0x001fca0007f3e0ff */
[----:B------:R-:W-:Y:S01]  /*07c0*/  IMAD.X R7, RZ, RZ, R7, P1 ;  /* 0x000000ffff077224 */ /* 0x000fe200008e0607 */
[----:B--2--5:R-:W-:-:S05]  /*07d0*/  VIMNMX R0, PT, PT, R5, R0, !PT ;  /* 0x0000000005007248 */ /* 0x024fca0007fe0100 */
[----:B------:R-:W-:Y:S05]  /*07e0*/  @P0 BRA `(.L_x_1389) ;  /* 0xfffffffc00e00947 */ /* 0x000fea000383ffff */
.L_x_1381:
[----:B------:R-:W-:Y:S05]  /*07f0*/  BSYNC.RECONVERGENT B1 ;  /* 0x0000000000017941 */ /* 0x000fea0003800200 */
.L_x_1380:
[----:B------:R-:W-:Y:S01]  /*0800*/  ISETP.GE.U32.AND P0, PT, R2, 0x100, PT ;  /* 0x000001000200780c */ /* 0x000fe20003f06070 */
[----:B-----5:R-:W-:-:S12]  /*0810*/  IMAD.MOV.U32 R9, RZ, RZ, R0 ;  /* 0x000000ffff097224 */ /* 0x020fd800078e0000 */
[----:B------:R-:W-:Y:S05]  /*0820*/  @!P0 BRA `(.L_x_1390) ;  /* 0x0000000000a08947 */ /* 0x000fea0003800000 */
[----:B0-----:R-:W0:Y:S01]  /*0830*/  S2R R6, SR_LANEID ;  /* 0x0000000000067919 */ /* 0x001e220000000000 */
[----:B------:R-:W1:Y:S02]  /*0840*/  SHFL.DOWN PT, R0, R9, 0x1, 0x1f ;  /* 0x08201f0009007f89 */ /* 0x000e6400000e0000 */
[----:B-1----:R-:W-:Y:S02]  /*0850*/  VIMNMX R0, PT, PT, R0, R9, !PT ;  /* 0x0000000900007248 */ /* 0x002fe40007fe0100 */
[C---:B0-----:R-:W-:Y:S02]  /*0860*/  ISETP.GT.AND P0, PT, R6.reuse, 0x1e, PT ;  /* 0x0000001e0600780c */ /* 0x041fe40003f04270 */
[C---:B------:R-:W-:Y:S02]  /*0870*/  ISETP.NE.AND P1, PT, R6.reuse, RZ, PT ;  /* 0x000000ff0600720c */ /* 0x040fe40003f25270 */
[----:B------:R-:W-:Y:S02]  /*0880*/  SEL R0, R9, R0, P0 ;  /* 0x0000000009007207 */ /* 0x000fe40000000000 */
[----:B------:R-:W-:-:S03]  /*0890*/  ISETP.GT.AND P0, PT, R6, 0x1d, PT ;  /* 0x0000001d0600780c */ /* 0x000fc60003f04270 */
[----:B------:R-:W0:Y:S06]  /*08a0*/  SHFL.DOWN PT, R5, R0, 0x2, 0x1f ;  /* 0x08401f0000057f89 */ /* 0x000e2c00000e0000 */
        /* <DEDUP_REMOVED lines=32> */
.L_x_1390:
[----:B0-----:R-:W0:Y:S01]  /*0ab0*/  S2R R6, SR_LANEID ;  /* 0x0000000000067919 */ /* 0x001e220000000000 */
[----:B------:R-:W-:-:S04]  /*0ac0*/  LOP3.LUT R0, R3, 0x3e0, RZ, 0xc0, !PT ;  /* 0x000003e003007812 */ /* 0x000fc800078ec0ff */
[----:B------:R-:W-:Y:S01]  /*0ad0*/  LOP3.LUT R7, RZ, R0, RZ, 0x33, !PT ;  /* 0x00000000ff077212 */ /* 0x000fe200078e33ff */
[----:B------:R-:W-:-:S04]  /*0ae0*/  VIADD R5, R0, 0x20 ;  /* 0x0000002000057836 */ /* 0x000fc80000000000 */
[----:B------:R-:W-:Y:S01]  /*0af0*/  IMAD.IADD R7, R7, 0x1, R2 ;  /* 0x0000000107077824 */ /* 0x000fe200078e0202 */
[----:B------:R-:W-:-:S04]  /*0b00*/  ISETP.GT.U32.AND P0, PT, R5, R2, PT ;  /* 0x000000020500720c */ /* 0x000fc80003f04070 */
        /* <DEDUP_REMOVED lines=36> */
[C---:B------:R-:W-:Y:S02]  /*0d50*/  ISETP.GT.U32.AND P3, PT, R2.reuse, 0x60, PT ;  /* 0x000000600200780c */ /* 0x040fe40003f64070 */
[----:B------:R-:W-:Y:S01]  /*0d60*/  ISETP.GT.U32.AND P1, PT, R2, 0x80, PT ;  /* 0x000000800200780c */ /* 0x000fe20003f24070 */
[----:B-1----:R-:W-:-:S09]  /*0d70*/  ULEA UR4, UR5, UR4, 0x18 ;  /* 0x0000000405047291 */ /* 0x002fd2000f8ec0ff */
[----:B------:R-:W0:Y:S04]  /*0d80*/  LDS R0, [UR4+0xc] ;  /* 0x00000c04ff007984 */ /* 0x000e280008000800 */
[----:B------:R-:W1:Y:S04]  /*0d90*/  LDS.128 R8, [UR4+0x10] ;  /* 0x00001004ff087984 */ /* 0x000e680008000c00 */
[----:B------:R-:W2:Y:S01]  /*0da0*/  LDS.64 R6, [UR4+0x20] ;  /* 0x00002004ff067984 */ /* 0x000ea20008000a00 */
[----:B0-----:R-:W-:Y:S02]  /*0db0*/  @P2 VIMNMX R5, PT, PT, R5, R0, !PT ;  /* 0x0000000005052248 */ /* 0x001fe40007fe0100 */
[----:B------:R-:W-:-:S02]  /*0dc0*/  ISETP.GT.U32.AND P2, PT, R2, 0xa0, PT ;  /* 0x000000a00200780c */ /* 0x000fc40003f44070 */
[----:B-1----:R-:W-:Y:S02]  /*0dd0*/  @P4 VIMNMX R5, PT, PT, R5, R8, !PT ;  /* 0x0000000805054248 */ /* 0x002fe40007fe0100 */
[C---:B------:R-:W-:Y:S02]  /*0de0*/  ISETP.GT.U32.AND P4, PT, R2.reuse, 0xc0, PT ;  /* 0x000000c00200780c */ /* 0x040fe40003f84070 */
[----:B------:R-:W-:Y:S02]  /*0df0*/  @P3 VIMNMX R5, PT, PT, R5, R9, !PT ;  /* 0x0000000905053248 */ /* 0x000fe40007fe0100 */
[----:B------:R-:W-:Y:S02]  /*0e00*/  ISETP.GT.U32.AND P3, PT, R2, 0xe0, PT ;  /* 0x000000e00200780c */ /* 0x000fe40003f64070 */
[----:B------:R-:W-:-:S04]  /*0e10*/  @P1 VIMNMX R5, PT, PT, R5, R10, !PT ;  /* 0x0000000a05051248 */ /* 0x000fc80007fe0100 */
[----:B------:R-:W-:-:S04]  /*0e20*/  @P2 VIMNMX R5, PT, PT, R5, R11, !PT ;  /* 0x0000000b05052248 */ /* 0x000fc80007fe0100 */
[----:B--2---:R-:W-:-:S04]  /*0e30*/  @P4 VIMNMX R5, PT, PT, R5, R6, !PT ;  /* 0x0000000605054248 */ /* 0x004fc80007fe0100 */
[----:B------:R-:W-:Y:S01]  /*0e40*/  @P3 VIMNMX R5, PT, PT, R5, R7, !PT ;  /* 0x0000000705053248 */ /* 0x000fe20007fe0100 */
[----:B------:R-:W-:Y:S06]  /*0e50*/  BRA `(.L_x_1391) ;  /* 0x0000001000087947 */ /* 0x000fec0003800000 */
.L_x_1377:
[----:B------:R-:W0:Y:S01]  /*0e60*/  S2R R0, SR_TID.X ;  /* 0x0000000000007919 */ /* 0x000e220000002100 */
[----:B------:R-:W1:Y:S02]  /*0e70*/  LDCU.64 UR4, c[0x0][0x380] ;  /* 0x00007000ff0477ac */ /* 0x000e640008000a00 */
[----:B-1----:R-:W-:Y:S02]  /*0e80*/  IMAD.U32 R12, RZ, RZ, UR4 ;  /* 0x00000004ff0c7e24 */ /* 0x002fe4000f8e00ff */
[----:B------:R-:W-:Y:S02]  /*0e90*/  IMAD.U32 R13, RZ, RZ, UR5 ;  /* 0x00000005ff0d7e24 */ /* 0x000fe4000f8e00ff */
        /* <DEDUP_REMOVED lines=17> */
[----:B------:R-:W-:Y:S01]  /*0fb0*/  UMOV UR4, 0x1000 ;  /* 0x0000100000047882 */ /* 0x000fe20000000000 */
[----:B--2---:R-:W-:Y:S01]  /*0fc0*/  VIMNMX3 R6, R3, R6, R7, !PT ;  /* 0x000000060306720f */ /* 0x004fe20007800107 */
[----:B------:R-:W-:-:S05]  /*0fd0*/  VIADD R3, R2, 0xfffff000 ;  /* 0xfffff00002037836 */ /* 0x000fca0000000000 */
[----:B------:R-:W-:Y:S02]  /*0fe0*/  ISETP.GE.U32.AND P0, PT, R3, 0x1000, PT ;  /* 0x000010000300780c */ /* 0x000fe40003f06070 */
        /* <DEDUP_REMOVED lines=8> */
[----:B------:R-:W0:Y:S01]  /*1070*/  LDC R2, c[0x0][0x390] ;  /* 0x0000e400ff027b82 */ /* 0x000e220000000800 */
[----:B------:R-:W-:-:S07]  /*1080*/  UMOV UR4, 0x1000 ;  /* 0x0000100000047882 */ /* 0x000fce0000000000 */
[----:B------:R-:W1:Y:S02]  /*1090*/  LDC.64 R12, c[0x0][0x380] ;  /* 0x0000e000ff0c7b82 */ /* 0x000e640000000a00 */
.L_x_1394:
[----:B------:R-:W-:-:S04]  /*10a0*/  VIADD R5, R0, UR4 ;  /* 0x0000000400057c36 */ /* 0x000fc80008000000 */
[----:B-1----:R-:W-:-:S05]  /*10b0*/  IMAD.WIDE.U32 R4, R5, 0x4, R12 ;  /* 0x0000000405047825 */ /* 0x002fca00078e000c */
        /* <DEDUP_REMOVED lines=16> */
[----:B--2---:R-:W-:Y:S01]  /*11c0*/  VIMNMX3 R10, R10, R11, R14, !PT ;  /* 0x0000000b0a0a720f */ /* 0x004fe2000780010e */
[----:B0-----:R-:W-:-:S05]  /*11d0*/  VIADD R11, R2, -UR4 ;  /* 0x80000004020b7c36 */ /* 0x001fca0008000000 */
[----:B------:R-:W-:Y:S02]  /*11e0*/  ISETP.GE.U32.AND P0, PT, R11, 0x1000, PT ;  /* 0x000010000b00780c */ /* 0x000fe40003f06070 */
[----:B---3--:R-:W-:Y:S02]  /*11f0*/  VIMNMX3 R16, R25, R16, R17, !PT ;  /* 0x000000101910720f */ /* 0x008fe40007800111 */
[----:B----4-:R-:W-:Y:S02]  /*1200*/  VIMNMX3 R19, R18, R19, R20, !PT ;  /* 0x000000131213720f */ /* 0x010fe40007800114 */
[----:B-----5:R-:W-:-:S04]  /*1210*/  VIMNMX3 R21, R21, R22, R23, !PT ;  /* 0x000000161515720f */ /* 0x020fc80007800117 */
[----:B------:R-:W-:Y:S02]  /*1220*/  VIMNMX3 R16, R16, R19, R21, !PT ;  /* 0x000000131010720f */ /* 0x000fe40007800115 */
[----:B------:R-:W-:Y:S02]  /*1230*/  VIMNMX3 R7, R9, R7, R6, !PT ;  /* 0x000000070907720f */ /* 0x000fe40007800106 */
[----:B------:R-:W-:-:S04]  /*1240*/  VIMNMX R8, PT, PT, R8, R15, !PT ;  /* 0x0000000f08087248 */ /* 0x000fc80007fe0100 */
[----:B------:R-:W-:-:S04]  /*1250*/  VIMNMX3 R7, R10, R7, R8, !PT ;  /* 0x000000070a07720f */ /* 0x000fc80007800108 */
[----:B------:R-:W-:Y:S01]  /*1260*/  VIMNMX R25, PT, PT, R16, R7, !PT ;  /* 0x0000000710197248 */ /* 0x000fe20007fe0100 */
[----:B------:R-:W-:Y:S06]  /*1270*/  @!P0 BRA `(.L_x_1393) ;  /* 0x0000000800688947 */ /* 0x000fec0003800000 */
[----:B------:R-:W-:-:S06]  /*1280*/  UIADD3 UR4, UPT, UPT, UR4, 0x1000, URZ ;  /* 0x0000100004047890 */ /* 0x000fcc000fffe0ff */
[----:B------:R-:W-:-:S13]  /*1290*/  ISETP.LT.U32.AND P0, PT, R3, UR4, PT ;  /* 0x0000000403007c0c */ /* 0x000fda000bf01070 */
[----:B------:R-:W-:Y:S05]  /*12a0*/  @!P0 BRA `(.L_x_1394) ;  /* 0xfffffffc007c8947 */ /* 0x000fea000383ffff */
.L_x_1392:
[----:B------:R-:W-:Y:S01]  /*12b0*/  VIADD R3, R2, -UR4 ;  /* 0x8000000402037c36 */ /* 0x000fe20008000000 */
[----:B------:R-:W-:Y:S04]  /*12c0*/  BSSY.RECONVERGENT B1, `(.L_x_1393) ;  /* 0x0000095000017945 */ /* 0x000fe80003800200 */
[----:B------:R-:W-:-:S04]  /*12d0*/  ISETP.GE.AND P0, PT, R0, R3, PT ;  /* 0x000000030000720c */ /* 0x000fc80003f06270 */
[----:B------:R-:W-:-:S13]  /*12e0*/  ISETP.LE.U32.OR P0, PT, R2, UR4, P0 ;  /* 0x0000000402007c0c */ /* 0x000fda0008703470 */
[----:B------:R-:W-:Y:S05]  /*12f0*/  @P0 BRA `(.L_x_1395) ;  /* 0x0000000800440947 */ /* 0x000fea0003800000 */
[----:B------:R-:W-:Y:S01]  /*1300*/  LOP3.LUT R3, RZ, R0, RZ, 0x33, !PT ;  /* 0x00000000ff037212 */ /* 0x000fe200078e33ff */
[----:B------:R-:W-:Y:S01]  /*1310*/  BSSY.RECONVERGENT B2, `(.L_x_1396) ;  /* 0x000004a000027945 */ /* 0x000fe20003800200 */
[----:B------:R-:W-:Y:S02]  /*1320*/  IMAD.MOV.U32 R6, RZ, RZ, R0 ;  /* 0x000000ffff067224 */ /* 0x000fe400078e0000 */
[----:B------:R-:W-:-:S04]  /*1330*/  IADD3 R3, PT, PT, R2, -UR4, R3 ;  /* 0x8000000402037c10 */ /* 0x000fc8000fffe003 */
[C---:B------:R-:W-:Y:S02]  /*1340*/  ISETP.GE.U32.AND P0, PT, R3.reuse, 0xf00, PT ;  /* 0x00000f000300780c */ /* 0x040fe40003f06070 */
[----:B------:R-:W-:-:S04]  /*1350*/  LEA.HI R3, R3, 0x1, RZ, 0x18 ;  /* 0x0000000103037811 */ /* 0x000fc800078fc0ff */
[----:B------:R-:W-:-:S07]  /*1360*/  LOP3.LUT R4, R3, 0xf, RZ, 0xc0, !PT ;  /* 0x0000000f03047812 */ /* 0x000fce00078ec0ff */
[----:B------:R-:W-:Y:S05]  /*1370*/  @!P0 BRA `(.L_x_1397) ;  /* 0x00000004000c8947 */ /* 0x000fea0003800000 */
[----:B------:R-:W-:Y:S01]  /*1380*/  LOP3.LUT R7, R3, 0x1fffff0, RZ, 0xc0, !PT ;  /* 0x01fffff003077812 */ /* 0x000fe200078ec0ff */
[----:B------:R-:W-:Y:S01]  /*1390*/  BSSY.RECONVERGENT B3, `(.L_x_1398) ;  /* 0x0000040000037945 */ /* 0x000fe20003800200 */
[C---:B------:R-:W-:Y:S01]  /*13a0*/  LOP3.LUT R6, R0.reuse, 0x800, RZ, 0xfc, !PT ;  /* 0x0000080000067812 */ /* 0x040fe200078efcff */
[----:B------:R-:W-:Y:S02]  /*13b0*/  VIADD R2, R0, UR4 ;  /* 0x0000000400027c36 */ /* 0x000fe40008000000 */
[----:B------:R-:W-:-:S07]  /*13c0*/  IMAD.MOV R7, RZ, RZ, -R7 ;  /* 0x000000ffff077224 */ /* 0x000fce00078e0a07 */
.L_x_1399:
[----:B------:R-:W-:-:S04]  /*13d0*/  IMAD.WIDE.U32 R26, R2, 0x4, R12 ;  /* 0x00000004021a7825 */ /* 0x000fc800078e000c */
[C---:B------:R-:W-:Y:S02]  /*13e0*/  VIADD R9, R2.reuse, 0x100 ;  /* 0x0000010002097836 */ /* 0x040fe40000000000 */
[----:B------:R-:W-:Y:S01]  /*13f0*/  VIADD R15, R2, 0x400 ;  /* 0x00000400020f7836 */ /* 0x000fe20000000000 */
[----:B------:R0:W2:Y:S01]  /*1400*/  LDG.E R26, desc[UR6][R26.64] ;  /* 0x000000061a1a7981 */ /* 0x0000a2000c1e1900 */
[----:B------:R-:W-:-:S04]  /*1410*/  IMAD.WIDE.U32 R8, R9, 0x4, R12 ;  /* 0x0000000409087825 */ /* 0x000fc800078e000c */
[C---:B------:R-:W-:Y:S01]  /*1420*/  VIADD R17, R2.reuse, 0x200 ;  /* 0x0000020002117836 */ /* 0x040fe20000000000 */
[----:B------:R1:W2:Y:S01]  /*1430*/  LDG.E R5, desc[UR6][R8.64] ;  /* 0x0000000608057981 */ /* 0x0002a2000c1e1900 */
[C---:B------:R-:W-:Y:S02]  /*1440*/  VIADD R11, R2.reuse, 0x300 ;  /* 0x00000300020b7836 */ /* 0x040fe40000000000 */
[----:B0-----:R-:W-:Y:S02]  /*1450*/  VIADD R27, R2, 0x700 ;  /* 0x00000700021b7836 */ /* 0x001fe40000000000 */
[----:B------:R-:W-:-:S04]  /*1460*/  IMAD.WIDE.U32 R14, R15, 0x4, R12 ;  /* 0x000000040f0e7825 */ /* 0x000fc800078e000c */
[--C-:B------:R-:W-:Y:S01]  /*1470*/  IMAD.WIDE.U32 R16, R17, 0x4, R12.reuse ;  /* 0x0000000411107825 */ /* 0x100fe200078e000c */
[----:B------:R0:W3:Y:S03]  /*1480*/  LDG.E R22, desc[UR6][R14.64] ;  /* 0x000000060e167981 */ /* 0x0000e6000c1e1900 */
[----:B------:R-:W-:Y:S01]  /*1490*/  VIADD R29, R2, 0x500 ;  /* 0x00000500021d7836 */ /* 0x000fe20000000000 */
[----:B------:R-:W4:Y:S01]  /*14a0*/  LDG.E R24, desc[UR6][R16.64] ;  /* 0x0000000610187981 */ /* 0x000f22000c1e1900 */
[----:B------:R-:W-:-:S04]  /*14b0*/  IMAD.WIDE.U32 R10, R11, 0x4, R12 ;  /* 0x000000040b0a7825 */ /* 0x000fc800078e000c */
[--C-:B-1----:R-:W-:Y:S01]  /*14c0*/  IMAD.WIDE.U32 R8, R27, 0x4, R12.reuse ;  /* 0x000000041b087825 */ /* 0x102fe200078e000c */
[----:B------:R-:W4:Y:S03]  /*14d0*/  LDG.E R23, desc[UR6][R10.64] ;  /* 0x000000060a177981 */ /* 0x000f26000c1e1900 */
[----:B------:R-:W-:Y:S02]  /*14e0*/  VIADD R27, R2, 0x900 ;  /* 0x00000900021b7836 */ /* 0x000fe40000000000 */
[----:B------:R-:W-:-:S04]  /*14f0*/  IMAD.WIDE.U32 R28, R29, 0x4, R12 ;  /* 0x000000041d1c7825 */ /* 0x000fc800078e000c */
[C---:B------:R-:W-:Y:S01]  /*1500*/  VIADD R19, R2.reuse, 0x600 ;  /* 0x0000060002137836 */ /* 0x040fe20000000000 */
[----:B------:R1:W5:Y:S01]  /*1510*/  LDG.E R11, desc[UR6][R8.64] ;  /* 0x00000006080b7981 */ /* 0x000362000c1e1900 */
[C---:B0-----:R-:W-:Y:S02]  /*1520*/  VIADD R15, R2.reuse, 0xa00 ;  /* 0x00000a00020f7836 */ /* 0x041fe40000000000 */
[----:B------:R-:W-:Y:S01]  /*1530*/  VIADD R20, R2, 0x800 ;  /* 0x0000080002147836 */ /* 0x000fe20000000000 */
[----:B------:R0:W3:Y:S01]  /*1540*/  LDG.E R21, desc[UR6][R28.64] ;  /* 0x000000061c157981 */ /* 0x0000e2000c1e1900 */
[----:B------:R-:W-:-:S04]  /*1550*/  IMAD.WIDE.U32 R18, R19, 0x4, R12 ;  /* 0x0000000413127825 */ /* 0x000fc800078e000c */
[----:B-1----:R-:W-:-:S04]  /*1560*/  IMAD.WIDE.U32 R8, R27, 0x4, R12 ;  /* 0x000000041b087825 */ /* 0x002fc800078e000c */
[--C-:B------:R-:W-:Y:S02]  /*1570*/  IMAD.WIDE.U32 R14, R15, 0x4, R12.reuse ;  /* 0x000000040f0e7825 */ /* 0x100fe400078e000c */
[----:B------:R-:W5:Y:S02]  /*1580*/  LDG.E R9, desc[UR6][R8.64] ;  /* 0x0000000608097981 */ /* 0x000f64000c1e1900 */
[--C-:B------:R-:W-:Y:S02]  /*1590*/  IMAD.WIDE.U32 R16, R20, 0x4, R12.reuse ;  /* 0x0000000414107825 */ /* 0x100fe400078e000c */
[----:B------:R1:W5:Y:S02]  /*15a0*/  LDG.E R20, desc[UR6][R18.64] ;  /* 0x0000000612147981 */ /* 0x000364000c1e1900 */
[C---:B0-----:R-:W-:Y:S02]  /*15b0*/  VIADD R29, R2.reuse, 0xb00 ;  /* 0x00000b00021d7836 */ /* 0x041fe40000000000 */
[----:B------:R-:W-:Y:S01]  /*15c0*/  VIADD R27, R2, 0xc00 ;  /* 0x00000c00021b7836 */ /* 0x000fe20000000000 */
[----:B------:R0:W5:Y:S01]  /*15d0*/  LDG.E R10, desc[UR6][R16.64] ;  /* 0x00000006100a7981 */ /* 0x000162000c1e1900 */
[----:B------:R-:W-:-:S03]  /*15e0*/  IMAD.WIDE.U32 R28, R29, 0x4, R12 ;  /* 0x000000041d1c7825 */ /* 0x000fc600078e000c */
[----:B------:R0:W5:Y:S01]  /*15f0*/  LDG.E R8, desc[UR6][R14.64] ;  /* 0x000000060e087981 */ /* 0x000162000c1e1900 */
[C---:B-1----:R-:W-:Y:S02]  /*1600*/  VIADD R19, R2.reuse, 0xe00 ;  /* 0x00000e0002137836 */ /* 0x042fe40000000000 */
[C---:B------:R-:W-:Y:S02]  /*1610*/  VIADD R18, R2.reuse, 0xf00 ;  /* 0x00000f0002127836 */ /* 0x040fe40000000000 */
[----:B0-----:R-:W-:Y:S02]  /*1620*/  IMAD.WIDE.U32 R16, R27, 0x4, R12 ;  /* 0x000000041b107825 */ /* 0x001fe400078e000c */
[----:B------:R-:W5:Y:S02]  /*1630*/  LDG.E R27, desc[UR6][R28.64] ;  /* 0x000000061c1b7981 */ /* 0x000f64000c1e1900 */
[----:B------:R-:W-:-:S04]  /*1640*/  VIADD R15, R2, 0xd00 ;  /* 0x00000d00020f7836 */ /* 0x000fc80000000000 */
[--C-:B------:R-:W-:Y:S01]  /*1650*/  IMAD.WIDE.U32 R14, R15, 0x4, R12.reuse ;  /* 0x000000040f0e7825 */ /* 0x100fe200078e000c */
[----:B------:R0:W5:Y:S05]  /*1660*/  LDG.E R28, desc[UR6][R16.64] ;  /* 0x00000006101c7981 */ /* 0x00016a000c1e1900 */
[----:B------:R-:W5:Y:S01]  /*1670*/  LDG.E R15, desc[UR6][R14.64] ;  /* 0x000000060e0f7981 */ /* 0x000f62000c1e1900 */
[----:B0-----:R-:W-:-:S04]  /*1680*/  IMAD.WIDE.U32 R16, R19, 0x4, R12 ;  /* 0x0000000413107825 */ /* 0x001fc800078e000c */
[----:B------:R-:W-:Y:S02]  /*1690*/  IMAD.WIDE.U32 R18, R18, 0x4, R12 ;  /* 0x0000000412127825 */ /* 0x000fe400078e000c */
[----:B------:R-:W5:Y:S04]  /*16a0*/  LDG.E R16, desc[UR6][R16.64] ;  /* 0x0000000610107981 */ /* 0x000f68000c1e1900 */
[----:B------:R-:W5:Y:S01]  /*16b0*/  LDG.E R19, desc[UR6][R18.64] ;  /* 0x0000000612137981 */ /* 0x000f62000c1e1900 */
[----:B------:R-:W-:-:S05]  /*16c0*/  VIADD R7, R7, 0x10 ;  /* 0x0000001007077836 */ /* 0x000fca0000000000 */
[----:B------:R-:W-:Y:S01]  /*16d0*/  ISETP.NE.AND P0, PT, R7, RZ, PT ;  /* 0x000000ff0700720c */ /* 0x000fe20003f05270 */
[----:B------:R-:W-:Y:S02]  /*16e0*/  VIADD R6, R6, 0x1000 ;  /* 0x0000100006067836 */ /* 0x000fe40000000000 */
[----:B------:R-:W-:Y:S01]  /*16f0*/  VIADD R2, R2, 0x1000 ;  /* 0x0000100002027836 */ /* 0x000fe20000000000 */
[----:B--2---:R-:W-:-:S04]  /*1700*/  VIMNMX3 R5, R25, R26, R5, !PT ;  /* 0x0000001a1905720f */ /* 0x004fc80007800105 */
[----:B----4-:R-:W-:-:S04]  /*1710*/  VIMNMX3 R5, R5, R24, R23, !PT ;  /* 0x000000180505720f */ /* 0x010fc80007800117 */
[----:B---3--:R-:W-:-:S04]  /*1720*/  VIMNMX3 R5, R5, R22, R21, !PT ;  /* 0x000000160505720f */ /* 0x008fc80007800115 */
[----:B-----5:R-:W-:-:S04]  /*1730*/  VIMNMX3 R5, R5, R20, R11, !PT ;  /* 0x000000140505720f */ /* 0x020fc8000780010b */
[----:B------:R-:W-:-:S04]  /*1740*/  VIMNMX3 R5, R5, R10, R9, !PT ;  /* 0x0000000a0505720f */ /* 0x000fc80007800109 */
[----:B------:R-:W-:-:S04]  /*1750*/  VIMNMX3 R5, R5, R8, R27, !PT ;  /* 0x000000080505720f */ /* 0x000fc8000780011b */
[----:B------:R-:W-:-:S04]  /*1760*/  VIMNMX3 R5, R5, R28, R15, !PT ;  /* 0x0000001c0505720f */ /* 0x000fc8000780010f */
[----:B------:R-:W-:Y:S01]  /*1770*/  VIMNMX3 R25, R5, R16, R19, !PT ;  /* 0x000000100519720f */ /* 0x000fe20007800113 */
[----:B------:R-:W-:Y:S06]  /*1780*/  @P0 BRA `(.L_x_1399) ;  /* 0xfffffffc00100947 */ /* 0x000fec000383ffff */
[----:B------:R-:W-:Y:S05]  /*1790*/  BSYNC.RECONVERGENT B3 ;  /* 0x0000000000037941 */ /* 0x000fea0003800200 */
.L_x_1398:
[----:B------:R-:W-:-:S07]  /*17a0*/  VIADD R6, R6, 0xfffff800 ;  /* 0xfffff80006067836 */ /* 0x000fce0000000000 */
.L_x_1397:
[----:B------:R-:W-:Y:S05]  /*17b0*/  BSYNC.RECONVERGENT B2 ;  /* 0x0000000000027941 */ /* 0x000fea0003800200 */
.L_x_1396:
[----:B------:R-:W-:-:S13]  /*17c0*/  ISETP.NE.AND P0, PT, R4, RZ, PT ;  /* 0x000000ff0400720c */ /* 0x000fda0003f05270 */
[----:B------:R-:W-:Y:S05]  /*17d0*/  @!P0 BRA `(.L_x_1395) ;  /* 0x00000004000c8947 */ /* 0x000fea0003800000 */
[----:B------:R-:W-:Y:S01]  /*17e0*/  ISETP.GE.U32.AND P0, PT, R4, 0x8, PT ;  /* 0x000000080400780c */ /* 0x000fe20003f06070 */
[----:B------:R-:W-:Y:S01]  /*17f0*/  BSSY.RECONVERGENT B2, `(.L_x_1400) ;  /* 0x0000021000027945 */ /* 0x000fe20003800200 */
[----:B------:R-:W-:-:S04]  /*1800*/  LOP3.LUT R22, R3, 0x7, RZ, 0xc0, !PT ;  /* 0x0000000703167812 */ /* 0x000fc800078ec0ff */
[----:B------:R-:W-:-:S07]  /*1810*/  ISETP.NE.AND P1, PT, R22, RZ, PT ;  /* 0x000000ff1600720c */ /* 0x000fce0003f25270 */
[----:B------:R-:W-:Y:S06]  /*1820*/  @!P0 BRA `(.L_x_1401) ;  /* 0x0000000000748947 */ /* 0x000fec0003800000 */
[----:B------:R-:W-:-:S04]  /*1830*/  VIADD R5, R6, UR4 ;  /* 0x0000000406057c36 */ /* 0x000fc80008000000 */
[C---:B------:R-:W-:Y:S02]  /*1840*/  VIADD R21, R5.reuse, 0x100 ;  /* 0x0000010005157836 */ /* 0x040fe40000000000 */
[C---:B------:R-:W-:Y:S02]  /*1850*/  VIADD R19, R5.reuse, 0x200 ;  /* 0x0000020005137836 */ /* 0x040fe40000000000 */
[C---:B------:R-:W-:Y:S02]  /*1860*/  VIADD R9, R5.reuse, 0x300 ;  /* 0x0000030005097836 */ /* 0x040fe40000000000 */
[----:B------:R-:W-:-:S04]  /*1870*/  IMAD.WIDE.U32 R14, R5, 0x4, R12 ;  /* 0x00000004050e7825 */ /* 0x000fc800078e000c */
[--C-:B------:R-:W-:Y:S01]  /*1880*/  IMAD.WIDE.U32 R20, R21, 0x4, R12.reuse ;  /* 0x0000000415147825 */ /* 0x100fe200078e000c */
[----:B------:R0:W2:Y:S03]  /*1890*/  LDG.E R2, desc[UR6][R14.64] ;  /* 0x000000060e027981 */ /* 0x0000a6000c1e1900 */
[--C-:B------:R-:W-:Y:S01]  /*18a0*/  IMAD.WIDE.U32 R18, R19, 0x4, R12.reuse ;  /* 0x0000000413127825 */ /* 0x100fe200078e000c */
[----:B------:R-:W2:Y:S03]  /*18b0*/  LDG.E R7, desc[UR6][R20.64] ;  /* 0x0000000614077981 */ /* 0x000ea6000c1e1900 */
        /* <DEDUP_REMOVED lines=10> */
[--C-:B------:R-:W-:Y:S02]  /*1960*/  IMAD.WIDE.U32 R16, R23, 0x4, R12.reuse ;  /* 0x0000000417107825 */ /* 0x100fe400078e000c */
[----:B------:R-:W4:Y:S02]  /*1970*/  LDG.E R4, desc[UR6][R4.64] ;  /* 0x0000000604047981 */ /* 0x000f24000c1e1900 */
[----:B0-----:R-:W-:Y:S02]  /*1980*/  IMAD.WIDE.U32 R14, R27, 0x4, R12 ;  /* 0x000000041b0e7825 */ /* 0x001fe400078e000c */
[----:B------:R-:W5:Y:S04]  /*1990*/  LDG.E R16, desc[UR6][R16.64] ;  /* 0x0000000610107981 */ /* 0x000f68000c1e1900 */
[----:B------:R-:W5:Y:S01]  /*19a0*/  LDG.E R14, desc[UR6][R14.64] ;  /* 0x000000060e0e7981 */ /* 0x000f62000c1e1900 */
[----:B------:R-:W-:Y:S01]  /*19b0*/  VIADD R6, R6, 0x800 ;  /* 0x0000080006067836 */ /* 0x000fe20000000000 */
[----:B--2---:R-:W-:-:S04]  /*19c0*/  VIMNMX3 R7, R25, R2, R7, !PT ;  /* 0x000000021907720f */ /* 0x004fc80007800107 */
[----:B---3--:R-:W-:-:S04]  /*19d0*/  VIMNMX3 R7, R7, R18, R8, !PT ;  /* 0x000000120707720f */ /* 0x008fc80007800108 */
[----:B----4-:R-:W-:-:S04]  /*19e0*/  VIMNMX3 R7, R7, R10, R4, !PT ;  /* 0x0000000a0707720f */ /* 0x010fc80007800104 */
[----:B-----5:R-:W-:-:S07]  /*19f0*/  VIMNMX3 R25, R7, R16, R14, !PT ;  /* 0x000000100719720f */ /* 0x020fce000780010e */
.L_x_1401:
[----:B------:R-:W-:Y:S05]  /*1a00*/  BSYNC.RECONVERGENT B2 ;  /* 0x0000000000027941 */ /* 0x000fea0003800200 */
.L_x_1400:
        /* <DEDUP_REMOVED lines=21> */
.L_x_1403:
[----:B------:R-:W-:Y:S05]  /*1b60*/  BSYNC.RECONVERGENT B2 ;  /* 0x0000000000027941 */ /* 0x000fea0003800200 */
.L_x_1402:
[----:B------:R-:W-:Y:S05]  /*1b70*/  @!P1 BRA `(.L_x_1395) ;  /* 0x0000000000249947 */ /* 0x000fea0003800000 */
[----:B------:R-:W-:Y:S02]  /*1b80*/  VIADD R5, R6, UR4 ;  /* 0x0000000406057c36 */ /* 0x000fe40008000000 */
[----:B------:R-:W-:-:S07]  /*1b90*/  IMAD.MOV R4, RZ, RZ, -R7 ;  /* 0x000000ffff047224 */ /* 0x000fce00078e0a07 */
.L_x_1404:
[----:B------:R-:W-:-:S06]  /*1ba0*/  IMAD.WIDE.U32 R2, R5, 0x4, R12 ;  /* 0x0000000405027825 */ /* 0x000fcc00078e000c */
[----:B------:R-:W2:Y:S01]  /*1bb0*/  LDG.E R2, desc[UR6][R2.64] ;  /* 0x0000000602027981 */ /* 0x000ea2000c1e1900 */
[----:B------:R-:W-:Y:S02]  /*1bc0*/  VIADD R4, R4, 0x1 ;  /* 0x0000000104047836 */ /* 0x000fe40000000000 */
[----:B------:R-:W-:-:S03]  /*1bd0*/  VIADD R5, R5, 0x100 ;  /* 0x0000010005057836 */ /* 0x000fc60000000000 */
[----:B------:R-:W-:Y:S02]  /*1be0*/  ISETP.NE.AND P0, PT, R4, RZ, PT ;  /* 0x000000ff0400720c */ /* 0x000fe40003f05270 */
[----:B--2---:R-:W-:-:S11]  /*1bf0*/  VIMNMX R25, PT, PT, R2, R25, !PT ;  /* 0x0000001902197248 */ /* 0x004fd60007fe0100 */
[----:B------:R-:W-:Y:S05]  /*1c00*/  @P0 BRA `(.L_x_1404) ;  /* 0xfffffffc00e40947 */ /* 0x000fea000383ffff */
.L_x_1395:
[----:B------:R-:W-:Y:S05]  /*1c10*/  BSYNC.RECONVERGENT B1 ;  /* 0x0000000000017941 */ /* 0x000fea0003800200 */
.L_x_1393:
        /* <DEDUP_REMOVED lines=38> */
.L_x_1391:
[----:B------:R-:W-:Y:S05]  /*1e80*/  BSYNC.RECONVERGENT B0 ;  /* 0x0000000000007941 */ /* 0x000fea0003800200 */
.L_x_1376:
[----:B------:R-:W-:Y:S05]  /*1e90*/  @P0 EXIT ;  /* 0x000000000000094d */ /* 0x000fea0003800000 */
[----:B-12---:R-:W1:Y:S01]  /*1ea0*/  LDC.64 R2, c[0x0][0x388] ;  /* 0x0000e200ff027b82 */ /* 0x006e620000000a00 */
[----:B------:R-:W0:Y:S02]  /*1eb0*/  LDCU UR4, c[0x0][0x398] ;  /* 0x00007300ff0477ac */ /* 0x000e240008000800 */
[----:B0-----:R-:W-:-:S05]  /*1ec0*/  VIMNMX R5, PT, PT, R5, UR4, !PT ;  /* 0x0000000405057c48 */ /* 0x001fca000ffe0100 */
[----:B-1----:R-:W-:Y:S01]  /*1ed0*/  STG.E desc[UR6][R2.64], R5 ;  /* 0x0000000502007986 */ /* 0x002fe2000c101906 */
[----:B------:R-:W-:Y:S05]  /*1ee0*/  EXIT ;  /* 0x000000000000794d */ /* 0x000fea0003800000 */
.L_x_1405:
        /* <DEDUP_REMOVED lines=9> */
.L_x_1529:


//--------------------- .text._ZN3cub18CUB_300001_SM_10006detail9transform16transform_kernelINS2_10policy_hubILb1EN4cuda3std3__45tupleIJN6thrust24THRUST_300001_SM_1000_NS12zip_iteratorINS8_IJNSA_6detail15normal_iteratorINSA_10device_ptrIcEEEENSD_INSE_IiEEEESI_EEEEEEEEE10policy1000El4compSI_JSK_EEEvT0_iT1_T2_DpNS2_10kernel_argIT3_EE --------------------------
	.section	.text._ZN3cub18CUB_300001_SM_10006detail9transform16transform_kernelINS2_10policy_hubILb1EN4cuda3std3__45tupleIJN6thrust24THRUST_300001_SM_1000_NS12zip_iteratorINS8_IJNSA_6detail15normal_iteratorINSA_10device_ptrIcEEEENSD_INSE_IiEEEESI_EEEEEEEEE10policy1000El4compSI_JSK_EEEvT0_iT1_T2_DpNS2_10kernel_argIT3_EE,"ax",@progbits
	.align	128
        .global         _ZN3cub18CUB_300001_SM_10006detail9transform16transform_kernelINS2_10policy_hubILb1EN4cuda3std3__45tupleIJN6thrust24THRUST_300001_SM_1000_NS12zip_iteratorINS8_IJNSA_6detail15normal_iteratorINSA_10device_ptrIcEEEENSD_INSE_IiEEEESI_EEEEEEEEE10policy1000El4compSI_JSK_EEEvT0_iT1_T2_DpNS2_10kernel_argIT3_EE
        .type           _ZN3cub18CUB_300001_SM_10006detail9transform16transform_kernelINS2_10policy_hubILb1EN4cuda3std3__45tupleIJN6thrust24THRUST_300001_SM_1000_NS12zip_iteratorINS8_IJNSA_6detail15normal_iteratorINSA_10device_ptrIcEEEENSD_INSE_IiEEEESI_EEEEEEEEE10policy1000El4compSI_JSK_EEEvT0_iT1_T2_DpNS2_10kernel_argIT3_EE,@function
        .size           _ZN3cub18CUB_300001_SM_10006detail9transform16transform_kernelINS2_10policy_hubILb1EN4cuda3std3__45tupleIJN6thrust24THRUST_300001_SM_1000_NS12zip_iteratorINS8_IJNSA_6detail15normal_iteratorINSA_10device_ptrIcEEEENSD_INSE_IiEEEESI_EEEEEEEEE10policy1000El4compSI_JSK_EEEvT0_iT1_T2_DpNS2_10kernel_argIT3_EE,(.L_x_1530 - _ZN3cub18CUB_300001_SM_10006detail9transform16transform_kernelINS2_10policy_hubILb1EN4cuda3std3__45tupleIJN6thrust24THRUST_300001_SM_1000_NS12zip_iteratorINS8_IJNSA_6detail15normal_iteratorINSA_10device_ptrIcEEEENSD_INSE_IiEEEESI_EEEEEEEEE10policy1000El4compSI_JSK_EEEvT0_iT1_T2_DpNS2_10kernel_argIT3_EE)
        .other          _ZN3cub18CUB_300001_SM_10006detail9transform16transform_kernelINS2_10policy_hubILb1EN4cuda3std3__45tupleIJN6thrust24THRUST_300001_SM_1000_NS12zip_iteratorINS8_IJNSA_6detail15normal_iteratorINSA_10device_ptrIcEEEENSD_INSE_IiEEEESI_EEEEEEEEE10policy1000El4compSI_JSK_EEEvT0_iT1_T2_DpNS2_10kernel_argIT3_EE,@"STO_CUDA_ENTRY STV_DEFAULT"
_ZN3cub18CUB_300001_SM_10006detail9transform16transform_kernelINS2_10policy_hubILb1EN4cuda3std3__45tupleIJN6thrust24THRUST_300001_SM_1000_NS12zip_iteratorINS8_IJNSA_6detail15normal_iteratorINSA_10device_ptrIcEEEENSD_INSE_IiEEEESI_EEEEEEEEE10policy1000El4compSI_JSK_EEEvT0_iT1_T2_DpNS2_10kernel_argIT3_EE:
.text._ZN3cub18CUB_300001_SM_10006detail9transform16transform_kernelINS2_10policy_hubILb1EN4cuda3std3__45tupleIJN6thrust24THRUST_300001_SM_1000_NS12zip_iteratorINS8_IJNSA_6detail15normal_iteratorINSA_10device_ptrIcEEEENSD_INSE_IiEEEESI_EEEEEEEEE10policy1000El4compSI_JSK_EEEvT0_iT1_T2_DpNS2_10kernel_argIT3_EE:
[----:B------:R-:W-:Y:S08]  /*0000*/  LDC R1, c[0x0][0x37c] ;  /* 0x0000df00ff017b82 */ /* 0x000ff00000000800 */
[----:B------:R-:W0:Y:S01]  /*0010*/  LDC R12, c[0x0][0x388] ;  /* 0x0000e200ff0c7b82 */ /* 0x000e220000000800 */
[----:B------:R-:W1:Y:S01]  /*0020*/  LDCU.64 UR6, c[0x0][0x380] ;  /* 0x00007000ff0677ac */ /* 0x000e620008000a00 */
[----:B------:R-:W2:Y:S06]  /*0030*/  LDCU.64 UR8, c[0x0][0x3a0] ;  /* 0x00007400ff0877ac */ /* 0x000eac0008000a00 */
[----:B------:R-:W3:Y:S01]  /*0040*/  S2UR UR4, SR_CTAID.X ;  /* 0x00000000000479c3 */ /* 0x000ee20000002500 */
[----:B0-----:R-:W-:-:S05]  /*0050*/  IMAD.SHL.U32 R5, R12, 0x80, RZ ;  /* 0x000000800c057824 */ /* 0x001fca00078e00ff */
[----:B------:R-:W-:Y:S01]  /*0060*/  SHF.R.S32.HI R0, RZ, 0x1f, R5 ;  /* 0x0000001fff007819 */ /* 0x000fe20000011405 */
[----:B---3--:R-:W-:-:S04]  /*0070*/  IMAD.WIDE.U32 R2, R5, UR4, RZ ;  /* 0x0000000405027c25 */ /* 0x008fc8000f8e00ff */
[----:B------:R-:W-:Y:S01]  /*0080*/  IMAD R9, R0, UR4, RZ ;  /* 0x0000000400097c24 */ /* 0x000fe2000f8e02ff */
[----:B-1----:R-:W-:Y:S01]  /*0090*/  IADD3 R16, P1, PT, -R2, UR6, RZ ;  /* 0x0000000602107c10 */ /* 0x002fe2000ff3e1ff */
[----:B------:R-:W0:Y:S02]  /*00a0*/  LDCU.64 UR4, c[0x0][0x358] ;  /* 0x00006b00ff0477ac */ /* 0x000e240008000a00 */
[----:B------:R-:W-:Y:S01]  /*00b0*/  IMAD.IADD R9, R3, 0x1, R9 ;  /* 0x0000000103097824 */ /* 0x000fe200078e0209 */
[----:B------:R-:W-:-:S04]  /*00c0*/  ISETP.LT.U32.AND P0, PT, R16, R5, PT ;  /* 0x000000051000720c */ /* 0x000fc80003f01070 */
[----:B------:R-:W-:Y:S01]  /*00d0*/  IADD3.X R7, PT, PT, ~R9, UR7, RZ, P1, !PT ;  /* 0x0000000709077c10 */ /* 0x000fe20008ffe5ff */
[----:B------:R-:W1:Y:S01]  /*00e0*/  LDCU UR7, c[0x0][0x394] ;  /* 0x00007280ff0777ac */ /* 0x000e620008000800 */
[----:B--2---:R-:W-:Y:S02]  /*00f0*/  IADD3 R8, P1, PT, R2, UR8, RZ ;  /* 0x0000000802087c10 */ /* 0x004fe4000ff3e0ff */
[----:B------:R-:W-:Y:S02]  /*0100*/  ISETP.LT.AND.EX P0, PT, R7, R0, PT, P0 ;  /* 0x000000000700720c */ /* 0x000fe40003f01300 */
[----:B------:R-:W-:Y:S02]  /*0110*/  IADD3.X R0, PT, PT, R9, UR9, RZ, P1, !PT ;  /* 0x0000000909007c10 */ /* 0x000fe40008ffe4ff */
[----:B------:R-:W-:-:S04]  /*0120*/  SEL R16, R16, R5, P0 ;  /* 0x0000000510107207 */ /* 0x000fc80000000000 */
[----:B------:R-:W-:-:S13]  /*0130*/  ISETP.NE.AND P0, PT, R5, R16, PT ;  /* 0x000000100500720c */ /* 0x000fda0003f05270 */
[----:B01----:R-:W-:Y:S05]  /*0140*/  @!P0 BRA `(.L_x_1406) ;  /* 0x00000014000c8947 */ /* 0x003fea0003800000 */
[----:B------:R-:W-:-:S13]  /*0150*/  ISETP.GE.AND P0, PT, R12, 0x1, PT ;  /* 0x000000010c00780c */ /* 0x000fda0003f06270 */
[----:B------:R-:W-:Y:S05]  /*0160*/  @!P0 EXIT ;  /* 0x000000000000894d */ /* 0x000fea0003800000 */
[----:B------:R-:W0:Y:S01]  /*0170*/  S2R R15, SR_TID.X ;  /* 0x00000000000f7919 */ /* 0x000e220000002100 */
[C---:B------:R-:W-:Y:S01]  /*0180*/  ISETP.GE.U32.AND P0, PT, R12.reuse, 0x4, PT ;  /* 0x000000040c00780c */ /* 0x040fe20003f06070 */
[----:B------:R-:W-:Y:S01]  /*0190*/  IMAD.MOV.U32 R13, RZ, RZ, RZ ;  /* 0x000000ffff0d7224 */ /* 0x000fe200078e00ff */
[----:B------:R-:W-:-:S11]  /*01a0*/  LOP3.LUT R14, R12, 0x3, RZ, 0xc0, !PT ;  /* 0x000000030c0e7812 */ /* 0x000fd600078ec0ff */
[----:B------:R-:W-:Y:S05]  /*01b0*/  @!P0 BRA `(.L_x_1407) ;  /* 0x0000001000248947 */ /* 0x000fea0003800000 */
[----:B------:R-:W1:Y:S01]  /*01c0*/  LDCU.64 UR8, c[0x0][0x3a8] ;  /* 0x00007500ff0877ac */ /* 0x000e620008000a00 */
[----:B0-----:R-:W-:Y:S01]  /*01d0*/  ISETP.GE.AND P0, PT, R15, R16, PT ;  /* 0x000000100f00720c */ /* 0x001fe20003f06270 */
[C---:B------:R-:W-:Y:S01]  /*01e0*/  IMAD.SHL.U32 R10, R2.reuse, 0x4, RZ ;  /* 0x00000004020a7824 */ /* 0x040fe200078e00ff */
[----:B------:R-:W-:Y:S01]  /*01f0*/  SHF.L.U64.HI R11, R2, 0x2, R9 ;  /* 0x00000002020b7819 */ /* 0x000fe20000010209 */
[----:B------:R-:W0:Y:S01]  /*0200*/  LDCU.64 UR10, c[0x0][0x3b0] ;  /* 0x00007600ff0a77ac */ /* 0x000e220008000a00 */
[----:B------:R-:W-:Y:S01]  /*0210*/  BSSY.RECONVERGENT B0, `(.L_x_1408) ;  /* 0x0000024000007945 */ /* 0x000fe20003800200 */
[----:B------:R-:W-:Y:S01]  /*0220*/  LOP3.LUT R13, R12, 0x7ffffffc, RZ, 0xc0, !PT ;  /* 0x7ffffffc0c0d7812 */ /* 0x000fe200078ec0ff */
[----:B------:R-:W2:Y:S01]  /*0230*/  LDCU.64 UR12, c[0x0][0x398] ;  /* 0x00007300ff0c77ac */ /* 0x000ea20008000a00 */
[C---:B-1----:R-:W-:Y:S02]  /*0240*/  IADD3 R4, P1, PT, R10.reuse, UR8, RZ ;  /* 0x000000080a047c10 */ /* 0x042fe4000ff3e0ff */
[----:B0-----:R-:W-:-:S02]  /*0250*/  IADD3 R6, P2, PT, R10, UR10, RZ ;  /* 0x0000000a0a067c10 */ /* 0x001fc4000ff5e0ff */
[C---:B------:R-:W-:Y:S02]  /*0260*/  IADD3.X R5, PT, PT, R11.reuse, UR9, RZ, P1, !PT ;  /* 0x000000090b057c10 */ /* 0x040fe40008ffe4ff */
[----:B--2---:R-:W-:Y:S02]  /*0270*/  IADD3 R10, P3, PT, R10, UR12, RZ ;  /* 0x0000000c0a0a7c10 */ /* 0x004fe4000ff7e0ff */
[C---:B------:R-:W-:Y:S02]  /*0280*/  IADD3.X R7, PT, PT, R11.reuse, UR11, RZ, P2, !PT ;  /* 0x0000000b0b077c10 */ /* 0x040fe400097fe4ff */
[----:B------:R-:W-:Y:S01]  /*0290*/  IADD3.X R11, PT, PT, R11, UR13, RZ, P3, !PT ;  /* 0x0000000d0b0b7c10 */ /* 0x000fe20009ffe4ff */
[----:B------:R-:W-:Y:S08]  /*02a0*/  @P0 BRA `(.L_x_1409) ;  /* 0x0000000000680947 */ /* 0x000ff00003800000 */
[----:B------:R-:W-:-:S04]  /*02b0*/  IADD3 R20, P0, PT, R15, R8, RZ ;  /* 0x000000080f147210 */ /* 0x000fc80007f1e0ff */
[----:B------:R-:W-:-:S05]  /*02c0*/  LEA.HI.X.SX32 R21, R15, R0, 0x1, P0 ;  /* 0x000000000f157211 */ /* 0x000fca00000f0eff */
[----:B------:R-:W2:Y:S01]  /*02d0*/  LDG.E.U8 R20, desc[UR4][R20.64] ;  /* 0x0000000414147981 */ /* 0x000ea2000c1e1100 */
[----:B------:R-:W-:-:S04]  /*02e0*/  IMAD.WIDE R22, R15, 0x4, R4 ;  /* 0x000000040f167825 */ /* 0x000fc800078e0204 */
[C---:B------:R-:W-:Y:S02]  /*02f0*/  IMAD.WIDE R18, R15.reuse, 0x4, R6 ;  /* 0x000000040f127825 */ /* 0x040fe400078e0206 */
[----:B------:R-:W3:Y:S04]  /*0300*/  LDG.E R22, desc[UR4][R22.64] ;  /* 0x0000000416167981 */ /* 0x000ee8000c1e1900 */
[----:B------:R-:W4:Y:S01]  /*0310*/  LDG.E R18, desc[UR4][R18.64] ;  /* 0x0000000412127981 */ /* 0x000f22000c1e1900 */
[----:B------:R-:W-:Y:S01]  /*0320*/  ULOP3.LUT UR6, UR7, 0xff, URZ, 0xc0, !UPT ;  /* 0x000000ff07067892 */ /* 0x000fe2000f8ec0ff */
[----:B------:R-:W-:Y:S05]  /*0330*/  BSSY.RECONVERGENT B1, `(.L_x_1410) ;  /* 0x0000010000017945 */ /* 0x000fea0003800200 */
[----:B--2---:R-:W-:Y:S01]  /*0340*/  ISETP.NE.AND P0, PT, R20, UR6, PT ;  /* 0x0000000614007c0c */ /* 0x004fe2000bf05270 */
[----:B------:R-:W-:-:S04]  /*0350*/  IMAD.WIDE R20, R15, 0x4, R10 ;  /* 0x000000040f147825 */ /* 0x000fc800078e020a */
[----:B---3--:R-:W-:Y:S01]  /*0360*/  VIADD R17, R22, 0x2 ;  /* 0x0000000216117836 */ /* 0x008fe20000000000 */
[----:B----4-:R-:W-:-:S07]  /*0370*/  VIMNMX R12, PT, PT, R18, 0x1, !PT ;  /* 0x00000001120c7848 */ /* 0x010fce0007fe0100 */
[----:B------:R-:W-:-:S05]  /*0380*/  @P0 VIADD R17, R22, 0xffffffff ;  /* 0xffffffff16110836 */ /* 0x000fca0000000000 */
[----:B------:R-:W-:Y:S01]  /*0390*/  ISETP.GT.AND P0, PT, R12, R17, PT ;  /* 0x000000110c00720c */ /* 0x000fe20003f04270 */
[----:B------:R-:W-:-:S12]  /*03a0*/  IMAD.MOV.U32 R12, RZ, RZ, R17 ;  /* 0x000000ffff0c7224 */ /* 0x000fd800078e0011 */
[----:B------:R-:W-:Y:S05]  /*03b0*/  @!P0 BRA `(.L_x_1411) ;  /* 0x00000000001c8947 */ /* 0x000fea0003800000 */
[----:B------:R-:W-:-:S05]  /*03c0*/  VIADD R12, R18, 0xffffffff ;  /* 0xffffffff120c7836 */ /* 0x000fca0000000000 */
[----:B------:R-:W-:-:S04]  /*03d0*/  ISETP.GT.AND P0, PT, R12, R17, PT ;  /* 0x000000110c00720c */ /* 0x000fc80003f04270 */
[----:B------:R-:W-:-:S13]  /*03e0*/  ISETP.GT.AND P0, PT, R18, 0x1, P0 ;  /* 0x000000011200780c */ /* 0x000fda0000704270 */
[C---:B------:R-:W-:Y:S02]  /*03f0*/  @!P0 ISETP.NE.AND P2, PT, R17.reuse, R12, PT ;  /* 0x0000000c1100820c */ /* 0x040fe40003f45270 */
[C---:B------:R-:W-:Y:S02]  /*0400*/  @!P0 ISETP.GT.AND P1, PT, R17.reuse, RZ, PT ;  /* 0x000000ff1100820c */ /* 0x040fe40003f24270 */
[----:B------:R-:W-:-:S04]  /*0410*/  @!P0 SEL R17, R17, RZ, !P2 ;  /* 0x000000ff11118207 */ /* 0x000fc80005000000 */
[----:B------:R-:W-:-:S07]  /*0420*/  @!P0 SEL R12, R17, RZ, P1 ;  /* 0x000000ff110c8207 */ /* 0x000fce0000800000 */
.L_x_1411:
[----:B------:R-:W-:Y:S05]  /*0430*/  BSYNC.RECONVERGENT B1 ;  /* 0x0000000000017941 */ /* 0x000fea0003800200 */
.L_x_1410:
[----:B------:R0:W-:Y:S02]  /*0440*/  STG.E desc[UR4][R20.64], R12 ;  /* 0x0000000c14007986 */ /* 0x0001e4000c101904 */
.L_x_1409:
[----:B------:R-:W-:Y:S05]  /*0450*/  BSYNC.RECONVERGENT B0 ;  /* 0x0000000000007941 */ /* 0x000fea0003800200 */
.L_x_1408:
[----:B------:R-:W-:Y:S01]  /*0460*/  VIADD R17, R15, 0x80 ;  /* 0x000000800f117836 */ /* 0x000fe20000000000 */
[----:B------:R-:W-:Y:S04]  /*0470*/  BSSY.RECONVERGENT B0, `(.L_x_1412) ;  /* 0x000001d000007945 */ /* 0x000fe80003800200 */
[----:B------:R-:W-:-:S13]  /*0480*/  ISETP.GE.AND P0, PT, R17, R16, PT ;  /* 0x000000101100720c */ /* 0x000fda0003f06270 */
[----:B------:R-:W-:Y:S05]  /*0490*/  @P0 BRA `(.L_x_1413) ;  /* 0x0000000000680947 */ /* 0x000fea0003800000 */
[----:B------:R-:W-:-:S04]  /*04a0*/  IADD3 R22, P0, PT, R17, R8, RZ ;  /* 0x0000000811167210 */ /* 0x000fc80007f1e0ff */
[----:B------:R-:W-:-:S05]  /*04b0*/  LEA.HI.X.SX32 R23, R17, R0, 0x1, P0 ;  /* 0x0000000011177211 */ /* 0x000fca00000f0eff */
[----:B------:R-:W2:Y:S01]  /*04c0*/  LDG.E.U8 R22, desc[UR4][R22.64] ;  /* 0x0000000416167981 */ /* 0x000ea2000c1e1100 */
[----:B------:R-:W-:-:S04]  /*04d0*/  IMAD.WIDE R18, R17, 0x4, R4 ;  /* 0x0000000411127825 */ /* 0x000fc800078e0204 */
[C---:B0-----:R-:W-:Y:S02]  /*04e0*/  IMAD.WIDE R20, R17.reuse, 0x4, R6 ;  /* 0x0000000411147825 */ /* 0x041fe400078e0206 */
        /* <DEDUP_REMOVED lines=19> */
.L_x_1415:
[----:B------:R-:W-:Y:S05]  /*0620*/  BSYNC.RECONVERGENT B1 ;  /* 0x0000000000017941 */ /* 0x000fea0003800200 */
.L_x_1414:
[----:B------:R1:W-:Y:S02]  /*0630*/  STG.E desc[UR4][R22.64], R12 ;  /* 0x0000000c16007986 */ /* 0x0003e4000c101904 */
.L_x_1413:
[----:B------:R-:W-:Y:S05]  /*0640*/  BSYNC.RECONVERGENT B0 ;  /* 0x0000000000007941 */ /* 0x000fea0003800200 */
.L_x_1412:
[----:B------:R-:W-:Y:S01]  /*0650*/  VIADD R17, R15, 0x100 ;  /* 0x000001000f117836 */ /* 0x000fe20000000000 */
[----:B------:R-:W-:Y:S04]  /*0660*/  BSSY.RECONVERGENT B0, `(.L_x_1416) ;  /* 0x000001d000007945 */ /* 0x000fe80003800200 */
[----:B------:R-:W-:-:S13]  /*0670*/  ISETP.GE.AND P0, PT, R17, R16, PT ;  /* 0x000000101100720c */ /* 0x000fda0003f06270 */
[----:B------:R-:W-:Y:S05]  /*0680*/  @P0 BRA `(.L_x_1417) ;  /* 0x0000000000680947 */ /* 0x000fea0003800000 */
[----:B-1----:R-:W-:-:S04]  /*0690*/  IADD3 R22, P0, PT, R17, R8, RZ ;  /* 0x0000000811167210 */ /* 0x002fc80007f1e0ff */
        /* <DEDUP_REMOVED lines=23> */
.L_x_1419:
[----:B------:R-:W-:Y:S05]  /*0810*/  BSYNC.RECONVERGENT B1 ;  /* 0x0000000000017941 */ /* 0x000fea0003800200 */
.L_x_1418:
[----:B------:R2:W-:Y:S02]  /*0820*/  STG.E desc[UR4][R22.64], R12 ;  /* 0x0000000c16007986 */ /* 0x0005e4000c101904 */
.L_x_1417:
[----:B------:R-:W-:Y:S05]  /*0830*/  BSYNC.RECONVERGENT B0 ;  /* 0x0000000000007941 */ /* 0x000fea0003800200 */
.L_x_1416:
[----:B------:R-:W-:Y:S01]  /*0840*/  VIADD R17, R15, 0x180 ;  /* 0x000001800f117836 */ /* 0x000fe20000000000 */
[----:B------:R-:W-:Y:S04]  /*0850*/  BSSY.RECONVERGENT B0, `(.L_x_1420) ;  /* 0x000001d000007945 */ /* 0x000fe80003800200 */
[----:B------:R-:W-:-:S13]  /*0860*/  ISETP.GE.AND P0, PT, R17, R16, PT ;  /* 0x000000101100720c */ /* 0x000fda0003f06270 */
[----:B------:R-:W-:Y:S05]  /*0870*/  @P0 BRA `(.L_x_1421) ;  /* 0x0000000000680947 */ /* 0x000fea0003800000 */
[----:B-12---:R-:W-:-:S04]  /*0880*/  IADD3 R22, P0, PT, R17, R8, RZ ;  /* 0x0000000811167210 */ /* 0x006fc80007f1e0ff */
        /* <DEDUP_REMOVED lines=23> */
.L_x_1423:
[----:B------:R-:W-:Y:S05]  /*0a00*/  BSYNC.RECONVERGENT B1 ;  /* 0x0000000000017941 */ /* 0x000fea0003800200 */
.L_x_1422:
[----:B------:R3:W-:Y:S02]  /*0a10*/  STG.E desc[UR4][R22.64], R12 ;  /* 0x0000000c16007986 */ /* 0x0007e4000c101904 */
.L_x_1421:
[----:B------:R-:W-:Y:S05]  /*0a20*/  BSYNC.RECONVERGENT B0 ;  /* 0x0000000000007941 */ /* 0x000fea0003800200 */
.L_x_1420:
[----:B------:R-:W-:-:S13]  /*0a30*/  ISETP.NE.AND P0, PT, R13, 0x4, PT ;  /* 0x000000040d00780c */ /* 0x000fda0003f05270 */
[----:B------:R-:W-:Y:S05]  /*0a40*/  @!P0 BRA `(.L_x_1407) ;  /* 0x0000000800008947 */ /* 0x000fea0003800000 */
[----:B0123--:R-:W-:-:S07]  /*0a50*/  IMAD.MOV.U32 R12, RZ, RZ, 0x4 ;  /* 0x00000004ff0c7424 */ /* 0x00ffce00078e00ff */
.L_x_1440:
[C---:B------:R-:W-:Y:S01]  /*0a60*/  IMAD R17, R12.reuse, 0x80, R15 ;  /* 0x000000800c117824 */ /* 0x040fe200078e020f */
[----:B------:R-:W-:Y:S01]  /*0a70*/  BSSY.RECONVERGENT B0, `(.L_x_1424) ;  /* 0x000001f000007945 */ /* 0x000fe20003800200 */
[----:B------:R-:W-:-:S03]  /*0a80*/  VIADD R12, R12, 0x4 ;  /* 0x000000040c0c7836 */ /* 0x000fc60000000000 */
[----:B------:R-:W-:Y:S02]  /*0a90*/  ISETP.GE.AND P0, PT, R17, R16, PT ;  /* 0x000000101100720c */ /* 0x000fe40003f06270 */
[----:B------:R-:W-:-:S11]  /*0aa0*/  ISETP.NE.AND P1, PT, R12, R13, PT ;  /* 0x0000000d0c00720c */ /* 0x000fd60003f25270 */
[----:B0-----:R-:W-:Y:S05]  /*0ab0*/  @P0 BRA `(.L_x_1425) ;  /* 0x0000000000680947 */ /* 0x001fea0003800000 */
        /* <DEDUP_REMOVED lines=24> */
.L_x_1427:
[----:B------:R-:W-:Y:S05]  /*0c40*/  BSYNC.RECONVERGENT B1 ;  /* 0x0000000000017941 */ /* 0x000fea0003800200 */
.L_x_1426:
[----:B------:R0:W-:Y:S02]  /*0c50*/  STG.E desc[UR4][R22.64], R25 ;  /* 0x0000001916007986 */ /* 0x0001e4000c101904 */
.L_x_1425:
[----:B------:R-:W-:Y:S05]  /*0c60*/  BSYNC.RECONVERGENT B0 ;  /* 0x0000000000007941 */ /* 0x000fea0003800200 */
.L_x_1424:
[----:B------:R-:W-:Y:S01]  /*0c70*/  VIADD R27, R17, 0x80 ;  /* 0x00000080111b7836 */ /* 0x000fe20000000000 */
[----:B------:R-:W-:Y:S04]  /*0c80*/  BSSY.RECONVERGENT B0, `(.L_x_1428) ;  /* 0x000001d000007945 */ /* 0x000fe80003800200 */
[----:B------:R-:W-:-:S13]  /*0c90*/  ISETP.GE.AND P0, PT, R27, R16, PT ;  /* 0x000000101b00720c */ /* 0x000fda0003f06270 */
[----:B------:R-:W-:Y:S05]  /*0ca0*/  @P0 BRA `(.L_x_1429) ;  /* 0x0000000000680947 */ /* 0x000fea0003800000 */
[----:B0-----:R-:W-:-:S04]  /*0cb0*/  IADD3 R22, P0, PT, R27, R8, RZ ;  /* 0x000000081b167210 */ /* 0x001fc80007f1e0ff */
        /* <DEDUP_REMOVED lines=23> */
.L_x_1431:
[----:B------:R-:W-:Y:S05]  /*0e30*/  BSYNC.RECONVERGENT B1 ;  /* 0x0000000000017941 */ /* 0x000fea0003800200 */
.L_x_1430:
[----:B------:R1:W-:Y:S02]  /*0e40*/  STG.E desc[UR4][R22.64], R25 ;  /* 0x0000001916007986 */ /* 0x0003e4000c101904 */
.L_x_1429:
[----:B------:R-:W-:Y:S05]  /*0e50*/  BSYNC.RECONVERGENT B0 ;  /* 0x0000000000007941 */ /* 0x000fea0003800200 */
.L_x_1428:
[----:B------:R-:W-:Y:S01]  /*0e60*/  VIADD R27, R17, 0x100 ;  /* 0x00000100111b7836 */ /* 0x000fe20000000000 */
[----:B------:R-:W-:Y:S04]  /*0e70*/  BSSY.RECONVERGENT B0, `(.L_x_1432) ;  /* 0x000001d000007945 */ /* 0x000fe80003800200 */
[----:B------:R-:W-:-:S13]  /*0e80*/  ISETP.GE.AND P0, PT, R27, R16, PT ;  /* 0x000000101b00720c */ /* 0x000fda0003f06270 */
[----:B------:R-:W-:Y:S05]  /*0e90*/  @P0 BRA `(.L_x_1433) ;  /* 0x0000000000680947 */ /* 0x000fea0003800000 */
[----:B01----:R-:W-:-:S04]  /*0ea0*/  IADD3 R22, P0, PT, R27, R8, RZ ;  /* 0x000000081b167210 */ /* 0x003fc80007f1e0ff */
        /* <DEDUP_REMOVED lines=23> */
.L_x_1435:
[----:B------:R-:W-:Y:S05]  /*1020*/  BSYNC.RECONVERGENT B1 ;  /* 0x0000000000017941 */ /* 0x000fea0003800200 */
.L_x_1434:
[----:B------:R2:W-:Y:S02]  /*1030*/  STG.E desc[UR4][R22.64], R25 ;  /* 0x0000001916007986 */ /* 0x0005e4000c101904 */
.L_x_1433:
[----:B------:R-:W-:Y:S05]  /*1040*/  BSYNC.RECONVERGENT B0 ;  /* 0x0000000000007941 */ /* 0x000fea0003800200 */
.L_x_1432:
[----:B012---:R-:W-:Y:S01]  /*1050*/  VIADD R25, R17, 0x180 ;  /* 0x0000018011197836 */ /* 0x007fe20000000000 */
[----:B------:R-:W-:Y:S04]  /*1060*/  BSSY.RECONVERGENT B0, `(.L_x_1436) ;  /* 0x000001d000007945 */ /* 0x000fe80003800200 */
[----:B------:R-:W-:-:S13]  /*1070*/  ISETP.GE.AND P0, PT, R25, R16, PT ;  /* 0x000000101900720c */ /* 0x000fda0003f06270 */
[----:B------:R-:W-:Y:S05]  /*1080*/  @P0 BRA `(.L_x_1437) ;  /* 0x0000000000680947 */ /* 0x000fea0003800000 */
        /* <DEDUP_REMOVED lines=13> */
[----:B------:R-:W-:-:S04]  /*1160*/  @P0 VIADD R17, R18, 0xffffffff ;  /* 0xffffffff12110836 */ /* 0x000fc80000000000 */
[----:B------:R-:W-:Y:S01]  /*1170*/  IMAD.MOV.U32 R25, RZ, RZ, R17 ;  /* 0x000000ffff197224 */ /* 0x000fe200078e0011 */
[----:B------:R-:W-:-:S13]  /*1180*/  ISETP.GT.AND P0, PT, R24, R17, PT ;  /* 0x000000111800720c */ /* 0x000fda0003f04270 */
        /* <DEDUP_REMOVED lines=8> */
.L_x_1439:
[----:B------:R-:W-:Y:S05]  /*1210*/  BSYNC.RECONVERGENT B1 ;  /* 0x0000000000017941 */ /* 0x000fea0003800200 */
.L_x_1438:
[----:B------:R0:W-:Y:S02]  /*1220*/  STG.E desc[UR4][R22.64], R25 ;  /* 0x0000001916007986 */ /* 0x0001e4000c101904 */
.L_x_1437:
[----:B------:R-:W-:Y:S05]  /*1230*/  BSYNC.RECONVERGENT B0 ;  /* 0x0000000000007941 */ /* 0x000fea0003800200 */
.L_x_1436:
[----:B------:R-:W-:Y:S05]  /*1240*/  @P1 BRA `(.L_x_1440) ;  /* 0xfffffff800041947 */ /* 0x000fea000383ffff */
.L_x_1407:
[----:B------:R-:W-:-:S13]  /*1250*/  ISETP.NE.AND P0, PT, R14, RZ, PT ;  /* 0x000000ff0e00720c */ /* 0x000fda0003f05270 */
[----:B------:R-:W-:Y:S05]  /*1260*/  @!P0 EXIT ;  /* 0x000000000000894d */ /* 0x000fea0003800000 */
[----:B------:R-:W4:Y:S01]  /*1270*/  LDCU.64 UR8, c[0x0][0x398] ;  /* 0x00007300ff0877ac */ /* 0x000f220008000a00 */
[C---:B------:R-:W-:Y:S01]  /*1280*/  IMAD.SHL.U32 R5, R2.reuse, 0x4, RZ ;  /* 0x0000000402057824 */ /* 0x040fe200078e00ff */
[----:B------:R-:W-:Y:S01]  /*1290*/  SHF.L.U64.HI R3, R2, 0x2, R9 ;  /* 0x0000000202037819 */ /* 0x000fe20000010209 */
[----:B0-----:R-:W-:Y:S01]  /*12a0*/  IMAD R13, R13, 0x80, R15 ;  /* 0x000000800d0d7824 */ /* 0x001fe200078e020f */
[----:B------:R-:W0:Y:S01]  /*12b0*/  LDCU.64 UR10, c[0x0][0x3b0] ;  /* 0x00007600ff0a77ac */ /* 0x000e220008000a00 */
[----:B------:R-:W-:Y:S01]  /*12c0*/  IMAD.MOV R9, RZ, RZ, -R14 ;  /* 0x000000ffff097224 */ /* 0x000fe200078e0a0e */
[----:B------:R-:W5:Y:S01]  /*12d0*/  LDCU.64 UR12, c[0x0][0x3a8] ;  /* 0x00007500ff0c77ac */ /* 0x000f620008000a00 */
[C---:B----4-:R-:W-:Y:S02]  /*12e0*/  IADD3 R6, P0, PT, R5.reuse, UR8, RZ ;  /* 0x0000000805067c10 */ /* 0x050fe4000ff1e0ff */
[----:B0-----:R-:W-:Y:S02]  /*12f0*/  IADD3 R4, P1, PT, R5, UR10, RZ ;  /* 0x0000000a05047c10 */ /* 0x001fe4000ff3e0ff */
[----:B------:R-:W-:-:S02]  /*1300*/  IADD3.X R7, PT, PT, R3, UR9, RZ, P0, !PT ;  /* 0x0000000903077c10 */ /* 0x000fc400087fe4ff */
[----:B-----5:R-:W-:Y:S02]  /*1310*/  IADD3 R2, P2, PT, R5, UR12, RZ ;  /* 0x0000000c05027c10 */ /* 0x020fe4000ff5e0ff */
[C---:B------:R-:W-:Y:S02]  /*1320*/  IADD3.X R5, PT, PT, R3.reuse, UR11, RZ, P1, !PT ;  /* 0x0000000b03057c10 */ /* 0x040fe40008ffe4ff */
[----:B------:R-:W-:-:S09]  /*1330*/  IADD3.X R3, PT, PT, R3, UR13, RZ, P2, !PT ;  /* 0x0000000d03037c10 */ /* 0x000fd200097fe4ff */
.L_x_1445:
[----:B------:R-:W-:Y:S01]  /*1340*/  ISETP.GE.AND P0, PT, R13, R16, PT ;  /* 0x000000100d00720c */ /* 0x000fe20003f06270 */
[----:B------:R-:W-:Y:S01]  /*1350*/  VIADD R9, R9, 0x1 ;  /* 0x0000000109097836 */ /* 0x000fe20000000000 */
[----:B------:R-:W-:Y:S04]  /*1360*/  BSSY.RECONVERGENT B0, `(.L_x_1441) ;  /* 0x000001e000007945 */ /* 0x000fe80003800200 */
[----:B------:R-:W-:-:S07]  /*1370*/  ISETP.NE.AND P1, PT, R9, RZ, PT ;  /* 0x000000ff0900720c */ /* 0x000fce0003f25270 */
[----:B0-----:R-:W-:Y:S06]  /*1380*/  @P0 BRA `(.L_x_1442) ;  /* 0x00000000006c0947 */ /* 0x001fec0003800000 */
[----:B------:R-:W-:Y:S02]  /*1390*/  SHF.R.S32.HI R11, RZ, 0x1f, R13 ;  /* 0x0000001fff0b7819 */ /* 0x000fe4000001140d */
[----:B------:R-:W-:-:S05]  /*13a0*/  IADD3 R18, P0, PT, R13, R8, RZ ;  /* 0x000000080d127210 */ /* 0x000fca0007f1e0ff */
[----:B------:R-:W-:-:S05]  /*13b0*/  IMAD.X R19, R11, 0x1, R0, P0 ;  /* 0x000000010b137824 */ /* 0x000fca00000e0600 */
[----:B------:R-:W4:Y:S01]  /*13c0*/  LDG.E.U8 R18, desc[UR4][R18.64] ;  /* 0x0000000412127981 */ /* 0x000f22000c1e1100 */
[----:B------:R-:W-:-:S04]  /*13d0*/  IMAD.WIDE R10, R13, 0x4, R2 ;  /* 0x000000040d0a7825 */ /* 0x000fc800078e0202 */
[C---:B------:R-:W-:Y:S02]  /*13e0*/  IMAD.WIDE R14, R13.reuse, 0x4, R4 ;  /* 0x000000040d0e7825 */ /* 0x040fe400078e0204 */
[----:B------:R-:W1:Y:S04]  /*13f0*/  LDG.E R10, desc[UR4][R10.64] ;  /* 0x000000040a0a7981 */ /* 0x000e68000c1e1900 */
[----:B------:R-:W5:Y:S01]  /*1400*/  LDG.E R14, desc[UR4][R14.64] ;  /* 0x000000040e0e7981 */ /* 0x000f62000c1e1900 */
[----:B------:R-:W-:Y:S01]  /*1410*/  ULOP3.LUT UR6, UR7, 0xff, URZ, 0xc0, !UPT ;  /* 0x000000ff07067892 */ /* 0x000fe2000f8ec0ff */
[----:B------:R-:W-:Y:S05]  /*1420*/  BSSY.RECONVERGENT B1, `(.L_x_1443) ;  /* 0x0000010000017945 */ /* 0x000fea0003800200 */
[----:B----4-:R-:W-:Y:S01]  /*1430*/  ISETP.NE.AND P0, PT, R18, UR6, PT ;  /* 0x0000000612007c0c */ /* 0x010fe2000bf05270 */
[----:B------:R-:W-:-:S04]  /*1440*/  IMAD.WIDE R18, R13, 0x4, R6 ;  /* 0x000000040d127825 */ /* 0x000fc800078e0206 */
[----:B-123--:R-:W-:Y:S01]  /*1450*/  VIADD R12, R10, 0x2 ;  /* 0x000000020a0c7836 */ /* 0x00efe20000000000 */
[----:B-----5:R-:W-:-:S07]  /*1460*/  VIMNMX R17, PT, PT, R14, 0x1, !PT ;  /* 0x000000010e117848 */ /* 0x020fce0007fe0100 */
        /* <DEDUP_REMOVED lines=11> */
.L_x_1444:
[----:B------:R-:W-:Y:S05]  /*1520*/  BSYNC.RECONVERGENT B1 ;  /* 0x0000000000017941 */ /* 0x000fea0003800200 */
.L_x_1443:
[----:B------:R0:W-:Y:S02]  /*1530*/  STG.E desc[UR4][R18.64], R17 ;  /* 0x0000001112007986 */ /* 0x0001e4000c101904 */
.L_x_1442:
[----:B------:R-:W-:Y:S05]  /*1540*/  BSYNC.RECONVERGENT B0 ;  /* 0x0000000000007941 */ /* 0x000fea0003800200 */
.L_x_1441:
[----:B------:R-:W-:Y:S01]  /*1550*/  VIADD R13, R13, 0x80 ;  /* 0x000000800d0d7836 */ /* 0x000fe20000000000 */
[----:B------:R-:W-:Y:S06]  /*1560*/  @P1 BRA `(.L_x_1445) ;  /* 0xfffffffc00741947 */ /* 0x000fec000383ffff */
[----:B------:R-:W-:Y:S05]  /*1570*/  EXIT ;  /* 0x000000000000794d */ /* 0x000fea0003800000 */
.L_x_1406:
        /* <DEDUP_REMOVED lines=8> */
[----:B0-----:R-:W-:Y:S01]  /*1600*/  SHF.R.S32.HI R6, RZ, 0x1f, R19 ;  /* 0x0000001fff067819 */ /* 0x001fe20000011413 */
[----:B------:R-:W0:Y:S01]  /*1610*/  LDC.64 R20, c[0x0][0x398] ;  /* 0x0000e600ff147b82 */ /* 0x000e220000000a00 */
[----:B------:R-:W-:Y:S01]  /*1620*/  IADD3 R16, P1, P2, R19, UR8, R2 ;  /* 0x0000000813107c10 */ /* 0x000fe2000fa3e002 */
[----:B------:R-:W2:Y:S01]  /*1630*/  LDCU.64 UR12, c[0x0][0x3b0] ;  /* 0x00007600ff0c77ac */ /* 0x000ea20008000a00 */
[----:B------:R-:W-:Y:S02]  /*1640*/  LEA R4, P0, R2, 0x400, 0x2 ;  /* 0x0000040002047811 */ /* 0x000fe400078010ff */
[--C-:B------:R-:W-:Y:S02]  /*1650*/  IADD3.X R17, PT, PT, R6, UR9, R9.reuse, P1, P2 ;  /* 0x0000000906117c10 */ /* 0x100fe40008fe4409 */
[----:B------:R-:W-:-:S03]  /*1660*/  LEA.HI.X R5, R2, RZ, R9, 0x2, P0 ;  /* 0x000000ff02057211 */ /* 0x000fc600000f1409 */
[----:B------:R-:W3:Y:S01]  /*1670*/  LDG.E.U8 R18, desc[UR4][R16.64] ;  /* 0x0000000410127981 */ /* 0x000ee2000c1e1100 */
[C---:B-1----:R-:W-:Y:S02]  /*1680*/  IADD3 R6, P1, PT, R4.reuse, UR10, RZ ;  /* 0x0000000a04067c10 */ /* 0x042fe4000ff3e0ff */
[----:B--2---:R-:W-:Y:S02]  /*1690*/  IADD3 R4, P0, PT, R4, UR12, RZ ;  /* 0x0000000c04047c10 */ /* 0x004fe4000ff1e0ff */
[C---:B------:R-:W-:Y:S02]  /*16a0*/  IADD3.X R7, PT, PT, R5.reuse, UR11, RZ, P1, !PT ;  /* 0x0000000b05077c10 */ /* 0x040fe40008ffe4ff */
[----:B------:R-:W-:Y:S01]  /*16b0*/  IADD3.X R5, PT, PT, R5, UR13, RZ, P0, !PT ;  /* 0x0000000d05057c10 */ /* 0x000fe200087fe4ff */
[----:B------:R-:W-:-:S04]  /*16c0*/  IMAD.WIDE R14, R19, 0x4, R6 ;  /* 0x00000004130e7825 */ /* 0x000fc800078e0206 */
[----:B------:R-:W-:Y:S01]  /*16d0*/  IMAD.WIDE R10, R19, 0x4, R4 ;  /* 0x00000004130a7825 */ /* 0x000fe200078e0204 */
[----:B------:R-:W2:Y:S04]  /*16e0*/  LDG.E R23, desc[UR4][R14.64+-0x400] ;  /* 0xfffc00040e177981 */ /* 0x000ea8000c1e1900 */
[----:B------:R-:W4:Y:S01]  /*16f0*/  LDG.E R22, desc[UR4][R10.64+-0x400] ;  /* 0xfffc00040a167981 */ /* 0x000f22000c1e1900 */
[----:B------:R-:W-:Y:S01]  /*1700*/  ULOP3.LUT UR6, UR7, 0xff, URZ, 0xc0, !UPT ;  /* 0x000000ff07067892 */ /* 0x000fe2000f8ec0ff */
[C---:B0-----:R-:W-:Y:S01]  /*1710*/  LEA R20, P1, R2.reuse, R20, 0x2 ;  /* 0x0000001402147211 */ /* 0x041fe200078210ff */
[----:B------:R-:W-:Y:S03]  /*1720*/  BSSY.RECONVERGENT B0, `(.L_x_1447) ;  /* 0x0000011000007945 */ /* 0x000fe60003800200 */
[----:B------:R-:W-:-:S03]  /*1730*/  LEA.HI.X R21, R2, R21, R9, 0x2, P1 ;  /* 0x0000001502157211 */ /* 0x000fc600008f1409 */
[----:B------:R-:W-:Y:S01]  /*1740*/  IMAD.WIDE R20, R19, 0x4, R20 ;  /* 0x0000000413147825 */ /* 0x000fe200078e0214 */
[----:B---3--:R-:W-:-:S03]  /*1750*/  ISETP.NE.AND P0, PT, R18, UR6, PT ;  /* 0x0000000612007c0c */ /* 0x008fc6000bf05270 */
[----:B--2---:R-:W-:-:S10]  /*1760*/  VIADD R18, R23, 0x2 ;  /* 0x0000000217127836 */ /* 0x004fd40000000000 */
[----:B------:R-:W-:Y:S01]  /*1770*/  @P0 VIADD R18, R23, 0xffffffff ;  /* 0xffffffff17120836 */ /* 0x000fe20000000000 */
[----:B----4-:R-:W-:-:S04]  /*1780*/  VIMNMX R25, PT, PT, R22, 0x1, !PT ;  /* 0x0000000116197848 */ /* 0x010fc80007fe0100 */
        /* <DEDUP_REMOVED lines=10> */
.L_x_1448:
[----:B------:R-:W-:Y:S05]  /*1830*/  BSYNC.RECONVERGENT B0 ;  /* 0x0000000000007941 */ /* 0x000fea0003800200 */
.L_x_1447:
[----:B------:R0:W-:Y:S04]  /*1840*/  STG.E desc[UR4][R20.64], R23 ;  /* 0x0000001714007986 */ /* 0x0001e8000c101904 */
[----:B------:R-:W2:Y:S04]  /*1850*/  LDG.E.U8 R18, desc[UR4][R16.64+0x80] ;  /* 0x0000800410127981 */ /* 0x000ea8000c1e1100 */
[----:B------:R-:W3:Y:S04]  /*1860*/  LDG.E R22, desc[UR4][R14.64+-0x200] ;  /* 0xfffe00040e167981 */ /* 0x000ee8000c1e1900 */
[----:B------:R-:W4:Y:S01]  /*1870*/  LDG.E R24, desc[UR4][R10.64+-0x200] ;  /* 0xfffe00040a187981 */ /* 0x000f22000c1e1900 */
[----:B------:R-:W-:Y:S01]  /*1880*/  BSSY.RECONVERGENT B0, `(.L_x_1449) ;  /* 0x000000f000007945 */ /* 0x000fe20003800200 */
[----:B--2---:R-:W-:Y:S01]  /*1890*/  ISETP.NE.AND P0, PT, R18, UR6, PT ;  /* 0x0000000612007c0c */ /* 0x004fe2000bf05270 */
[----:B---3--:R-:W-:Y:S01]  /*18a0*/  VIADD R25, R22, 0x2 ;  /* 0x0000000216197836 */ /* 0x008fe20000000000 */
[----:B----4-:R-:W-:-:S11]  /*18b0*/  VIMNMX R18, PT, PT, R24, 0x1, !PT ;  /* 0x0000000118127848 */ /* 0x010fd60007fe0100 */
[----:B------:R-:W-:-:S05]  /*18c0*/  @P0 VIADD R25, R22, 0xffffffff ;  /* 0xffffffff16190836 */ /* 0x000fca0000000000 */
[----:B------:R-:W-:Y:S01]  /*18d0*/  ISETP.GT.AND P0, PT, R18, R25, PT ;  /* 0x000000191200720c */ /* 0x000fe20003f04270 */
[----:B------:R-:W-:-:S12]  /*18e0*/  IMAD.MOV.U32 R18, RZ, RZ, R25 ;  /* 0x000000ffff127224 */ /* 0x000fd800078e0019 */
[----:B0-----:R-:W-:Y:S05]  /*18f0*/  @!P0 BRA `(.L_x_1450) ;  /* 0x00000000001c8947 */ /* 0x001fea0003800000 */
[----:B------:R-:W-:-:S05]  /*1900*/  VIADD R18, R24, 0xffffffff ;  /* 0xffffffff18127836 */ /* 0x000fca0000000000 */
[----:B------:R-:W-:-:S04]  /*1910*/  ISETP.GT.AND P0, PT, R18, R25, PT ;  /* 0x000000191200720c */ /* 0x000fc80003f04270 */
[----:B------:R-:W-:-:S13]  /*1920*/  ISETP.GT.AND P0, PT, R24, 0x1, P0 ;  /* 0x000000011800780c */ /* 0x000fda0000704270 */
[C---:B------:R-:W-:Y:S02]  /*1930*/  @!P0 ISETP.NE.AND P2, PT, R25.reuse, R18, PT ;  /* 0x000000121900820c */ /* 0x040fe40003f45270 */
[C---:B------:R-:W-:Y:S02]  /*1940*/  @!P0 ISETP.GT.AND P1, PT, R25.reuse, RZ, PT ;  /* 0x000000ff1900820c */ /* 0x040fe40003f24270 */
[----:B------:R-:W-:-:S04]  /*1950*/  @!P0 SEL R22, R25, RZ, !P2 ;  /* 0x000000ff19168207 */ /* 0x000fc80005000000 */
[----:B------:R-:W-:-:S07]  /*1960*/  @!P0 SEL R18, R22, RZ, P1 ;  /* 0x000000ff16128207 */ /* 0x000fce0000800000 */
.L_x_1450:
[----:B------:R-:W-:Y:S05]  /*1970*/  BSYNC.RECONVERGENT B0 ;  /* 0x0000000000007941 */ /* 0x000fea0003800200 */
.L_x_1449:
        /* <DEDUP_REMOVED lines=8> */
[----:B------:R-:W-:-:S04]  /*1a00*/  @P0 VIADD R25, R23, 0xffffffff ;  /* 0xffffffff17190836 */ /* 0x000fc80000000000 */
[----:B------:R-:W-:Y:S01]  /*1a10*/  IMAD.MOV.U32 R23, RZ, RZ, R25 ;  /* 0x000000ffff177224 */ /* 0x000fe200078e0019 */
[----:B------:R-:W-:-:S13]  /*1a20*/  ISETP.GT.AND P0, PT, R22, R25, PT ;  /* 0x000000191600720c */ /* 0x000fda0003f04270 */
[----:B0-----:R-:W-:Y:S05]  /*1a30*/  @!P0 BRA `(.L_x_1452) ;  /* 0x0000000000208947 */ /* 0x001fea0003800000 */
[----:B------:R-:W-:-:S04]  /*1a40*/  VIADD R18, R24, 0xffffffff ;  /* 0xffffffff18127836 */ /* 0x000fc80000000000 */
[----:B------:R-:W-:Y:S01]  /*1a50*/  IMAD.MOV.U32 R23, RZ, RZ, R18 ;  /* 0x000000ffff177224 */ /* 0x000fe200078e0012 */
[----:B------:R-:W-:-:S04]  /*1a60*/  ISETP.GT.AND P0, PT, R18, R25, PT ;  /* 0x000000191200720c */ /* 0x000fc80003f04270 */
[----:B------:R-:W-:-:S13]  /*1a70*/  ISETP.GT.AND P0, PT, R24, 0x1, P0 ;  /* 0x000000011800780c */ /* 0x000fda0000704270 */
[C---:B------:R-:W-:Y:S02]  /*1a80*/  @!P0 ISETP.NE.AND P2, PT, R25.reuse, R18, PT ;  /* 0x000000121900820c */ /* 0x040fe40003f45270 */
[C---:B------:R-:W-:Y:S02]  /*1a90*/  @!P0 ISETP.GT.AND P1, PT, R25.reuse, RZ, PT ;  /* 0x000000ff1900820c */ /* 0x040fe40003f24270 */
[----:B------:R-:W-:-:S04]  /*1aa0*/  @!P0 SEL R18, R25, RZ, !P2 ;  /* 0x000000ff19128207 */ /* 0x000fc80005000000 */
[----:B------:R-:W-:-:S07]  /*1ab0*/  @!P0 SEL R23, R18, RZ, P1 ;  /* 0x000000ff12178207 */ /* 0x000fce0000800000 */
.L_x_1452:
[----:B------:R-:W-:Y:S05]  /*1ac0*/  BSYNC.RECONVERGENT B0 ;  /* 0x0000000000007941 */ /* 0x000fea0003800200 */
.L_x_1451:
        /* <DEDUP_REMOVED lines=19> */
.L_x_1454:
[----:B------:R-:W-:Y:S05]  /*1c00*/  BSYNC.RECONVERGENT B0 ;  /* 0x0000000000007941 */ /* 0x000fea0003800200 */
.L_x_1453:
[----:B------:R-:W-:Y:S01]  /*1c10*/  LOP3.LUT R18, R12, 0x7ffffffc, RZ, 0xc0, !PT ;  /* 0x7ffffffc0c127812 */ /* 0x000fe200078ec0ff */
[----:B------:R1:W-:Y:S03]  /*1c20*/  STG.E desc[UR4][R20.64+0x600], R11 ;  /* 0x0006000b14007986 */ /* 0x0003e6000c101904 */
[----:B------:R-:W-:-:S04]  /*1c30*/  IADD3 R12, PT, PT, -R18, 0x4, RZ ;  /* 0x00000004120c7810 */ /* 0x000fc80007ffe1ff */
[----:B------:R-:W-:-:S13]  /*1c40*/  ISETP.NE.AND P0, PT, R12, RZ, PT ;  /* 0x000000ff0c00720c */ /* 0x000fda0003f05270 */
[----:B-1----:R-:W-:Y:S05]  /*1c50*/  @!P0 BRA `(.L_x_1446) ;  /* 0x0000000400788947 */ /* 0x002fea0003800000 */
[----:B------:R-:W-:-:S07]  /*1c60*/  VIADD R23, R19, 0x200 ;  /* 0x0000020013177836 */ /* 0x000fce0000000000 */
.L_x_1463:
[C---:B------:R-:W-:Y:S01]  /*1c70*/  IADD3 R16, P0, PT, R23.reuse, R8, RZ ;  /* 0x0000000817107210 */ /* 0x040fe20007f1e0ff */
[C---:B------:R-:W-:Y:S01]  /*1c80*/  IMAD.WIDE R14, R23.reuse, 0x4, R6 ;  /* 0x00000004170e7825 */ /* 0x040fe200078e0206 */
[----:B-1----:R-:W0:Y:S02]  /*1c90*/  LDC.64 R20, c[0x0][0x398] ;  /* 0x0000e600ff147b82 */ /* 0x002e240000000a00 */
[C---:B------:R-:W-:Y:S01]  /*1ca0*/  LEA.HI.X.SX32 R17, R23.reuse, R0, 0x1, P0 ;  /* 0x0000000017117211 */ /* 0x040fe200000f0eff */
[----:B------:R-:W-:Y:S01]  /*1cb0*/  IMAD.WIDE R10, R23, 0x4, R4 ;  /* 0x00000004170a7825 */ /* 0x000fe200078e0204 */
[----:B------:R-:W2:Y:S04]  /*1cc0*/  LDG.E R25, desc[UR4][R14.64+-0x400] ;  /* 0xfffc00040e197981 */ /* 0x000ea8000c1e1900 */
[----:B------:R-:W3:Y:S04]  /*1cd0*/  LDG.E.U8 R24, desc[UR4][R16.64] ;  /* 0x0000000410187981 */ /* 0x000ee8000c1e1100 */
[----:B------:R-:W4:Y:S01]  /*1ce0*/  LDG.E R22, desc[UR4][R10.64+-0x400] ;  /* 0xfffc00040a167981 */ /* 0x000f22000c1e1900 */
[----:B------:R-:W-:Y:S01]  /*1cf0*/  BSSY.RECONVERGENT B0, `(.L_x_1455) ;  /* 0x0000012000007945 */ /* 0x000fe20003800200 */
[----:B0-----:R-:W-:-:S04]  /*1d00*/  LEA R20, P1, R2, R20, 0x2 ;  /* 0x0000001402147211 */ /* 0x001fc800078210ff */
        /* <DEDUP_REMOVED lines=16> */
.L_x_1456:
[----:B------:R-:W-:Y:S05]  /*1e10*/  BSYNC.RECONVERGENT B0 ;  /* 0x0000000000007941 */ /* 0x000fea0003800200 */
.L_x_1455:
[----:B------:R0:W-:Y:S04]  /*1e20*/  STG.E desc[UR4][R20.64], R27 ;  /* 0x0000001b14007986 */ /* 0x0001e8000c101904 */
[----:B------:R-:W2:Y:S04]  /*1e30*/  LDG.E.U8 R22, desc[UR4][R16.64+0x80] ;  /* 0x0000800410167981 */ /* 0x000ea8000c1e1100 */
[----:B------:R-:W3:Y:S04]  /*1e40*/  LDG.E R24, desc[UR4][R14.64+-0x200] ;  /* 0xfffe00040e187981 */ /* 0x000ee8000c1e1900 */
[----:B------:R-:W4:Y:S01]  /*1e50*/  LDG.E R26, desc[UR4][R10.64+-0x200] ;  /* 0xfffe00040a1a7981 */ /* 0x000f22000c1e1900 */
[----:B------:R-:W-:Y:S01]  /*1e60*/  ULOP3.LUT UR6, UR7, 0xff, URZ, 0xc0, !UPT ;  /* 0x000000ff07067892 */ /* 0x000fe2000f8ec0ff */
[----:B------:R-:W-:Y:S05]  /*1e70*/  BSSY.RECONVERGENT B0, `(.L_x_1457) ;  /* 0x000000f000007945 */ /* 0x000fea0003800200 */
        /* <DEDUP_REMOVED lines=14> */
.L_x_1458:
[----:B------:R-:W-:Y:S05]  /*1f60*/  BSYNC.RECONVERGENT B0 ;  /* 0x0000000000007941 */ /* 0x000fea0003800200 */
.L_x_1457:
        /* <DEDUP_REMOVED lines=19> */
.L_x_1460:
[----:B------:R-:W-:Y:S05]  /*20a0*/  BSYNC.RECONVERGENT B0 ;  /* 0x0000000000007941 */ /* 0x000fea0003800200 */
.L_x_1459:
[----:B------:R0:W-:Y:S04]  /*20b0*/  STG.E desc[UR4][R20.64+0x400], R27 ;  /* 0x0004001b14007986 */ /* 0x0001e8000c101904 */
[----:B------:R-:W2:Y:S04]  /*20c0*/  LDG.E.U8 R16, desc[UR4][R16.64+0x180] ;  /* 0x0001800410107981 */ /* 0x000ea8000c1e1100 */
[----:B------:R-:W3:Y:S04]  /*20d0*/  LDG.E R14, desc[UR4][R14.64+0x200] ;  /* 0x000200040e0e7981 */ /* 0x000ee8000c1e1900 */
[----:B------:R-:W4:Y:S01]  /*20e0*/  LDG.E R10, desc[UR4][R10.64+0x200] ;  /* 0x000200040a0a7981 */ /* 0x000f22000c1e1900 */
[----:B------:R-:W-:Y:S01]  /*20f0*/  VIADD R12, R12, 0x4 ;  /* 0x000000040c0c7836 */ /* 0x000fe20000000000 */
[----:B------:R-:W-:Y:S04]  /*2100*/  BSSY.RECONVERGENT B0, `(.L_x_1461) ;  /* 0x0000010000007945 */ /* 0x000fe80003800200 */
[----:B------:R-:W-:-:S02]  /*2110*/  ISETP.NE.AND P1, PT, R12, RZ, PT ;  /* 0x000000ff0c00720c */ /* 0x000fc40003f25270 */
        /* <DEDUP_REMOVED lines=14> */
.L_x_1462:
[----:B------:R-:W-:Y:S05]  /*2200*/  BSYNC.RECONVERGENT B0 ;  /* 0x0000000000007941 */ /* 0x000fea0003800200 */
.L_x_1461:
[----:B------:R1:W-:Y:S01]  /*2210*/  STG.E desc[UR4][R20.64+0x600], R25 ;  /* 0x0006001914007986 */ /* 0x0003e2000c101904 */
[----:B------:R-:W-:Y:S01]  /*2220*/  VIADD R23, R23, 0x200 ;  /* 0x0000020017177836 */ /* 0x000fe20000000000 */
[----:B------:R-:W-:Y:S06]  /*2230*/  @P1 BRA `(.L_x_1463) ;  /* 0xfffffff8008c1947 */ /* 0x000fec000383ffff */
.L_x_1446:
[----:B------:R-:W-:-:S13]  /*2240*/  ISETP.NE.AND P0, PT, R13, RZ, PT ;  /* 0x000000ff0d00720c */ /* 0x000fda0003f05270 */
[----:B------:R-:W-:Y:S05]  /*2250*/  @!P0 EXIT ;  /* 0x000000000000894d */ /* 0x000fea0003800000 */
[----:B------:R-:W2:Y:S01]  /*2260*/  LDCU.64 UR8, c[0x0][0x398] ;  /* 0x00007300ff0877ac */ /* 0x000ea20008000a00 */
[C---:B------:R-:W-:Y:S01]  /*2270*/  IMAD.SHL.U32 R6, R2.reuse, 0x4, RZ ;  /* 0x0000000402067824 */ /* 0x040fe200078e00ff */
[----:B------:R-:W-:Y:S01]  /*2280*/  SHF.L.U64.HI R9, R2, 0x2, R9 ;  /* 0x0000000202097819 */ /* 0x000fe20000010209 */
[----:B0-----:R-:W-:Y:S01]  /*2290*/  IMAD R19, R18, 0x80, R19 ;  /* 0x0000008012137824 */ /* 0x001fe200078e0213 */
[----:B------:R-:W0:Y:S01]  /*22a0*/  LDCU.64 UR10, c[0x0][0x3b0] ;  /* 0x00007600ff0a77ac */ /* 0x000e220008000a00 */
[----:B------:R-:W3:Y:S01]  /*22b0*/  LDCU.64 UR12, c[0x0][0x3a8] ;  /* 0x00007500ff0c77ac */ /* 0x000ee20008000a00 */
[----:B------:R-:W-:Y:S01]  /*22c0*/  ULOP3.LUT UR6, UR7, 0xff, URZ, 0xc0, !UPT ;  /* 0x000000ff07067892 */ /* 0x000fe2000f8ec0ff */
[C---:B--2---:R-:W-:Y:S02]  /*22d0*/  IADD3 R2, P0, PT, R6.reuse, UR8, RZ ;  /* 0x0000000806027c10 */ /* 0x044fe4000ff1e0ff */
[----:B0-----:R-:W-:Y:S02]  /*22e0*/  IADD3 R4, P1, PT, R6, UR10, RZ ;  /* 0x0000000a06047c10 */ /* 0x001fe4000ff3e0ff */
[----:B------:R-:W-:-:S02]  /*22f0*/  IADD3.X R3, PT, PT, R9, UR9, RZ, P0, !PT ;  /* 0x0000000909037c10 */ /* 0x000fc400087fe4ff */
[----:B---3--:R-:W-:Y:S02]  /*2300*/  IADD3 R6, P2, PT, R6, UR12, RZ ;  /* 0x0000000c06067c10 */ /* 0x008fe4000ff5e0ff */
[C---:B------:R-:W-:Y:S02]  /*2310*/  IADD3.X R5, PT, PT, R9.reuse, UR11, RZ, P1, !PT ;  /* 0x0000000b09057c10 */ /* 0x040fe40008ffe4ff */
[----:B------:R-:W-:Y:S01]  /*2320*/  IADD3.X R7, PT, PT, R9, UR13, RZ, P2, !PT ;  /* 0x0000000d09077c10 */ /* 0x000fe200097fe4ff */
[----:B------:R-:W-:-:S08]  /*2330*/  IMAD.MOV R9, RZ, RZ, -R13 ;  /* 0x000000ffff097224 */ /* 0x000fd000078e0a0d */
.L_x_1466:
[----:B------:R-:W-:-:S04]  /*2340*/  IADD3 R16, P0, PT, R19, R8, RZ ;  /* 0x0000000813107210 */ /* 0x000fc80007f1e0ff */
[----:B------:R-:W-:-:S05]  /*2350*/  LEA.HI.X.SX32 R17, R19, R0, 0x1, P0 ;  /* 0x0000000013117211 */ /* 0x000fca00000f0eff */
[----:B------:R-:W2:Y:S01]  /*2360*/  LDG.E.U8 R16, desc[UR4][R16.64] ;  /* 0x0000000410107981 */ /* 0x000ea2000c1e1100 */
[----:B------:R-:W-:-:S04]  /*2370*/  IMAD.WIDE R12, R19, 0x4, R6 ;  /* 0x00000004130c7825 */ /* 0x000fc800078e0206 */
[----:B------:R-:W-:Y:S02]  /*2380*/  IMAD.WIDE R10, R19, 0x4, R4 ;  /* 0x00000004130a7825 */ /* 0x000fe400078e0204 */
        /* <DEDUP_REMOVED lines=8> */
[----:B------:R-:W-:Y:S01]  /*2410*/  ISETP.GT.AND P0, PT, R15, R18, PT ;  /* 0x000000120f00720c */ /* 0x000fe20003f04270 */
[----:B------:R-:W-:-:S12]  /*2420*/  IMAD.WIDE R14, R19, 0x4, R2 ;  /* 0x00000004130e7825 */ /* 0x000fd800078e0202 */
        /* <DEDUP_REMOVED lines=8> */
.L_x_1465:
[----:B------:R-:W-:Y:S05]  /*24b0*/  BSYNC.RECONVERGENT B0 ;  /* 0x0000000000007941 */ /* 0x000fea0003800200 */
.L_x_1464:
[----:B------:R-:W-:Y:S01]  /*24c0*/  VIADD R9, R9, 0x1 ;  /* 0x0000000109097836 */ /* 0x000fe20000000000 */
[----:B------:R0:W-:Y:S04]  /*24d0*/  STG.E desc[UR4][R14.64], R17 ;  /* 0x000000110e007986 */ /* 0x0001e8000c101904 */
[----:B------:R-:W-:-:S13]  /*24e0*/  ISETP.NE.AND P0, PT, R9, RZ, PT ;  /* 0x000000ff0900720c */ /* 0x000fda0003f05270 */
[----:B0-----:R-:W-:Y:S05]  /*24f0*/  @!P0 EXIT ;  /* 0x000000000000894d */ /* 0x001fea0003800000 */
[----:B------:R-:W-:Y:S01]  /*2500*/  VIADD R19, R19, 0x80 ;  /* 0x0000008013137836 */ /* 0x000fe20000000000 */
[----:B------:R-:W-:Y:S06]  /*2510*/  BRA `(.L_x_1466) ;  /* 0xfffffffc00887947 */ /* 0x000fec000383ffff */
.L_x_1467:
        /* <DEDUP_REMOVED lines=14> */
.L_x_1530:


//--------------------- .text._ZN3cub18CUB_300001_SM_10006detail9transform16transform_kernelINS2_10policy_hubILb1EN4cuda3std3__45tupleIJN6thrust24THRUST_300001_SM_1000_NS12zip_iteratorINS8_IJNSA_6detail15normal_iteratorINSA_10device_ptrIcEEEENSD_INSE_IiEEEESI_EEEEEEEEE10policy1000Ei4compSI_JSK_EEEvT0_iT1_T2_DpNS2_10kernel_argIT3_EE --------------------------
	.section	.text._ZN3cub18CUB_300001_SM_10006detail9transform16transform_kernelINS2_10policy_hubILb1EN4cuda3std3__45tupleIJN6thrust24THRUST_300001_SM_1000_NS12zip_iteratorINS8_IJNSA_6detail15normal_iteratorINSA_10device_ptrIcEEEENSD_INSE_IiEEEESI_EEEEEEEEE10policy1000Ei4compSI_JSK_EEEvT0_iT1_T2_DpNS2_10kernel_argIT3_EE,"ax",@progbits
	.align	128
        .global         _ZN3cub18CUB_300001_SM_10006detail9transform16transform_kernelINS2_10policy_hubILb1EN4cuda3std3__45tupleIJN6thrust24THRUST_300001_SM_1000_NS12zip_iteratorINS8_IJNSA_6detail15normal_iteratorINSA_10device_ptrIcEEEENSD_INSE_IiEEEESI_EEEEEEEEE10policy1000Ei4compSI_JSK_EEEvT0_iT1_T2_DpNS2_10kernel_argIT3_EE
        .type           _ZN3cub18CUB_300001_SM_10006detail9transform16transform_kernelINS2_10policy_hubILb1EN4cuda3std3__45tupleIJN6thrust24THRUST_300001_SM_1000_NS12zip_iteratorINS8_IJNSA_6detail15normal_iteratorINSA_10device_ptrIcEEEENSD_INSE_IiEEEESI_EEEEEEEEE10policy1000Ei4compSI_JSK_EEEvT0_iT1_T2_DpNS2_10kernel_argIT3_EE,@function
        .size           _ZN3cub18CUB_300001_SM_10006detail9transform16transform_kernelINS2_10policy_hubILb1EN4cuda3std3__45tupleIJN6thrust24THRUST_300001_SM_1000_NS12zip_iteratorINS8_IJNSA_6detail15normal_iteratorINSA_10device_ptrIcEEEENSD_INSE_IiEEEESI_EEEEEEEEE10policy1000Ei4compSI_JSK_EEEvT0_iT1_T2_DpNS2_10kernel_argIT3_EE,(.L_x_1531 - _ZN3cub18CUB_300001_SM_10006detail9transform16transform_kernelINS2_10policy_hubILb1EN4cuda3std3__45tupleIJN6thrust24THRUST_300001_SM_1000_NS12zip_iteratorINS8_IJNSA_6detail15normal_iteratorINSA_10device_ptrIcEEEENSD_INSE_IiEEEESI_EEEEEEEEE10policy1000Ei4compSI_JSK_EEEvT0_iT1_T2_DpNS2_10kernel_argIT3_EE)
        .other          _ZN3cub18CUB_300001_SM_10006detail9transform16transform_kernelINS2_10policy_hubILb1EN4cuda3std3__45tupleIJN6thrust24THRUST_300001_SM_1000_NS12zip_iteratorINS8_IJNSA_6detail15normal_iteratorINSA_10device_ptrIcEEEENSD_INSE_IiEEEESI_EEEEEEEEE10policy1000Ei4compSI_JSK_EEEvT0_iT1_T2_DpNS2_10kernel_argIT3_EE,@"STO_CUDA_ENTRY STV_DEFAULT"
_ZN3cub18CUB_300001_SM_10006detail9transform16transform_kernelINS2_10policy_hubILb1EN4cuda3std3__45tupleIJN6thrust24THRUST_300001_SM_1000_NS12zip_iteratorINS8_IJNSA_6detail15normal_iteratorINSA_10device_ptrIcEEEENSD_INSE_IiEEEESI_EEEEEEEEE10policy1000Ei4compSI_JSK_EEEvT0_iT1_T2_DpNS2_10kernel_argIT3_EE:
.text._ZN3cub18CUB_300001_SM_10006detail9transform16transform_kernelINS2_10policy_hubILb1EN4cuda3std3__45tupleIJN6thrust24THRUST_300001_SM_1000_NS12zip_iteratorINS8_IJNSA_6detail15normal_iteratorINSA_10device_ptrIcEEEENSD_INSE_IiEEEESI_EEEEEEEEE10policy1000Ei4compSI_JSK_EEEvT0_iT1_T2_DpNS2_10kernel_argIT3_EE:
[----:B------:R-:W-:Y:S08]  /*0000*/  LDC R1, c[0x0][0x37c] ;  /* 0x0000df00ff017b82 */ /* 0x000ff00000000800 */
[----:B------:R-:W0:Y:S01]  /*0010*/  LDC.64 R4, c[0x0][0x380] ;  /* 0x0000e000ff047b82 */ /* 0x000e220000000a00 */
[----:B------:R-:W1:Y:S01]  /*0020*/  LDCU.64 UR8, c[0x0][0x3a0] ;  /* 0x00007400ff0877ac */ /* 0x000e620008000a00 */
[----:B------:R-:W2:Y:S06]  /*0030*/  LDCU.64 UR4, c[0x0][0x358] ;  /* 0x00006b00ff0477ac */ /* 0x000eac0008000a00 */
[----:B------:R-:W3:Y:S01]  /*0040*/  S2UR UR6, SR_CTAID.X ;  /* 0x00000000000679c3 */ /* 0x000ee20000002500 */
[----:B------:R-:W4:Y:S01]  /*0050*/  LDCU UR7, c[0x0][0x390] ;  /* 0x00007200ff0777ac */ /* 0x000f220008000800 */
[----:B0-----:R-:W-:-:S04]  /*0060*/  IMAD.SHL.U32 R20, R5, 0x80, RZ ;  /* 0x0000008005147824 */ /* 0x001fc800078e00ff */
[----:B---3--:R-:W-:-:S04]  /*0070*/  IMAD R3, R20, UR6, RZ ;  /* 0x0000000614037c24 */ /* 0x008fc8000f8e02ff */
[--C-:B------:R-:W-:Y:S01]  /*0080*/  IMAD.IADD R7, R4, 0x1, -R3.reuse ;  /* 0x0000000104077824 */ /* 0x100fe200078e0a03 */
[----:B-1----:R-:W-:Y:S02]  /*0090*/  IADD3 R4, P1, PT, R3, UR8, RZ ;  /* 0x0000000803047c10 */ /* 0x002fe4000ff3e0ff */
[----:B------:R-:W-:Y:S02]  /*00a0*/  SHF.R.S32.HI R2, RZ, 0x1f, R3 ;  /* 0x0000001fff027819 */ /* 0x000fe40000011403 */
[-C--:B------:R-:W-:Y:S02]  /*00b0*/  ISETP.GT.AND P0, PT, R20, R7.reuse, PT ;  /* 0x000000071400720c */ /* 0x080fe40003f04270 */
[----:B------:R-:W-:Y:S02]  /*00c0*/  IADD3.X R0, PT, PT, R2, UR9, RZ, P1, !PT ;  /* 0x0000000902007c10 */ /* 0x000fe40008ffe4ff */
[----:B------:R-:W-:-:S09]  /*00d0*/  VIMNMX R20, PT, PT, R20, R7, PT ;  /* 0x0000000714147248 */ /* 0x000fd20003fe0100 */
[----:B--2-4-:R-:W-:Y:S05]  /*00e0*/  @P0 BRA `(.L_x_1468) ;  /* 0x0000000c00e80947 */ /* 0x014fea0003800000 */
        /* <DEDUP_REMOVED lines=43> */
.L_x_1471:
[----:B------:R-:W-:Y:S05]  /*03a0*/  BSYNC.RECONVERGENT B0 ;  /* 0x0000000000007941 */ /* 0x000fea0003800200 */
.L_x_1470:
        /* <DEDUP_REMOVED lines=19> */
.L_x_1473:
[----:B------:R-:W-:Y:S05]  /*04e0*/  BSYNC.RECONVERGENT B0 ;  /* 0x0000000000007941 */ /* 0x000fea0003800200 */
.L_x_1472:
        /* <DEDUP_REMOVED lines=20> */
.L_x_1475:
[----:B------:R-:W-:Y:S05]  /*0630*/  BSYNC.RECONVERGENT B0 ;  /* 0x0000000000007941 */ /* 0x000fea0003800200 */
.L_x_1474:
        /* <DEDUP_REMOVED lines=19> */
.L_x_1477:
[----:B------:R-:W-:Y:S05]  /*0770*/  BSYNC.RECONVERGENT B0 ;  /* 0x0000000000007941 */ /* 0x000fea0003800200 */
.L_x_1476:
[----:B------:R-:W-:Y:S01]  /*0780*/  LOP3.LUT R20, R5, 0x7ffffffc, RZ, 0xc0, !PT ;  /* 0x7ffffffc05147812 */ /* 0x000fe200078ec0ff */
[----:B------:R1:W-:Y:S03]  /*0790*/  STG.E desc[UR4][R18.64+0x600], R13 ;  /* 0x0006000d12007986 */ /* 0x0003e6000c101904 */
[----:B------:R-:W-:-:S04]  /*07a0*/  IADD3 R21, PT, PT, -R20, 0x4, RZ ;  /* 0x0000000414157810 */ /* 0x000fc80007ffe1ff */
[----:B------:R-:W-:-:S13]  /*07b0*/  ISETP.NE.AND P0, PT, R21, RZ, PT ;  /* 0x000000ff1500720c */ /* 0x000fda0003f05270 */
[----:B-1----:R-:W-:Y:S05]  /*07c0*/  @!P0 BRA `(.L_x_1469) ;  /* 0x0000000400788947 */ /* 0x002fea0003800000 */
[----:B------:R-:W0:Y:S01]  /*07d0*/  LDC.64 R12, c[0x0][0x398] ;  /* 0x0000e600ff0c7b82 */ /* 0x000e220000000a00 */
[----:B------:R-:W-:-:S07]  /*07e0*/  VIADD R5, R11, 0x200 ;  /* 0x000002000b057836 */ /* 0x000fce0000000000 */
.L_x_1486:
[----:B------:R-:W-:-:S04]  /*07f0*/  IADD3 R14, P0, PT, R5, R4, RZ ;  /* 0x00000004050e7210 */ /* 0x000fc80007f1e0ff */
[----:B------:R-:W-:-:S05]  /*0800*/  LEA.HI.X.SX32 R15, R5, R0, 0x1, P0 ;  /* 0x00000000050f7211 */ /* 0x000fca00000f0eff */
[----:B-1----:R-:W2:Y:S01]  /*0810*/  LDG.E.U8 R23, desc[UR4][R14.64] ;  /* 0x000000040e177981 */ /* 0x002ea2000c1e1100 */
[----:B------:R-:W-:-:S04]  /*0820*/  IMAD.WIDE R16, R5, 0x4, R8 ;  /* 0x0000000405107825 */ /* 0x000fc800078e0208 */
[----:B------:R-:W-:Y:S01]  /*0830*/  IMAD.WIDE R18, R5, 0x4, R6 ;  /* 0x0000000405127825 */ /* 0x000fe200078e0206 */
[----:B------:R-:W3:Y:S04]  /*0840*/  LDG.E R22, desc[UR4][R16.64+-0x400] ;  /* 0xfffc000410167981 */ /* 0x000ee8000c1e1900 */
[----:B------:R-:W4:Y:S01]  /*0850*/  LDG.E R25, desc[UR4][R18.64+-0x400] ;  /* 0xfffc000412197981 */ /* 0x000f22000c1e1900 */
[----:B------:R-:W-:Y:S01]  /*0860*/  BSSY.RECONVERGENT B0, `(.L_x_1478) ;  /* 0x0000012000007945 */ /* 0x000fe20003800200 */
[----:B--2---:R-:W-:Y:S01]  /*0870*/  ISETP.NE.AND P0, PT, R23, UR6, PT ;  /* 0x0000000617007c0c */ /* 0x004fe2000bf05270 */
[----:B---3--:R-:W-:Y:S01]  /*0880*/  VIADD R24, R22, 0x2 ;  /* 0x0000000216187836 */ /* 0x008fe20000000000 */
[----:B----4-:R-:W-:-:S11]  /*0890*/  VIMNMX R23, PT, PT, R25, 0x1, !PT ;  /* 0x0000000119177848 */ /* 0x010fd60007fe0100 */
[----:B------:R-:W-:Y:S01]  /*08a0*/  @P0 VIADD R24, R22, 0xffffffff ;  /* 0xffffffff16180836 */ /* 0x000fe20000000000 */
[----:B0-----:R-:W-:-:S03]  /*08b0*/  LEA R22, P1, R3, R12, 0x2 ;  /* 0x0000000c03167211 */ /* 0x001fc600078210ff */
[----:B------:R-:W-:Y:S01]  /*08c0*/  IMAD.MOV.U32 R27, RZ, RZ, R24 ;  /* 0x000000ffff1b7224 */ /* 0x000fe200078e0018 */
[----:B------:R-:W-:Y:S02]  /*08d0*/  ISETP.GT.AND P0, PT, R23, R24, PT ;  /* 0x000000181700720c */ /* 0x000fe40003f04270 */
[----:B------:R-:W-:-:S03]  /*08e0*/  LEA.HI.X R23, R3, R13, R2, 0x2, P1 ;  /* 0x0000000d03177211 */ /* 0x000fc600008f1402 */
[----:B------:R-:W-:-:S08]  /*08f0*/  IMAD.WIDE R22, R5, 0x4, R22 ;  /* 0x0000000405167825 */ /* 0x000fd000078e0216 */
        /* <DEDUP_REMOVED lines=8> */
.L_x_1479:
[----:B------:R-:W-:Y:S05]  /*0980*/  BSYNC.RECONVERGENT B0 ;  /* 0x0000000000007941 */ /* 0x000fea0003800200 */
.L_x_1478:
[----:B------:R0:W-:Y:S04]  /*0990*/  STG.E desc[UR4][R22.64], R27 ;  /* 0x0000001b16007986 */ /* 0x0001e8000c101904 */
[----:B------:R-:W2:Y:S04]  /*09a0*/  LDG.E.U8 R25, desc[UR4][R14.64+0x80] ;  /* 0x000080040e197981 */ /* 0x000ea8000c1e1100 */
[----:B------:R-:W3:Y:S04]  /*09b0*/  LDG.E R26, desc[UR4][R16.64+-0x200] ;  /* 0xfffe0004101a7981 */ /* 0x000ee8000c1e1900 */
[----:B------:R-:W4:Y:S01]  /*09c0*/  LDG.E R24, desc[UR4][R18.64+-0x200] ;  /* 0xfffe000412187981 */ /* 0x000f22000c1e1900 */
[----:B------:R-:W-:Y:S01]  /*09d0*/  ULOP3.LUT UR6, UR7, 0xff, URZ, 0xc0, !UPT ;  /* 0x000000ff07067892 */ /* 0x000fe2000f8ec0ff */
[----:B------:R-:W-:Y:S05]  /*09e0*/  BSSY.RECONVERGENT B0, `(.L_x_1480) ;  /* 0x000000f000007945 */ /* 0x000fea0003800200 */
[----:B--2---:R-:W-:Y:S01]  /*09f0*/  ISETP.NE.AND P0, PT, R25, UR6, PT ;  /* 0x0000000619007c0c */ /* 0x004fe2000bf05270 */
[----:B---3--:R-:W-:-:S12]  /*0a00*/  VIADD R25, R26, 0x2 ;  /* 0x000000021a197836 */ /* 0x008fd80000000000 */
[----:B------:R-:W-:Y:S01]  /*0a10*/  @P0 VIADD R25, R26, 0xffffffff ;  /* 0xffffffff1a190836 */ /* 0x000fe20000000000 */
[----:B----4-:R-:W-:-:S03]  /*0a20*/  VIMNMX R26, PT, PT, R24, 0x1, !PT ;  /* 0x00000001181a7848 */ /* 0x010fc60007fe0100 */
        /* <DEDUP_REMOVED lines=10> */
.L_x_1481:
[----:B------:R-:W-:Y:S05]  /*0ad0*/  BSYNC.RECONVERGENT B0 ;  /* 0x0000000000007941 */ /* 0x000fea0003800200 */
.L_x_1480:
[----:B------:R0:W-:Y:S04]  /*0ae0*/  STG.E desc[UR4][R22.64+0x200], R29 ;  /* 0x0002001d16007986 */ /* 0x0001e8000c101904 */
[----:B------:R-:W2:Y:S04]  /*0af0*/  LDG.E.U8 R25, desc[UR4][R14.64+0x100] ;  /* 0x000100040e197981 */ /* 0x000ea8000c1e1100 */
[----:B------:R-:W3:Y:S04]  /*0b00*/  LDG.E R26, desc[UR4][R16.64] ;  /* 0x00000004101a7981 */ /* 0x000ee8000c1e1900 */
[----:B------:R-:W4:Y:S01]  /*0b10*/  LDG.E R24, desc[UR4][R18.64] ;  /* 0x0000000412187981 */ /* 0x000f22000c1e1900 */
[----:B------:R-:W-:Y:S01]  /*0b20*/  BSSY.RECONVERGENT B0, `(.L_x_1482) ;  /* 0x000000f000007945 */ /* 0x000fe20003800200 */
        /* <DEDUP_REMOVED lines=14> */
.L_x_1483:
[----:B------:R-:W-:Y:S05]  /*0c10*/  BSYNC.RECONVERGENT B0 ;  /* 0x0000000000007941 */ /* 0x000fea0003800200 */
.L_x_1482:
        /* <DEDUP_REMOVED lines=21> */
.L_x_1485:
[----:B------:R-:W-:Y:S05]  /*0d70*/  BSYNC.RECONVERGENT B0 ;  /* 0x0000000000007941 */ /* 0x000fea0003800200 */
.L_x_1484:
[----:B------:R1:W-:Y:S01]  /*0d80*/  STG.E desc[UR4][R22.64+0x600], R25 ;  /* 0x0006001916007986 */ /* 0x0003e2000c101904 */
[----:B------:R-:W-:Y:S01]  /*0d90*/  VIADD R5, R5, 0x200 ;  /* 0x0000020005057836 */ /* 0x000fe20000000000 */
[----:B------:R-:W-:Y:S06]  /*0da0*/  @P1 BRA `(.L_x_1486) ;  /* 0xfffffff800901947 */ /* 0x000fec000383ffff */
.L_x_1469:
[----:B------:R-:W-:-:S13]  /*0db0*/  ISETP.NE.AND P0, PT, R10, RZ, PT ;  /* 0x000000ff0a00720c */ /* 0x000fda0003f05270 */
[----:B------:R-:W-:Y:S05]  /*0dc0*/  @!P0 EXIT ;  /* 0x000000000000894d */ /* 0x000fea0003800000 */
[----:B------:R-:W2:Y:S01]  /*0dd0*/  LDCU.64 UR8, c[0x0][0x398] ;  /* 0x00007300ff0877ac */ /* 0x000ea20008000a00 */
[C---:B------:R-:W-:Y:S01]  /*0de0*/  IMAD.SHL.U32 R8, R3.reuse, 0x4, RZ ;  /* 0x0000000403087824 */ /* 0x040fe200078e00ff */
[----:B------:R-:W-:Y:S01]  /*0df0*/  SHF.L.U64.HI R9, R3, 0x2, R2 ;  /* 0x0000000203097819 */ /* 0x000fe20000010202 */
[----:B0-----:R-:W-:Y:S01]  /*0e00*/  IMAD R5, R20, 0x80, R11 ;  /* 0x0000008014057824 */ /* 0x001fe200078e020b */
[----:B------:R-:W0:Y:S01]  /*0e10*/  LDCU.64 UR10, c[0x0][0x3b0] ;  /* 0x00007600ff0a77ac */ /* 0x000e220008000a00 */
[----:B------:R-:W-:Y:S01]  /*0e20*/  IMAD.MOV R18, RZ, RZ, -R10 ;  /* 0x000000ffff127224 */ /* 0x000fe200078e0a0a */
[----:B------:R-:W3:Y:S01]  /*0e30*/  LDCU.64 UR12, c[0x0][0x3a8] ;  /* 0x00007500ff0c77ac */ /* 0x000ee20008000a00 */
[----:B------:R-:W-:Y:S01]  /*0e40*/  ULOP3.LUT UR6, UR7, 0xff, URZ, 0xc0, !UPT ;  /* 0x000000ff07067892 */ /* 0x000fe2000f8ec0ff */
[C---:B--2---:R-:W-:Y:S02]  /*0e50*/  IADD3 R2, P0, PT, R8.reuse, UR8, RZ ;  /* 0x0000000808027c10 */ /* 0x044fe4000ff1e0ff */
[----:B0-----:R-:W-:-:S02]  /*0e60*/  IADD3 R6, P1, PT, R8, UR10, RZ ;  /* 0x0000000a08067c10 */ /* 0x001fc4000ff3e0ff */
[C---:B------:R-:W-:Y:S02]  /*0e70*/  IADD3.X R3, PT, PT, R9.reuse, UR9, RZ, P0, !PT ;  /* 0x0000000909037c10 */ /* 0x040fe400087fe4ff */
[----:B---3--:R-:W-:Y:S02]  /*0e80*/  IADD3 R8, P2, PT, R8, UR12, RZ ;  /* 0x0000000c08087c10 */ /* 0x008fe4000ff5e0ff */
[C---:B------:R-:W-:Y:S02]  /*0e90*/  IADD3.X R7, PT, PT, R9.reuse, UR11, RZ, P1, !PT ;  /* 0x0000000b09077c10 */ /* 0x040fe40008ffe4ff */
[----:B------:R-:W-:-:S09]  /*0ea0*/  IADD3.X R9, PT, PT, R9, UR13, RZ, P2, !PT ;  /* 0x0000000d09097c10 */ /* 0x000fd200097fe4ff */
.L_x_1489:
        /* <DEDUP_REMOVED lines=23> */
.L_x_1488:
[----:B------:R-:W-:Y:S05]  /*1020*/  BSYNC.RECONVERGENT B0 ;  /* 0x0000000000007941 */ /* 0x000fea0003800200 */
.L_x_1487:
[----:B------:R0:W-:Y:S01]  /*1030*/  STG.E desc[UR4][R14.64], R17 ;  /* 0x000000110e007986 */ /* 0x0001e2000c101904 */
[----:B------:R-:W-:Y:S02]  /*1040*/  VIADD R18, R18, 0x1 ;  /* 0x0000000112127836 */ /* 0x000fe40000000000 */
[----:B------:R-:W-:-:S03]  /*1050*/  VIADD R5, R5, 0x80 ;  /* 0x0000008005057836 */ /* 0x000fc60000000000 */
[----:B------:R-:W-:-:S13]  /*1060*/  ISETP.NE.AND P0, PT, R18, RZ, PT ;  /* 0x000000ff1200720c */ /* 0x000fda0003f05270 */
[----:B0-----:R-:W-:Y:S05]  /*1070*/  @P0 BRA `(.L_x_1489) ;  /* 0xfffffffc008c0947 */ /* 0x001fea000383ffff */
[----:B------:R-:W-:Y:S05]  /*1080*/  EXIT ;  /* 0x000000000000794d */ /* 0x000fea0003800000 */
.L_x_1468:
        /* <DEDUP_REMOVED lines=8> */
[C---:B------:R-:W-:Y:S01]  /*1110*/  IMAD.SHL.U32 R6, R3.reuse, 0x4, RZ ;  /* 0x0000000403067824 */ /* 0x040fe200078e00ff */
[----:B------:R-:W-:Y:S01]  /*1120*/  SHF.L.U64.HI R7, R3, 0x2, R2 ;  /* 0x0000000203077819 */ /* 0x000fe20000010202 */
[----:B------:R-:W-:Y:S01]  /*1130*/  IMAD.MOV.U32 R16, RZ, RZ, RZ ;  /* 0x000000ffff107224 */ /* 0x000fe200078e00ff */
[----:B------:R-:W2:Y:S01]  /*1140*/  LDCU.64 UR10, c[0x0][0x3b0] ;  /* 0x00007600ff0a77ac */ /* 0x000ea20008000a00 */
[----:B------:R-:W-:Y:S01]  /*1150*/  LOP3.LUT R17, R5, 0x7ffffffc, RZ, 0xc0, !PT ;  /* 0x7ffffffc05117812 */ /* 0x000fe200078ec0ff */
[----:B------:R-:W3:Y:S01]  /*1160*/  LDCU.64 UR12, c[0x0][0x398] ;  /* 0x00007300ff0c77ac */ /* 0x000ee20008000a00 */
[C---:B-1----:R-:W-:Y:S02]  /*1170*/  IADD3 R10, P0, PT, R6.reuse, UR8, RZ ;  /* 0x00000008060a7c10 */ /* 0x042fe4000ff1e0ff */
[----:B--2---:R-:W-:Y:S02]  /*1180*/  IADD3 R8, P1, PT, R6, UR10, RZ ;  /* 0x0000000a06087c10 */ /* 0x004fe4000ff3e0ff */
[----:B------:R-:W-:-:S02]  /*1190*/  IADD3.X R11, PT, PT, R7, UR9, RZ, P0, !PT ;  /* 0x00000009070b7c10 */ /* 0x000fc400087fe4ff */
[----:B---3--:R-:W-:Y:S02]  /*11a0*/  IADD3 R6, P2, PT, R6, UR12, RZ ;  /* 0x0000000c06067c10 */ /* 0x008fe4000ff5e0ff */
[C---:B------:R-:W-:Y:S02]  /*11b0*/  IADD3.X R9, PT, PT, R7.reuse, UR11, RZ, P1, !PT ;  /* 0x0000000b07097c10 */ /* 0x040fe40008ffe4ff */
[----:B------:R-:W-:-:S09]  /*11c0*/  IADD3.X R7, PT, PT, R7, UR13, RZ, P2, !PT ;  /* 0x0000000d07077c10 */ /* 0x000fd200097fe4ff */
.L_x_1507:
[C---:B0-----:R-:W-:Y:S01]  /*11d0*/  IMAD R5, R16.reuse, 0x80, R19 ;  /* 0x0000008010057824 */ /* 0x041fe200078e0213 */
[----:B------:R-:W-:Y:S01]  /*11e0*/  BSSY.RECONVERGENT B0, `(.L_x_1491) ;  /* 0x000001f000007945 */ /* 0x000fe20003800200 */
[----:B------:R-:W-:-:S03]  /*11f0*/  VIADD R16, R16, 0x4 ;  /* 0x0000000410107836 */ /* 0x000fc60000000000 */
[----:B------:R-:W-:Y:S02]  /*1200*/  ISETP.GE.AND P0, PT, R5, R20, PT ;  /* 0x000000140500720c */ /* 0x000fe40003f06270 */
[----:B------:R-:W-:-:S11]  /*1210*/  ISETP.NE.AND P1, PT, R16, R17, PT ;  /* 0x000000111000720c */ /* 0x000fd60003f25270 */
[----:B-1----:R-:W-:Y:S05]  /*1220*/  @P0 BRA `(.L_x_1492) ;  /* 0x0000000000680947 */ /* 0x002fea0003800000 */
        /* <DEDUP_REMOVED lines=24> */
.L_x_1494:
[----:B------:R-:W-:Y:S05]  /*13b0*/  BSYNC.RECONVERGENT B1 ;  /* 0x0000000000017941 */ /* 0x000fea0003800200 */
.L_x_1493:
[----:B------:R0:W-:Y:S02]  /*13c0*/  STG.E desc[UR4][R22.64], R25 ;  /* 0x0000001916007986 */ /* 0x0001e4000c101904 */
.L_x_1492:
[----:B------:R-:W-:Y:S05]  /*13d0*/  BSYNC.RECONVERGENT B0 ;  /* 0x0000000000007941 */ /* 0x000fea0003800200 */
.L_x_1491:
[----:B0-----:R-:W-:Y:S01]  /*13e0*/  VIADD R25, R5, 0x80 ;  /* 0x0000008005197836 */ /* 0x001fe20000000000 */
        /* <DEDUP_REMOVED lines=27> */
.L_x_1498:
[----:B------:R-:W-:Y:S05]  /*15a0*/  BSYNC.RECONVERGENT B1 ;  /* 0x0000000000017941 */ /* 0x000fea0003800200 */
.L_x_1497:
[----:B------:R0:W-:Y:S02]  /*15b0*/  STG.E desc[UR4][R22.64], R25 ;  /* 0x0000001916007986 */ /* 0x0001e4000c101904 */
.L_x_1496:
[----:B------:R-:W-:Y:S05]  /*15c0*/  BSYNC.RECONVERGENT B0 ;  /* 0x0000000000007941 */ /* 0x000fea0003800200 */
.L_x_1495:
        /* <DEDUP_REMOVED lines=28> */
.L_x_1502:
[----:B------:R-:W-:Y:S05]  /*1790*/  BSYNC.RECONVERGENT B1 ;  /* 0x0000000000017941 */ /* 0x000fea0003800200 */
.L_x_1501:
[----:B------:R0:W-:Y:S02]  /*17a0*/  STG.E desc[UR4][R22.64], R25 ;  /* 0x0000001916007986 */ /* 0x0001e4000c101904 */
.L_x_1500:
[----:B------:R-:W-:Y:S05]  /*17b0*/  BSYNC.RECONVERGENT B0 ;  /* 0x0000000000007941 */ /* 0x000fea0003800200 */
.L_x_1499:
        /* <DEDUP_REMOVED lines=28> */
.L_x_1506:
[----:B------:R-:W-:Y:S05]  /*1980*/  BSYNC.RECONVERGENT B1 ;  /* 0x0000000000017941 */ /* 0x000fea0003800200 */
.L_x_1505:
[----:B------:R1:W-:Y:S02]  /*1990*/  STG.E desc[UR4][R22.64], R21 ;  /* 0x0000001516007986 */ /* 0x0003e4000c101904 */
.L_x_1504:
[----:B------:R-:W-:Y:S05]  /*19a0*/  BSYNC.RECONVERGENT B0 ;  /* 0x0000000000007941 */ /* 0x000fea0003800200 */
.L_x_1503:
[----:B------:R-:W-:Y:S05]  /*19b0*/  @P1 BRA `(.L_x_1507) ;  /* 0xfffffff800041947 */ /* 0x000fea000383ffff */
.L_x_1490:
        /* <DEDUP_REMOVED lines=9> */
[C---:B--2---:R-:W-:Y:S02]  /*1a50*/  IADD3 R8, P0, PT, R5.reuse, UR8, RZ ;  /* 0x0000000805087c10 */ /* 0x044fe4000ff1e0ff */
[----:B0-----:R-:W-:Y:S02]  /*1a60*/  IADD3 R6, P1, PT, R5, UR10, RZ ;  /* 0x0000000a05067c10 */ /* 0x001fe4000ff3e0ff */
[----:B------:R-:W-:-:S02]  /*1a70*/  IADD3.X R9, PT, PT, R3, UR9, RZ, P0, !PT ;  /* 0x0000000903097c10 */ /* 0x000fc400087fe4ff */
[----:B---3--:R-:W-:Y:S02]  /*1a80*/  IADD3 R2, P2, PT, R5, UR12, RZ ;  /* 0x0000000c05027c10 */ /* 0x008fe4000ff5e0ff */
[C---:B------:R-:W-:Y:S02]  /*1a90*/  IADD3.X R7, PT, PT, R3.reuse, UR11, RZ, P1, !PT ;  /* 0x0000000b03077c10 */ /* 0x040fe40008ffe4ff */
[----:B------:R-:W-:-:S09]  /*1aa0*/  IADD3.X R3, PT, PT, R3, UR13, RZ, P2, !PT ;  /* 0x0000000d03037c10 */ /* 0x000fd200097fe4ff */
.L_x_1512:
[----:B------:R-:W-:Y:S01]  /*1ab0*/  ISETP.GE.AND P0, PT, R17, R20, PT ;  /* 0x000000141100720c */ /* 0x000fe20003f06270 */
[----:B------:R-:W-:-:S12]  /*1ac0*/  BSSY.RECONVERGENT B0, `(.L_x_1508) ;  /* 0x000001d000007945 */ /* 0x000fd80003800200 */
[----:B0-----:R-:W-:Y:S05]  /*1ad0*/  @P0 BRA `(.L_x_1509) ;  /* 0x00000000006c0947 */ /* 0x001fea0003800000 */
[----:B------:R-:W-:Y:S02]  /*1ae0*/  SHF.R.S32.HI R5, RZ, 0x1f, R17 ;  /* 0x0000001fff057819 */ /* 0x000fe40000011411 */
[----:B------:R-:W-:-:S05]  /*1af0*/  IADD3 R14, P0, PT, R17, R4, RZ ;  /* 0x00000004110e7210 */ /* 0x000fca0007f1e0ff */
[----:B------:R-:W-:-:S05]  /*1b00*/  IMAD.X R15, R5, 0x1, R0, P0 ;  /* 0x00000001050f7824 */ /* 0x000fca00000e0600 */
        /* <DEDUP_REMOVED lines=22> */
.L_x_1511:
[----:B------:R-:W-:Y:S05]  /*1c70*/  BSYNC.RECONVERGENT B1 ;  /* 0x0000000000017941 */ /* 0x000fea0003800200 */
.L_x_1510:
[----:B------:R0:W-:Y:S02]  /*1c80*/  STG.E desc[UR4][R14.64], R19 ;  /* 0x000000130e007986 */ /* 0x0001e4000c101904 */
.L_x_1509:
[----:B------:R-:W-:Y:S05]  /*1c90*/  BSYNC.RECONVERGENT B0 ;  /* 0x0000000000007941 */ /* 0x000fea0003800200 */
.L_x_1508:
[----:B------:R-:W-:-:S05]  /*1ca0*/  VIADD R18, R18, 0x1 ;  /* 0x0000000112127836 */ /* 0x000fca0000000000 */
[----:B------:R-:W-:-:S13]  /*1cb0*/  ISETP.NE.AND P0, PT, R18, RZ, PT ;  /* 0x000000ff1200720c */ /* 0x000fda0003f05270 */
[----:B------:R-:W-:Y:S05]  /*1cc0*/  @!P0 EXIT ;  /* 0x000000000000894d */ /* 0x000fea0003800000 */
[----:B------:R-:W-:Y:S01]  /*1cd0*/  VIADD R17, R17, 0x80 ;  /* 0x0000008011117836 */ /* 0x000fe20000000000 */
[----:B------:R-:W-:Y:S06]  /*1ce0*/  BRA `(.L_x_1512) ;  /* 0xfffffffc00707947 */ /* 0x000fec000383ffff */
.L_x_1513:
        /* <DEDUP_REMOVED lines=9> */
.L_x_1531:


//--------------------- .text._ZN3cub18CUB_300001_SM_10006detail8for_each13static_kernelINS2_12policy_hub_t12policy_500_tElN6thrust24THRUST_300001_SM_1000_NS8cuda_cub6__fill7functorINS7_6detail15normal_iteratorINS7_10device_ptrIiEEEEiEEEEvT0_T1_ --------------------------
	.section	.text._ZN3cub18CUB_300001_SM_10006detail8for_each13static_kernelINS2_12policy_hub_t12policy_500_tElN6thrust24THRUST_300001_SM_1000_NS8cuda_cub6__fill7functorINS7_6detail15normal_iteratorINS7_10device_ptrIiEEEEiEEEEvT0_T1_,"ax",@progbits
	.align	128
        .global         _ZN3cub18CUB_300001_SM_10006detail8for_each13static_kernelINS2_12policy_hub_t12policy_500_tElN6thrust24THRUST_300001_SM_1000_NS8cuda_cub6__fill7functorINS7_6detail15normal_iteratorINS7_10device_ptrIiEEEEiEEEEvT0_T1_
        .type           _ZN3cub18CUB_300001_SM_10006detail8for_each13static_kernelINS2_12policy_hub_t12policy_500_tElN6thrust24THRUST_300001_SM_1000_NS8cuda_cub6__fill7functorINS7_6detail15normal_iteratorINS7_10device_ptrIiEEEEiEEEEvT0_T1_,@function
        .size           _ZN3cub18CUB_300001_SM_10006detail8for_each13static_kernelINS2_12policy_hub_t12policy_500_tElN6thrust24THRUST_300001_SM_1000_NS8cuda_cub6__fill7functorINS7_6detail15normal_iteratorINS7_10device_ptrIiEEEEiEEEEvT0_T1_,(.L_x_1532 - _ZN3cub18CUB_300001_SM_10006detail8for_each13static_kernelINS2_12policy_hub_t12policy_500_tElN6thrust24THRUST_300001_SM_1000_NS8cuda_cub6__fill7functorINS7_6detail15normal_iteratorINS7_10device_ptrIiEEEEiEEEEvT0_T1_)
        .other          _ZN3cub18CUB_300001_SM_10006detail8for_each13static_kernelINS2_12policy_hub_t12policy_500_tElN6thrust24THRUST_300001_SM_1000_NS8cuda_cub6__fill7functorINS7_6detail15normal_iteratorINS7_10device_ptrIiEEEEiEEEEvT0_T1_,@"STO_CUDA_ENTRY STV_DEFAULT"
_ZN3cub18CUB_300001_SM_10006detail8for_each13static_kernelINS2_12policy_hub_t12policy_500_tElN6thrust24THRUST_300001_SM_1000_NS8cuda_cub6__fill7functorINS7_6detail15normal_iteratorINS7_10device_ptrIiEEEEiEEEEvT0_T1_:
.text._ZN3cub18CUB_300001_SM_10006detail8for_each13static_kernelINS2_12policy_hub_t12policy_500_tElN6thrust24THRUST_300001_SM_1000_NS8cuda_cub6__fill7functorINS7_6detail15normal_iteratorINS7_10device_ptrIiEEEEiEEEEvT0_T1_:
[----:B------:R-:W-:Y:S08]  /*0000*/  LDC R1, c[0x0][0x37c] ;  /* 0x0000df00ff017b82 */ /* 0x000ff00000000800 */
[----:B------:R-:W0:Y:S01]  /*0010*/  S2UR UR4, SR_CTAID.X ;  /* 0x00000000000479c3 */ /* 0x000e220000002500 */
[----:B------:R-:W1:Y:S01]  /*0020*/  LDCU.64 UR6, c[0x0][0x380] ;  /* 0x00007000ff0677ac */ /* 0x000e620008000a00 */
[----:B------:R-:W2:Y:S01]  /*0030*/  LDCU.64 UR8, c[0x0][0x358] ;  /* 0x00006b00ff0877ac */ /* 0x000ea20008000a00 */
[----:B0-----:R-:W-:-:S04]  /*0040*/  UIMAD.WIDE.U32 UR4, UR4, 0x200, URZ ;  /* 0x00000200040478a5 */ /* 0x001fc8000f8e00ff */
[----:B-1----:R-:W-:-:S04]  /*0050*/  UIADD3 UR6, UP0, UPT, -UR4, UR6, URZ ;  /* 0x0000000604067290 */ /* 0x002fc8000ff1e1ff */
[----:B------:R-:W-:Y:S02]  /*0060*/  UIADD3.X UR7, UPT, UPT, ~UR5, UR7, URZ, UP0, !UPT ;  /* 0x0000000705077290 */ /* 0x000fe400087fe5ff */
[----:B------:R-:W-:-:S04]  /*0070*/  UISETP.GE.U32.AND UP0, UPT, UR6, 0x200, UPT ;  /* 0x000002000600788c */ /* 0x000fc8000bf06070 */
[----:B------:R-:W-:-:S09]  /*0080*/  UISETP.GE.AND.EX UP0, UPT, UR7, URZ, UPT, UP0 ;  /* 0x000000ff0700728c */ /* 0x000fd2000bf06300 */
[----:B--2---:R-:W-:Y:S05]  /*0090*/  BRA.U !UP0, `(.L_x_1514) ;  /* 0x0000000108287547 */ /* 0x004fea000b800000 */
[----:B------:R-:W0:Y:S01]  /*00a0*/  S2R R0, SR_TID.X ;  /* 0x0000000000007919 */ /* 0x000e220000002100 */
[----:B------:R-:W1:Y:S01]  /*00b0*/  LDCU.64 UR6, c[0x0][0x388] ;  /* 0x00007100ff0677ac */ /* 0x000e620008000a00 */
[----:B------:R-:W2:Y:S01]  /*00c0*/  LDC R5, c[0x0][0x390] ;  /* 0x0000e400ff057b82 */ /* 0x000ea20000000800 */
[----:B0-----:R-:W-:-:S05]  /*00d0*/  IADD3 R0, P0, PT, R0, UR4, RZ ;  /* 0x0000000400007c10 */ /* 0x001fca000ff1e0ff */
[----:B------:R-:W-:Y:S01]  /*00e0*/  IMAD.X R3, RZ, RZ, UR5, P0 ;  /* 0x00000005ff037e24 */ /* 0x000fe200080e06ff */
[----:B-1----:R-:W-:-:S04]  /*00f0*/  LEA R2, P0, R0, UR6, 0x2 ;  /* 0x0000000600027c11 */ /* 0x002fc8000f8010ff */
[----:B------:R-:W-:-:S05]  /*0100*/  LEA.HI.X R3, R0, UR7, R3, 0x2, P0 ;  /* 0x0000000700037c11 */ /* 0x000fca00080f1403 */
[----:B--2---:R-:W-:Y:S04]  /*0110*/  STG.E desc[UR8][R2.64], R5 ;  /* 0x0000000502007986 */ /* 0x004fe8000c101908 */
[----:B------:R-:W-:Y:S01]  /*0120*/  STG.E desc[UR8][R2.64+0x400], R5 ;  /* 0x0004000502007986 */ /* 0x000fe2000c101908 */
[----:B------:R-:W-:Y:S05]  /*0130*/  EXIT ;  /* 0x000000000000794d */ /* 0x000fea0003800000 */
.L_x_1514:
[----:B------:R-:W0:Y:S01]  /*0140*/  S2R R0, SR_TID.X ;  /* 0x0000000000007919 */ /* 0x000e220000002100 */
[----:B------:R-:W-:Y:S01]  /*0150*/  USHF.R.S32.HI UR7, URZ, 0x1f, UR6 ;  /* 0x0000001fff077899 */ /* 0x000fe20008011406 */
[----:B------:R-:W1:Y:S05]  /*0160*/  LDCU.64 UR10, c[0x0][0x388] ;  /* 0x00007100ff0a77ac */ /* 0x000e6a0008000a00 */
[----:B------:R-:W-:Y:S02]  /*0170*/  IMAD.U32 R2, RZ, RZ, UR7 ;  /* 0x00000007ff027e24 */ /* 0x000fe4000f8e00ff */
[----:B------:R-:W-:Y:S01]  /*0180*/  IMAD.U32 R4, RZ, RZ, UR7 ;  /* 0x00000007ff047e24 */ /* 0x000fe2000f8e00ff */
[----:B0-----:R-:W-:-:S04]  /*0190*/  ISETP.LT.U32.AND P0, PT, R0, UR6, PT ;  /* 0x0000000600007c0c */ /* 0x001fc8000bf01070 */
[----:B------:R-:W-:Y:S01]  /*01a0*/  ISETP.GT.AND.EX P0, PT, R2, RZ, PT, P0 ;  /* 0x000000ff0200720c */ /* 0x000fe20003f04300 */
[C---:B------:R-:W-:Y:S01]  /*01b0*/  VIADD R2, R0.reuse, 0x100 ;  /* 0x0000010000027836 */ /* 0x040fe20000000000 */
[----:B------:R-:W-:-:S04]  /*01c0*/  IADD3 R0, P2, PT, R0, UR4, RZ ;  /* 0x0000000400007c10 */ /* 0x000fc8000ff5e0ff */
[----:B------:R-:W-:Y:S01]  /*01d0*/  ISETP.LT.U32.AND P1, PT, R2, UR6, PT ;  /* 0x0000000602007c0c */ /* 0x000fe2000bf21070 */
[----:B------:R-:W-:Y:S01]  /*01e0*/  IMAD.X R3, RZ, RZ, UR5, P2 ;  /* 0x00000005ff037e24 */ /* 0x000fe200090e06ff */
[----:B-1----:R-:W-:Y:S02]  /*01f0*/  LEA R2, P2, R0, UR10, 0x2 ;  /* 0x0000000a00027c11 */ /* 0x002fe4000f8410ff */
[----:B------:R-:W-:Y:S02]  /*0200*/  ISETP.GT.AND.EX P1, PT, R4, RZ, PT, P1 ;  /* 0x000000ff0400720c */ /* 0x000fe40003f24310 */
[----:B------:R-:W-:Y:S01]  /*0210*/  LEA.HI.X R3, R0, UR11, R3, 0x2, P2 ;  /* 0x0000000b00037c11 */ /* 0x000fe200090f1403 */
[----:B------:R-:W0:Y:S04]  /*0220*/  @P0 LDC R5, c[0x0][0x390] ;  /* 0x0000e400ff050b82 */ /* 0x000e280000000800 */
[----:B0-----:R0:W-:Y:S06]  /*0230*/  @P0 STG.E desc[UR8][R2.64], R5 ;  /* 0x0000000502000986 */ /* 0x0011ec000c101908 */
[----:B------:R-:W-:Y:S05]  /*0240*/  @!P1 EXIT ;  /* 0x000000000000994d */ /* 0x000fea0003800000 */
[----:B0-----:R-:W0:Y:S02]  /*0250*/  LDC R5, c[0x0][0x390] ;  /* 0x0000e400ff057b82 */ /* 0x001e240000000800 */
[----:B0-----:R-:W-:Y:S01]  /*0260*/  STG.E desc[UR8][R2.64+0x400], R5 ;  /* 0x0004000502007986 */ /* 0x001fe2000c101908 */
[----:B------:R-:W-:Y:S05]  /*0270*/  EXIT ;  /* 0x000000000000794d */ /* 0x000fea0003800000 */
.L_x_1515:
        /* <DEDUP_REMOVED lines=16> */
.L_x_1532:


//--------------------- .text._ZN3cub18CUB_300001_SM_10006detail8for_each13static_kernelINS2_12policy_hub_t12policy_500_tEmN6thrust24THRUST_300001_SM_1000_NS8cuda_cub20__uninitialized_fill7functorINS7_10device_ptrIiEEiEEEEvT0_T1_ --------------------------
	.section	.text._ZN3cub18CUB_300001_SM_10006detail8for_each13static_kernelINS2_12policy_hub_t12policy_500_tEmN6thrust24THRUST_300001_SM_1000_NS8cuda_cub20__uninitialized_fill7functorINS7_10device_ptrIiEEiEEEEvT0_T1_,"ax",@progbits
	.align	128
        .global         _ZN3cub18CUB_300001_SM_10006detail8for_each13static_kernelINS2_12policy_hub_t12policy_500_tEmN6thrust24THRUST_300001_SM_1000_NS8cuda_cub20__uninitialized_fill7functorINS7_10device_ptrIiEEiEEEEvT0_T1_
        .type           _ZN3cub18CUB_300001_SM_10006detail8for_each13static_kernelINS2_12policy_hub_t12policy_500_tEmN6thrust24THRUST_300001_SM_1000_NS8cuda_cub20__uninitialized_fill7functorINS7_10device_ptrIiEEiEEEEvT0_T1_,@function
        .size           _ZN3cub18CUB_300001_SM_10006detail8for_each13static_kernelINS2_12policy_hub_t12policy_500_tEmN6thrust24THRUST_300001_SM_1000_NS8cuda_cub20__uninitialized_fill7functorINS7_10device_ptrIiEEiEEEEvT0_T1_,(.L_x_1533 - _ZN3cub18CUB_300001_SM_10006detail8for_each13static_kernelINS2_12policy_hub_t12policy_500_tEmN6thrust24THRUST_300001_SM_1000_NS8cuda_cub20__uninitialized_fill7functorINS7_10device_ptrIiEEiEEEEvT0_T1_)
        .other          _ZN3cub18CUB_300001_SM_10006detail8for_each13static_kernelINS2_12policy_hub_t12policy_500_tEmN6thrust24THRUST_300001_SM_1000_NS8cuda_cub20__uninitialized_fill7functorINS7_10device_ptrIiEEiEEEEvT0_T1_,@"STO_CUDA_ENTRY STV_DEFAULT"
_ZN3cub18CUB_300001_SM_10006detail8for_each13static_kernelINS2_12policy_hub_t12policy_500_tEmN6thrust24THRUST_300001_SM_1000_NS8cuda_cub20__uninitialized_fill7functorINS7_10device_ptrIiEEiEEEEvT0_T1_:
.text._ZN3cub18CUB_300001_SM_10006detail8for_each13static_kernelINS2_12policy_hub_t12policy_500_tEmN6thrust24THRUST_300001_SM_1000_NS8cuda_cub20__uninitialized_fill7functorINS7_10device_ptrIiEEiEEEEvT0_T1_:
        /* <DEDUP_REMOVED lines=8> */
[----:B------:R-:W-:-:S09]  /*0080*/  UISETP.GE.U32.AND.EX UP0, UPT, UR7, URZ, UPT, UP0 ;  /* 0x000000ff0700728c */ /* 0x000fd2000bf06100 */
        /* <DEDUP_REMOVED lines=11> */
.L_x_1516:
[----:B------:R-:W0:Y:S01]  /*0140*/  S2R R0, SR_TID.X ;  /* 0x0000000000007919 */ /* 0x000e220000002100 */
[----:B------:R-:W-:Y:S01]  /*0150*/  IMAD.U32 R2, RZ, RZ, UR7 ;  /* 0x00000007ff027e24 */ /* 0x000fe2000f8e00ff */
[----:B------:R-:W1:Y:S01]  /*0160*/  LDCU.64 UR10, c[0x0][0x388] ;  /* 0x00007100ff0a77ac */ /* 0x000e620008000a00 */
[----:B------:R-:W-:Y:S01]  /*0170*/  IMAD.U32 R4, RZ, RZ, UR7 ;  /* 0x00000007ff047e24 */ /* 0x000fe2000f8e00ff */
[----:B0-----:R-:W-:-:S04]  /*0180*/  ISETP.LT.U32.AND P0, PT, R0, UR6, PT ;  /* 0x0000000600007c0c */ /* 0x001fc8000bf01070 */
[----:B------:R-:W-:Y:S01]  /*0190*/  ISETP.GT.U32.AND.EX P0, PT, R2, RZ, PT, P0 ;  /* 0x000000ff0200720c */ /* 0x000fe20003f04100 */
[C---:B------:R-:W-:Y:S01]  /*01a0*/  VIADD R2, R0.reuse, 0x100 ;  /* 0x0000010000027836 */ /* 0x040fe20000000000 */
[----:B------:R-:W-:-:S04]  /*01b0*/  IADD3 R0, P2, PT, R0, UR4, RZ ;  /* 0x0000000400007c10 */ /* 0x000fc8000ff5e0ff */
[----:B------:R-:W-:Y:S01]  /*01c0*/  ISETP.LT.U32.AND P1, PT, R2, UR6, PT ;  /* 0x0000000602007c0c */ /* 0x000fe2000bf21070 */
[----:B------:R-:W-:Y:S01]  /*01d0*/  IMAD.X R3, RZ, RZ, UR5, P2 ;  /* 0x00000005ff037e24 */ /* 0x000fe200090e06ff */
[----:B-1----:R-:W-:Y:S02]  /*01e0*/  LEA R2, P2, R0, UR10, 0x2 ;  /* 0x0000000a00027c11 */ /* 0x002fe4000f8410ff */
[----:B------:R-:W-:Y:S02]  /*01f0*/  ISETP.GT.U32.AND.EX P1, PT, R4, RZ, PT, P1 ;  /* 0x000000ff0400720c */ /* 0x000fe40003f24110 */
[----:B------:R-:W-:Y:S01]  /*0200*/  LEA.HI.X R3, R0, UR11, R3, 0x2, P2 ;  /* 0x0000000b00037c11 */ /* 0x000fe200090f1403 */
[----:B------:R-:W0:Y:S04]  /*0210*/  @P0 LDC R5, c[0x0][0x390] ;  /* 0x0000e400ff050b82 */ /* 0x000e280000000800 */
[----:B0-----:R0:W-:Y:S06]  /*0220*/  @P0 STG.E desc[UR8][R2.64], R5 ;  /* 0x0000000502000986 */ /* 0x0011ec000c101908 */
[----:B------:R-:W-:Y:S05]  /*0230*/  @!P1 EXIT ;  /* 0x000000000000994d */ /* 0x000fea0003800000 */
[----:B0-----:R-:W0:Y:S02]  /*0240*/  LDC R5, c[0x0][0x390] ;  /* 0x0000e400ff057b82 */ /* 0x001e240000000800 */
[----:B0-----:R-:W-:Y:S01]  /*0250*/  STG.E desc[UR8][R2.64+0x400], R5 ;  /* 0x0004000502007986 */ /* 0x001fe2000c101908 */
[----:B------:R-:W-:Y:S05]  /*0260*/  EXIT ;  /* 0x000000000000794d */ /* 0x000fea0003800000 */
.L_x_1517:
        /* <DEDUP_REMOVED lines=9> */
.L_x_1533:


//--------------------- .text._ZN3cub18CUB_300001_SM_10006detail8for_each13static_kernelINS2_12policy_hub_t12policy_500_tEmN6thrust24THRUST_300001_SM_1000_NS8cuda_cub20__uninitialized_fill7functorINS7_10device_ptrIcEEcEEEEvT0_T1_ --------------------------
	.section	.text._ZN3cub18CUB_300001_SM_10006detail8for_each13static_kernelINS2_12policy_hub_t12policy_500_tEmN6thrust24THRUST_300001_SM_1000_NS8cuda_cub20__uninitialized_fill7functorINS7_10device_ptrIcEEcEEEEvT0_T1_,"ax",@progbits
	.align	128
        .global         _ZN3cub18CUB_300001_SM_10006detail8for_each13static_kernelINS2_12policy_hub_t12policy_500_tEmN6thrust24THRUST_300001_SM_1000_NS8cuda_cub20__uninitialized_fill7functorINS7_10device_ptrIcEEcEEEEvT0_T1_
        .type           _ZN3cub18CUB_300001_SM_10006detail8for_each13static_kernelINS2_12policy_hub_t12policy_500_tEmN6thrust24THRUST_300001_SM_1000_NS8cuda_cub20__uninitialized_fill7functorINS7_10device_ptrIcEEcEEEEvT0_T1_,@function
        .size           _ZN3cub18CUB_300001_SM_10006detail8for_each13static_kernelINS2_12policy_hub_t12policy_500_tEmN6thrust24THRUST_300001_SM_1000_NS8cuda_cub20__uninitialized_fill7functorINS7_10device_ptrIcEEcEEEEvT0_T1_,(.L_x_1534 - _ZN3cub18CUB_300001_SM_10006detail8for_each13static_kernelINS2_12policy_hub_t12policy_500_tEmN6thrust24THRUST_300001_SM_1000_NS8cuda_cub20__uninitialized_fill7functorINS7_10device_ptrIcEEcEEEEvT0_T1_)
        .other          _ZN3cub18CUB_300001_SM_10006detail8for_each13static_kernelINS2_12policy_hub_t12policy_500_tEmN6thrust24THRUST_300001_SM_1000_NS8cuda_cub20__uninitialized_fill7functorINS7_10device_ptrIcEEcEEEEvT0_T1_,@"STO_CUDA_ENTRY STV_DEFAULT"
_ZN3cub18CUB_300001_SM_10006detail8for_each13static_kernelINS2_12policy_hub_t12policy_500_tEmN6thrust24THRUST_300001_SM_1000_NS8cuda_cub20__uninitialized_fill7functorINS7_10device_ptrIcEEcEEEEvT0_T1_:
.text._ZN3cub18CUB_300001_SM_10006detail8for_each13static_kernelINS2_12policy_hub_t12policy_500_tEmN6thrust24THRUST_300001_SM_1000_NS8cuda_cub20__uninitialized_fill7functorINS7_10device_ptrIcEEcEEEEvT0_T1_:
[----:B------:R-:W-:Y:S08]  /*0000*/  LDC R1, c[0x0][0x37c] ;  /* 0x0000df00ff017b82 */ /* 0x000ff00000000800 */
[----:B------:R-:W0:Y:S01]  /*0010*/  S2UR UR4, SR_CTAID.X ;  /* 0x00000000000479c3 */ /* 0x000e220000002500 */
[----:B------:R-:W1:Y:S01]  /*0020*/  LDCU.64 UR6, c[0x0][0x380] ;  /* 0x00007000ff0677ac */ /* 0x000e620008000a00 */
[----:B------:R-:W2:Y:S06]  /*0030*/  LDCU.64 UR8, c[0x0][0x358] ;  /* 0x00006b00ff0877ac */ /* 0x000eac0008000a00 */
[----:B------:R-:W3:Y:S01]  /*0040*/  LDC R5, c[0x0][0x390] ;  /* 0x0000e400ff057b82 */ /* 0x000ee20000000800 */
[----:B0-----:R-:W-:-:S04]  /*0050*/  UIMAD.WIDE.U32 UR4, UR4, 0x200, URZ ;  /* 0x00000200040478a5 */ /* 0x001fc8000f8e00ff */
[----:B-1----:R-:W-:-:S04]  /*0060*/  UIADD3 UR6, UP0, UPT, -UR4, UR6, URZ ;  /* 0x0000000604067290 */ /* 0x002fc8000ff1e1ff */
[----:B------:R-:W-:Y:S01]  /*0070*/  UIADD3.X UR7, UPT, UPT, ~UR5, UR7, URZ, UP0, !UPT ;  /* 0x0000000705077290 */ /* 0x000fe200087fe5ff */
[----:B---3--:R-:W-:Y:S01]  /*0080*/  PRMT R5, R5, 0x7770, RZ ;  /* 0x0000777005057816 */ /* 0x008fe200000000ff */
[----:B------:R-:W-:-:S04]  /*0090*/  UISETP.GE.U32.AND UP0, UPT, UR6, 0x200, UPT ;  /* 0x000002000600788c */ /* 0x000fc8000bf06070 */
[----:B------:R-:W-:-:S09]  /*00a0*/  UISETP.GE.U32.AND.EX UP0, UPT, UR7, URZ, UPT, UP0 ;  /* 0x000000ff0700728c */ /* 0x000fd2000bf06100 */
[----:B--2---:R-:W-:Y:S05]  /*00b0*/  BRA.U !UP0, `(.L_x_1518) ;  /* 0x00000001081c7547 */ /* 0x004fea000b800000 */
[----:B------:R-:W0:Y:S01]  /*00c0*/  S2R R3, SR_TID.X ;  /* 0x0000000000037919 */ /* 0x000e220000002100 */
[----:B------:R-:W0:Y:S02]  /*00d0*/  LDC.64 R6, c[0x0][0x388] ;  /* 0x0000e200ff067b82 */ /* 0x000e240000000a00 */
[----:B0-----:R-:W-:-:S04]  /*00e0*/  IADD3 R2, P0, P1, R6, UR4, R3 ;  /* 0x0000000406027c10 */ /* 0x001fc8000f91e003 */
[----:B------:R-:W-:-:S05]  /*00f0*/  IADD3.X R3, PT, PT, R7, UR5, RZ, P0, P1 ;  /* 0x0000000507037c10 */ /* 0x000fca00087e24ff */
[----:B------:R-:W-:Y:S04]  /*0100*/  STG.E.U8 desc[UR8][R2.64], R5 ;  /* 0x0000000502007986 */ /* 0x000fe8000c101108 */
[----:B------:R-:W-:Y:S01]  /*0110*/  STG.E.U8 desc[UR8][R2.64+0x100], R5 ;  /* 0x0001000502007986 */ /* 0x000fe2000c101108 */
[----:B------:R-:W-:Y:S05]  /*0120*/  EXIT ;  /* 0x000000000000794d */ /* 0x000fea0003800000 */
.L_x_1518:
[----:B------:R-:W0:Y:S01]  /*0130*/  S2R R3, SR_TID.X ;  /* 0x0000000000037919 */ /* 0x000e220000002100 */
[----:B------:R-:W1:Y:S01]  /*0140*/  LDC.64 R6, c[0x0][0x388] ;  /* 0x0000e200ff067b82 */ /* 0x000e620000000a00 */
[----:B------:R-:W-:Y:S02]  /*0150*/  IMAD.U32 R2, RZ, RZ, UR7 ;  /* 0x00000007ff027e24 */ /* 0x000fe4000f8e00ff */
[C---:B0-----:R-:W-:Y:S01]  /*0160*/  VIADD R0, R3.reuse, 0x100 ;  /* 0x0000010003007836 */ /* 0x041fe20000000000 */
[----:B------:R-:W-:-:S04]  /*0170*/  ISETP.LT.U32.AND P0, PT, R3, UR6, PT ;  /* 0x0000000603007c0c */ /* 0x000fc8000bf01070 */
[----:B------:R-:W-:Y:S01]  /*0180*/  ISETP.LT.U32.AND P1, PT, R0, UR6, PT ;  /* 0x0000000600007c0c */ /* 0x000fe2000bf21070 */
[----:B------:R-:W-:Y:S01]  /*0190*/  IMAD.U32 R0, RZ, RZ, UR7 ;  /* 0x00000007ff007e24 */ /* 0x000fe2000f8e00ff */
[----:B------:R-:W-:Y:S02]  /*01a0*/  ISETP.GT.U32.AND.EX P0, PT, R2, RZ, PT, P0 ;  /* 0x000000ff0200720c */ /* 0x000fe40003f04100 */
[----:B-1----:R-:W-:Y:S02]  /*01b0*/  IADD3 R2, P2, P3, R6, UR4, R3 ;  /* 0x0000000406027c10 */ /* 0x002fe4000fb5e003 */
[----:B------:R-:W-:Y:S02]  /*01c0*/  ISETP.GT.U32.AND.EX P1, PT, R0, RZ, PT, P1 ;  /* 0x000000ff0000720c */ /* 0x000fe40003f24110 */
[----:B------:R-:W-:-:S07]  /*01d0*/  IADD3.X R3, PT, PT, R7, UR5, RZ, P2, P3 ;  /* 0x0000000507037c10 */ /* 0x000fce00097e64ff */
[----:B------:R0:W-:Y:S04]  /*01e0*/  @P0 STG.E.U8 desc[UR8][R2.64], R5 ;  /* 0x0000000502000986 */ /* 0x0001e8000c101108 */
[----:B------:R-:W-:Y:S05]  /*01f0*/  @!P1 EXIT ;  /* 0x000000000000994d */ /* 0x000fea0003800000 */
[----:B------:R-:W-:Y:S01]  /*0200*/  STG.E.U8 desc[UR8][R2.64+0x100], R5 ;  /* 0x0001000502007986 */ /* 0x000fe2000c101108 */
[----:B------:R-:W-:Y:S05]  /*0210*/  EXIT ;  /* 0x000000000000794d */ /* 0x000fea0003800000 */
.L_x_1519:
        /* <DEDUP_REMOVED lines=14> */
.L_x_1534:


//--------------------- .text._ZN3cub18CUB_300001_SM_10006detail11EmptyKernelIvEEvv --------------------------
	.section	.text._ZN3cub18CUB_300001_SM_10006detail11EmptyKernelIvEEvv,"ax",@progbits
	.align	128
        .global         _ZN3cub18CUB_300001_SM_10006detail11EmptyKernelIvEEvv
        .type           _ZN3cub18CUB_300001_SM_10006detail11EmptyKernelIvEEvv,@function
        .size           _ZN3cub18CUB_300001_SM_10006detail11EmptyKernelIvEEvv,(.L_x_1535 - _ZN3cub18CUB_300001_SM_10006detail11EmptyKernelIvEEvv)
        .other          _ZN3cub18CUB_300001_SM_10006detail11EmptyKernelIvEEvv,@"STO_CUDA_ENTRY STV_DEFAULT"
_ZN3cub18CUB_300001_SM_10006detail11EmptyKernelIvEEvv:
.text._ZN3cub18CUB_300001_SM_10006detail11EmptyKernelIvEEvv:
[----:B------:R-:W-:Y:S01]  /*0000*/  LDC R1, c[0x0][0x37c] ;  /* 0x0000df00ff017b82 */ /* 0x000fe20000000800 */
[----:B------:R-:W-:Y:S05]  /*0010*/  EXIT ;  /* 0x000000000000794d */ /* 0x000fea0003800000 */
.L_x_1520:
        /* <DEDUP_REMOVED lines=14> */
.L_x_1535:


//--------------------- .nv.shared._ZN3cub18CUB_300001_SM_10006detail4scan16DeviceScanKernelINS2_10policy_hubIiiim5atribE10Policy1000EN6thrust24THRUST_300001_SM_1000_NS6detail15normal_iteratorINS9_10device_ptrIiEEEESE_NS0_13ScanTileStateIiLb1EEES5_NS0_8NullTypeEmiLb0ESH_EEvT0_T1_T2_iT3_T4_T5_ --------------------------
	.section	.nv.shared._ZN3cub18CUB_300001_SM_10006detail4scan16DeviceScanKernelINS2_10policy_hubIiiim5atribE10Policy1000EN6thrust24THRUST_300001_SM_1000_NS6detail15normal_iteratorINS9_10device_ptrIiEEEESE_NS0_13ScanTileStateIiLb1EEES5_NS0_8NullTypeEmiLb0ESH_EEvT0_T1_T2_iT3_T4_T5_,"aw",@nobits
	.sectionflags	@""
	.align	16
.nv.shared._ZN3cub18CUB_300001_SM_10006detail4scan16DeviceScanKernelINS2_10policy_hubIiiim5atribE10Policy1000EN6thrust24THRUST_300001_SM_1000_NS6detail15normal_iteratorINS9_10device_ptrIiEEEESE_NS0_13ScanTileStateIiLb1EEES5_NS0_8NullTypeEmiLb0ESH_EEvT0_T1_T2_iT3_T4_T5_:
	.zero		8720


//--------------------- .nv.shared.reserved.0     --------------------------
	.section	.nv.shared.reserved.0,"aw",@nobits
	.weak		__nv_reservedSMEM_offset_0_alias
	.size		__nv_reservedSMEM_offset_0_alias, 0, 64
	.other		__nv_reservedSMEM_offset_0_alias,@"STO_CUDA_RESERVED_SHARED STV_DEFAULT"
__nv_reservedSMEM_offset_0_alias:
	.zero		0
	.zero		64


//--------------------- .nv.global                --------------------------
	.section	.nv.global,"aw",@nobits
.nv.global:
	.type		_ZN30_INTERNAL_146214c4_4_k_cu_main6thrust24THRUST_300001_SM_1000_NS3seqE,@object
	.size		_ZN30_INTERNAL_146214c4_4_k_cu_main6thrust24THRUST_300001_SM_1000_NS3seqE,(_ZN30_INTERNAL_146214c4_4_k_cu_main4cuda3std3__48in_placeE - _ZN30_INTERNAL_146214c4_4_k_cu_main6thrust24THRUST_300001_SM_1000_NS3seqE)
_ZN30_INTERNAL_146214c4_4_k_cu_main6thrust24THRUST_300001_SM_1000_NS3seqE:
	.zero		1
	.type		_ZN30_INTERNAL_146214c4_4_k_cu_main4cuda3std3__48in_placeE,@object
	.size		_ZN30_INTERNAL_146214c4_4_k_cu_main4cuda3std3__48in_placeE,(_ZN30_INTERNAL_146214c4_4_k_cu_main4cuda3std6ranges3__45__cpo4sizeE - _ZN30_INTERNAL_146214c4_4_k_cu_main4cuda3std3__48in_placeE)
_ZN30_INTERNAL_146214c4_4_k_cu_main4cuda3std3__48in_placeE:
	.zero		1
	.type		_ZN30_INTERNAL_146214c4_4_k_cu_main4cuda3std6ranges3__45__cpo4sizeE,@object
	.size		_ZN30_INTERNAL_146214c4_4_k_cu_main4cuda3std6ranges3__45__cpo4sizeE,(_ZN30_INTERNAL_146214c4_4_k_cu_main6thrust24THRUST_300001_SM_1000_NS12placeholders2_3E - _ZN30_INTERNAL_146214c4_4_k_cu_main4cuda3std6ranges3__45__cpo4sizeE)
_ZN30_INTERNAL_146214c4_4_k_cu_main4cuda3std6ranges3__45__cpo4sizeE:
	.zero		1
	.type		_ZN30_INTERNAL_146214c4_4_k_cu_main6thrust24THRUST_300001_SM_1000_NS12placeholders2_3E,@object
	.size		_ZN30_INTERNAL_146214c4_4_k_cu_main6thrust24THRUST_300001_SM_1000_NS12placeholders2_3E,(_ZN30_INTERNAL_146214c4_4_k_cu_main4cuda3std3__45__cpo6cbeginE - _ZN30_INTERNAL_146214c4_4_k_cu_main6thrust24THRUST_300001_SM_1000_NS12placeholders2_3E)
_ZN30_INTERNAL_146214c4_4_k_cu_main6thrust24THRUST_300001_SM_1000_NS12placeholders2_3E:
	.zero		1
	.type		_ZN30_INTERNAL_146214c4_4_k_cu_main4cuda3std3__45__cpo6cbeginE,@object
	.size		_ZN30_INTERNAL_146214c4_4_k_cu_main4cuda3std3__45__cpo6cbeginE,(_ZN30_INTERNAL_146214c4_4_k_cu_main4cuda3std6ranges3__45__cpo6cbeginE - _ZN30_INTERNAL_146214c4_4_k_cu_main4cuda3std3__45__cpo6cbeginE)
_ZN30_INTERNAL_146214c4_4_k_cu_main4cuda3std3__45__cpo6cbeginE:
	.zero		1
	.type		_ZN30_INTERNAL_146214c4_4_k_cu_main4cuda3std6ranges3__45__cpo6cbeginE,@object
	.size		_ZN30_INTERNAL_146214c4_4_k_cu_main4cuda3std6ranges3__45__cpo6cbeginE,(_ZN30_INTERNAL_146214c4_4_k_cu_main6thrust24THRUST_300001_SM_1000_NS12placeholders2_7E - _ZN30_INTERNAL_146214c4_4_k_cu_main4cuda3std6ranges3__45__cpo6cbeginE)
_ZN30_INTERNAL_146214c4_4_k_cu_main4cuda3std6ranges3__45__cpo6cbeginE:
	.zero		1
	.type		_ZN30_INTERNAL_146214c4_4_k_cu_main6thrust24THRUST_300001_SM_1000_NS12placeholders2_7E,@object
	.size		_ZN30_INTERNAL_146214c4_4_k_cu_main6thrust24THRUST_300001_SM_1000_NS12placeholders2_7E,(_ZN30_INTERNAL_146214c4_4_k_cu_main4cuda3std3__45__cpo7crbeginE - _ZN30_INTERNAL_146214c4_4_k_cu_main6thrust24THRUST_300001_SM_1000_NS12placeholders2_7E)
_ZN30_INTERNAL_146214c4_4_k_cu_main6thrust24THRUST_300001_SM_1000_NS12placeholders2_7E:
	.zero		1
	.type		_ZN30_INTERNAL_146214c4_4_k_cu_main4cuda3std3__45__cpo7crbeginE,@object
	.size		_ZN30_INTERNAL_146214c4_4_k_cu_main4cuda3std3__45__cpo7crbeginE,(_ZN30_INTERNAL_146214c4_4_k_cu_main4cuda3std6ranges3__45__cpo4nextE - _ZN30_INTERNAL_146214c4_4_k_cu_main4cuda3std3__45__cpo7crbeginE)
_ZN30_INTERNAL_146214c4_4_k_cu_main4cuda3std3__45__cpo7crbeginE:
	.zero		1
	.type		_ZN30_INTERNAL_146214c4_4_k_cu_main4cuda3std6ranges3__45__cpo4nextE,@object
	.size		_ZN30_INTERNAL_146214c4_4_k_cu_main4cuda3std6ranges3__45__cpo4nextE,(_ZN30_INTERNAL_146214c4_4_k_cu_main4cuda3std6ranges3__45__cpo4swapE - _ZN30_INTERNAL_146214c4_4_k_cu_main4cuda3std6ranges3__45__cpo4nextE)
_ZN30_INTERNAL_146214c4_4_k_cu_main4cuda3std6ranges3__45__cpo4nextE:
	.zero		1
	.type		_ZN30_INTERNAL_146214c4_4_k_cu_main4cuda3std6ranges3__45__cpo4swapE,@object
	.size		_ZN30_INTERNAL_146214c4_4_k_cu_main4cuda3std6ranges3__45__cpo4swapE,(_ZN30_INTERNAL_146214c4_4_k_cu_main6thrust24THRUST_300001_SM_1000_NS8cuda_cub10par_nosyncE - _ZN30_INTERNAL_146214c4_4_k_cu_main4cuda3std6ranges3__45__cpo4swapE)
_ZN30_INTERNAL_146214c4_4_k_cu_main4cuda3std6ranges3__45__cpo4swapE:
	.zero		1
	.type		_ZN30_INTERNAL_146214c4_4_k_cu_main6thrust24THRUST_300001_SM_1000_NS8cuda_cub10par_nosyncE,@object
	.size		_ZN30_INTERNAL_146214c4_4_k_cu_main6thrust24THRUST_300001_SM_1000_NS8cuda_cub10par_nosyncE,(_ZN30_INTERNAL_146214c4_4_k_cu_main6thrust24THRUST_300001_SM_1000_NS12placeholders2_9E - _ZN30_INTERNAL_146214c4_4_k_cu_main6thrust24THRUST_300001_SM_1000_NS8cuda_cub10par_nosyncE)
_ZN30_INTERNAL_146214c4_4_k_cu_main6thrust24THRUST_300001_SM_1000_NS8cuda_cub10par_nosyncE:
	.zero		1
	.type		_ZN30_INTERNAL_146214c4_4_k_cu_main6thrust24THRUST_300001_SM_1000_NS12placeholders2_9E,@object
	.size		_ZN30_INTERNAL_146214c4_4_k_cu_main6thrust24THRUST_300001_SM_1000_NS12placeholders2_9E,(_ZN30_INTERNAL_146214c4_4_k_cu_main4cuda3std3__432_GLOBAL__N__146214c4_4_k_cu_main6ignoreE - _ZN30_INTERNAL_146214c4_4_k_cu_main6thrust24THRUST_300001_SM_1000_NS12placeholders2_9E)
_ZN30_INTERNAL_146214c4_4_k_cu_main6thrust24THRUST_300001_SM_1000_NS12placeholders2_9E:
	.zero		1
	.type		_ZN30_INTERNAL_146214c4_4_k_cu_main4cuda3std3__432_GLOBAL__N__146214c4_4_k_cu_main6ignoreE,@object
	.size		_ZN30_INTERNAL_146214c4_4_k_cu_main4cuda3std3__432_GLOBAL__N__146214c4_4_k_cu_main6ignoreE,(_ZN30_INTERNAL_146214c4_4_k_cu_main4cuda3std6ranges3__45__cpo4dataE - _ZN30_INTERNAL_146214c4_4_k_cu_main4cuda3std3__432_GLOBAL__N__146214c4_4_k_cu_main6ignoreE)
_ZN30_INTERNAL_146214c4_4_k_cu_main4cuda3std3__432_GLOBAL__N__146214c4_4_k_cu_main6ignoreE:
	.zero		1
	.type		_ZN30_INTERNAL_146214c4_4_k_cu_main4cuda3std6ranges3__45__cpo4dataE,@object
	.size		_ZN30_INTERNAL_146214c4_4_k_cu_main4cuda3std6ranges3__45__cpo4dataE,(_ZN30_INTERNAL_146214c4_4_k_cu_main6thrust24THRUST_300001_SM_1000_NS12placeholders2_1E - _ZN30_INTERNAL_146214c4_4_k_cu_main4cuda3std6ranges3__45__cpo4dataE)
_ZN30_INTERNAL_146214c4_4_k_cu_main4cuda3std6ranges3__45__cpo4dataE:
	.zero		1
	.type		_ZN30_INTERNAL_146214c4_4_k_cu_main6thrust24THRUST_300001_SM_1000_NS12placeholders2_1E,@object
	.size		_ZN30_INTERNAL_146214c4_4_k_cu_main6thrust24THRUST_300001_SM_1000_NS12placeholders2_1E,(_ZN30_INTERNAL_146214c4_4_k_cu_main4cuda3std3__45__cpo5beginE - _ZN30_INTERNAL_146214c4_4_k_cu_main6thrust24THRUST_300001_SM_1000_NS12placeholders2_1E)
_ZN30_INTERNAL_146214c4_4_k_cu_main6thrust24THRUST_300001_SM_1000_NS12placeholders2_1E:
	.zero		1
	.type		_ZN30_INTERNAL_146214c4_4_k_cu_main4cuda3std3__45__cpo5beginE,@object
	.size		_ZN30_INTERNAL_146214c4_4_k_cu_main4cuda3std3__45__cpo5beginE,(_ZN30_INTERNAL_146214c4_4_k_cu_main4cuda3std6ranges3__45__cpo5beginE - _ZN30_INTERNAL_146214c4_4_k_cu_main4cuda3std3__45__cpo5beginE)
_ZN30_INTERNAL_146214c4_4_k_cu_main4cuda3std3__45__cpo5beginE:
	.zero		1
	.type		_ZN30_INTERNAL_146214c4_4_k_cu_main4cuda3std6ranges3__45__cpo5beginE,@object
	.size		_ZN30_INTERNAL_146214c4_4_k_cu_main4cuda3std6ranges3__45__cpo5beginE,(_ZN30_INTERNAL_146214c4_4_k_cu_main6thrust24THRUST_300001_SM_1000_NS12placeholders2_5E - _ZN30_INTERNAL_146214c4_4_k_cu_main4cuda3std6ranges3__45__cpo5beginE)
_ZN30_INTERNAL_146214c4_4_k_cu_main4cuda3std6ranges3__45__cpo5beginE:
	.zero		1
	.type		_ZN30_INTERNAL_146214c4_4_k_cu_main6thrust24THRUST_300001_SM_1000_NS12placeholders2_5E,@object
	.size		_ZN30_INTERNAL_146214c4_4_k_cu_main6thrust24THRUST_300001_SM_1000_NS12placeholders2_5E,(_ZN30_INTERNAL_146214c4_4_k_cu_main4cuda3std3__45__cpo6rbeginE - _ZN30_INTERNAL_146214c4_4_k_cu_main6thrust24THRUST_300001_SM_1000_NS12placeholders2_5E)
_ZN30_INTERNAL_146214c4_4_k_cu_main6thrust24THRUST_300001_SM_1000_NS12placeholders2_5E:
	.zero		1
	.type		_ZN30_INTERNAL_146214c4_4_k_cu_main4cuda3std3__45__cpo6rbeginE,@object
	.size		_ZN30_INTERNAL_146214c4_4_k_cu_main4cuda3std3__45__cpo6rbeginE,(_ZN30_INTERNAL_146214c4_4_k_cu_main4cuda3std6ranges3__45__cpo7advanceE - _ZN30_INTERNAL_146214c4_4_k_cu_main4cuda3std3__45__cpo6rbeginE)
_ZN30_INTERNAL_146214c4_4_k_cu_main4cuda3std3__45__cpo6rbeginE:
	.zero		1
	.type		_ZN30_INTERNAL_146214c4_4_k_cu_main4cuda3std6ranges3__45__cpo7advanceE,@object
	.size		_ZN30_INTERNAL_146214c4_4_k_cu_main4cuda3std6ranges3__45__cpo7advanceE,(_ZN30_INTERNAL_146214c4_4_k_cu_main4cuda3std3__47nulloptE - _ZN30_INTERNAL_146214c4_4_k_cu_main4cuda3std6ranges3__45__cpo7advanceE)
_ZN30_INTERNAL_146214c4_4_k_cu_main4cuda3std6ranges3__45__cpo7advanceE:
	.zero		1
	.type		_ZN30_INTERNAL_146214c4_4_k_cu_main4cuda3std3__47nulloptE,@object
	.size		_ZN30_INTERNAL_146214c4_4_k_cu_main4cuda3std3__47nulloptE,(_ZN30_INTERNAL_146214c4_4_k_cu_main4cuda3std6ranges3__45__cpo8distanceE - _ZN30_INTERNAL_146214c4_4_k_cu_main4cuda3std3__47nulloptE)
_ZN30_INTERNAL_146214c4_4_k_cu_main4cuda3std3__47nulloptE:
	.zero		1
	.type		_ZN30_INTERNAL_146214c4_4_k_cu_main4cuda3std6ranges3__45__cpo8distanceE,@object
	.size		_ZN30_INTERNAL_146214c4_4_k_cu_main4cuda3std6ranges3__45__cpo8distanceE,(_ZN30_INTERNAL_146214c4_4_k_cu_main6thrust24THRUST_300001_SM_1000_NS12placeholders3_10E - _ZN30_INTERNAL_146214c4_4_k_cu_main4cuda3std6ranges3__45__cpo8distanceE)
_ZN30_INTERNAL_146214c4_4_k_cu_main4cuda3std6ranges3__45__cpo8distanceE:
	.zero		1
	.type		_ZN30_INTERNAL_146214c4_4_k_cu_main6thrust24THRUST_300001_SM_1000_NS12placeholders3_10E,@object
	.size		_ZN30_INTERNAL_146214c4_4_k_cu_main6thrust24THRUST_300001_SM_1000_NS12placeholders3_10E,(_ZN30_INTERNAL_146214c4_4_k_cu_main4cuda3std3__419piecewise_constructE - _ZN30_INTERNAL_146214c4_4_k_cu_main6thrust24THRUST_300001_SM_1000_NS12placeholders3_10E)
_ZN30_INTERNAL_146214c4_4_k_cu_main6thrust24THRUST_300001_SM_1000_NS12placeholders3_10E:
	.zero		1
	.type		_ZN30_INTERNAL_146214c4_4_k_cu_main4cuda3std3__419piecewise_constructE,@object
	.size		_ZN30_INTERNAL_146214c4_4_k_cu_main4cuda3std3__419piecewise_constructE,(_ZN30_INTERNAL_146214c4_4_k_cu_main4cuda3std6ranges3__45__cpo5cdataE - _ZN30_INTERNAL_146214c4_4_k_cu_main4cuda3std3__419piecewise_constructE)
_ZN30_INTERNAL_146214c4_4_k_cu_main4cuda3std3__419piecewise_constructE:
	.zero		1
	.type		_ZN30_INTERNAL_146214c4_4_k_cu_main4cuda3std6ranges3__45__cpo5cdataE,@object
	.size		_ZN30_INTERNAL_146214c4_4_k_cu_main4cuda3std6ranges3__45__cpo5cdataE,(_ZN30_INTERNAL_146214c4_4_k_cu_main6thrust24THRUST_300001_SM_1000_NS12placeholders2_2E - _ZN30_INTERNAL_146214c4_4_k_cu_main4cuda3std6ranges3__45__cpo5cdataE)
_ZN30_INTERNAL_146214c4_4_k_cu_main4cuda3std6ranges3__45__cpo5cdataE:
	.zero		1
	.type		_ZN30_INTERNAL_146214c4_4_k_cu_main6thrust24THRUST_300001_SM_1000_NS12placeholders2_2E,@object
	.size		_ZN30_INTERNAL_146214c4_4_k_cu_main6thrust24THRUST_300001_SM_1000_NS12placeholders2_2E,(_ZN30_INTERNAL_146214c4_4_k_cu_main4cuda3std3__45__cpo3endE - _ZN30_INTERNAL_146214c4_4_k_cu_main6thrust24THRUST_300001_SM_1000_NS12placeholders2_2E)
_ZN30_INTERNAL_146214c4_4_k_cu_main6thrust24THRUST_300001_SM_1000_NS12placeholders2_2E:
	.zero		1
	.type		_ZN30_INTERNAL_146214c4_4_k_cu_main4cuda3std3__45__cpo3endE,@object
	.size		_ZN30_INTERNAL_146214c4_4_k_cu_main4cuda3std3__45__cpo3endE,(_ZN30_INTERNAL_146214c4_4_k_cu_main4cuda3std6ranges3__45__cpo3endE - _ZN30_INTERNAL_146214c4_4_k_cu_main4cuda3std3__45__cpo3endE)
_ZN30_INTERNAL_146214c4_4_k_cu_main4cuda3std3__45__cpo3endE:
	.zero		1
	.type		_ZN30_INTERNAL_146214c4_4_k_cu_main4cuda3std6ranges3__45__cpo3endE,@object
	.size		_ZN30_INTERNAL_146214c4_4_k_cu_main4cuda3std6ranges3__45__cpo3endE,(_ZN30_INTERNAL_146214c4_4_k_cu_main6thrust24THRUST_300001_SM_1000_NS12placeholders2_6E - _ZN30_INTERNAL_146214c4_4_k_cu_main4cuda3std6ranges3__45__cpo3endE)
_ZN30_INTERNAL_146214c4_4_k_cu_main4cuda3std6ranges3__45__cpo3endE:
	.zero		1
	.type		_ZN30_INTERNAL_146214c4_4_k_cu_main6thrust24THRUST_300001_SM_1000_NS12placeholders2_6E,@object
	.size		_ZN30_INTERNAL_146214c4_4_k_cu_main6thrust24THRUST_300001_SM_1000_NS12placeholders2_6E,(_ZN30_INTERNAL_146214c4_4_k_cu_main4cuda3std3__45__cpo4rendE - _ZN30_INTERNAL_146214c4_4_k_cu_main6thrust24THRUST_300001_SM_1000_NS12placeholders2_6E)
_ZN30_INTERNAL_146214c4_4_k_cu_main6thrust24THRUST_300001_SM_1000_NS12placeholders2_6E:
	.zero		1
	.type		_ZN30_INTERNAL_146214c4_4_k_cu_main4cuda3std3__45__cpo4rendE,@object
	.size		_ZN30_INTERNAL_146214c4_4_k_cu_main4cuda3std3__45__cpo4rendE,(_ZN30_INTERNAL_146214c4_4_k_cu_main4cuda3std6ranges3__45__cpo9iter_swapE - _ZN30_INTERNAL_146214c4_4_k_cu_main4cuda3std3__45__cpo4rendE)
_ZN30_INTERNAL_146214c4_4_k_cu_main4cuda3std3__45__cpo4rendE:
	.zero		1
	.type		_ZN30_INTERNAL_146214c4_4_k_cu_main4cuda3std6ranges3__45__cpo9iter_swapE,@object
	.size		_ZN30_INTERNAL_146214c4_4_k_cu_main4cuda3std6ranges3__45__cpo9iter_swapE,(_ZN30_INTERNAL_146214c4_4_k_cu_main4cuda3std3__48unexpectE - _ZN30_INTERNAL_146214c4_4_k_cu_main4cuda3std6ranges3__45__cpo9iter_swapE)
_ZN30_INTERNAL_146214c4_4_k_cu_main4cuda3std6ranges3__45__cpo9iter_swapE:
	.zero		1
	.type		_ZN30_INTERNAL_146214c4_4_k_cu_main4cuda3std3__48unexpectE,@object
	.size		_ZN30_INTERNAL_146214c4_4_k_cu_main4cuda3std3__48unexpectE,(_ZN30_INTERNAL_146214c4_4_k_cu_main6thrust24THRUST_300001_SM_1000_NS8cuda_cub3parE - _ZN30_INTERNAL_146214c4_4_k_cu_main4cuda3std3__48unexpectE)
_ZN30_INTERNAL_146214c4_4_k_cu_main4cuda3std3__48unexpectE:
	.zero		1
	.type		_ZN30_INTERNAL_146214c4_4_k_cu_main6thrust24THRUST_300001_SM_1000_NS8cuda_cub3parE,@object
	.size		_ZN30_INTERNAL_146214c4_4_k_cu_main6thrust24THRUST_300001_SM_1000_NS8cuda_cub3parE,(_ZN30_INTERNAL_146214c4_4_k_cu_main6thrust24THRUST_300001_SM_1000_NS12placeholders2_4E - _ZN30_INTERNAL_146214c4_4_k_cu_main6thrust24THRUST_300001_SM_1000_NS8cuda_cub3parE)
_ZN30_INTERNAL_146214c4_4_k_cu_main6thrust24THRUST_300001_SM_1000_NS8cuda_cub3parE:
	.zero		1
	.type		_ZN30_INTERNAL_146214c4_4_k_cu_main6thrust24THRUST_300001_SM_1000_NS12placeholders2_4E,@object
	.size		_ZN30_INTERNAL_146214c4_4_k_cu_main6thrust24THRUST_300001_SM_1000_NS12placeholders2_4E,(_ZN30_INTERNAL_146214c4_4_k_cu_main4cuda3std3__45__cpo4cendE - _ZN30_INTERNAL_146214c4_4_k_cu_main6thrust24THRUST_300001_SM_1000_NS12placeholders2_4E)
_ZN30_INTERNAL_146214c4_4_k_cu_main6thrust24THRUST_300001_SM_1000_NS12placeholders2_4E:
	.zero		1
	.type		_ZN30_INTERNAL_146214c4_4_k_cu_main4cuda3std3__45__cpo4cendE,@object
	.size		_ZN30_INTERNAL_146214c4_4_k_cu_main4cuda3std3__45__cpo4cendE,(_ZN30_INTERNAL_146214c4_4_k_cu_main4cuda3std6ranges3__45__cpo4cendE - _ZN30_INTERNAL_146214c4_4_k_cu_main4cuda3std3__45__cpo4cendE)
_ZN30_INTERNAL_146214c4_4_k_cu_main4cuda3std3__45__cpo4cendE:
	.zero		1
	.type		_ZN30_INTERNAL_146214c4_4_k_cu_main4cuda3std6ranges3__45__cpo4cendE,@object
	.size		_ZN30_INTERNAL_146214c4_4_k_cu_main4cuda3std6ranges3__45__cpo4cendE,(_ZN30_INTERNAL_146214c4_4_k_cu_main4cuda3std3__420unreachable_sentinelE - _ZN30_INTERNAL_146214c4_4_k_cu_main4cuda3std6ranges3__45__cpo4cendE)
_ZN30_INTERNAL_146214c4_4_k_cu_main4cuda3std6ranges3__45__cpo4cendE:
	.zero		1
	.type		_ZN30_INTERNAL_146214c4_4_k_cu_main4cuda3std3__420unreachable_sentinelE,@object
	.size		_ZN30_INTERNAL_146214c4_4_k_cu_main4cuda3std3__420unreachable_sentinelE,(_ZN30_INTERNAL_146214c4_4_k_cu_main4cuda3std6ranges3__45__cpo5ssizeE - _ZN30_INTERNAL_146214c4_4_k_cu_main4cuda3std3__420unreachable_sentinelE)
_ZN30_INTERNAL_146214c4_4_k_cu_main4cuda3std3__420unreachable_sentinelE:
	.zero		1
	.type		_ZN30_INTERNAL_146214c4_4_k_cu_main4cuda3std6ranges3__45__cpo5ssizeE,@object
	.size		_ZN30_INTERNAL_146214c4_4_k_cu_main4cuda3std6ranges3__45__cpo5ssizeE,(_ZN30_INTERNAL_146214c4_4_k_cu_main6thrust24THRUST_300001_SM_1000_NS12placeholders2_8E - _ZN30_INTERNAL_146214c4_4_k_cu_main4cuda3std6ranges3__45__cpo5ssizeE)
_ZN30_INTERNAL_146214c4_4_k_cu_main4cuda3std6ranges3__45__cpo5ssizeE:
	.zero		1
	.type		_ZN30_INTERNAL_146214c4_4_k_cu_main6thrust24THRUST_300001_SM_1000_NS12placeholders2_8E,@object
	.size		_ZN30_INTERNAL_146214c4_4_k_cu_main6thrust24THRUST_300001_SM_1000_NS12placeholders2_8E,(_ZN30_INTERNAL_146214c4_4_k_cu_main4cuda3std3__45__cpo5crendE - _ZN30_INTERNAL_146214c4_4_k_cu_main6thrust24THRUST_300001_SM_1000_NS12placeholders2_8E)
_ZN30_INTERNAL_146214c4_4_k_cu_main6thrust24THRUST_300001_SM_1000_NS12placeholders2_8E:
	.zero		1
	.type		_ZN30_INTERNAL_146214c4_4_k_cu_main4cuda3std3__45__cpo5crendE,@object
	.size		_ZN30_INTERNAL_146214c4_4_k_cu_main4cuda3std3__45__cpo5crendE,(_ZN30_INTERNAL_146214c4_4_k_cu_main4cuda3std6ranges3__45__cpo4prevE - _ZN30_INTERNAL_146214c4_4_k_cu_main4cuda3std3__45__cpo5crendE)
_ZN30_INTERNAL_146214c4_4_k_cu_main4cuda3std3__45__cpo5crendE:
	.zero		1
	.type		_ZN30_INTERNAL_146214c4_4_k_cu_main4cuda3std6ranges3__45__cpo4prevE,@object
	.size		_ZN30_INTERNAL_146214c4_4_k_cu_main4cuda3std6ranges3__45__cpo4prevE,(_ZN30_INTERNAL_146214c4_4_k_cu_main4cuda3std6ranges3__45__cpo9iter_moveE - _ZN30_INTERNAL_146214c4_4_k_cu_main4cuda3std6ranges3__45__cpo4prevE)
_ZN30_INTERNAL_146214c4_4_k_cu_main4cuda3std6ranges3__45__cpo4prevE:
	.zero		1
	.type		_ZN30_INTERNAL_146214c4_4_k_cu_main4cuda3std6ranges3__45__cpo9iter_moveE,@object
	.size		_ZN30_INTERNAL_146214c4_4_k_cu_main4cuda3std6ranges3__45__cpo9iter_moveE,(_ZN30_INTERNAL_146214c4_4_k_cu_main6thrust24THRUST_300001_SM_1000_NS6system6detail10sequential3seqE - _ZN30_INTERNAL_146214c4_4_k_cu_main4cuda3std6ranges3__45__cpo9iter_moveE)
_ZN30_INTERNAL_146214c4_4_k_cu_main4cuda3std6ranges3__45__cpo9iter_moveE:
	.zero		1
	.type		_ZN30_INTERNAL_146214c4_4_k_cu_main6thrust24THRUST_300001_SM_1000_NS6system6detail10sequential3seqE,@object
	.size		_ZN30_INTERNAL_146214c4_4_k_cu_main6thrust24THRUST_300001_SM_1000_NS6system6detail10sequential3seqE,(.L_31 - _ZN30_INTERNAL_146214c4_4_k_cu_main6thrust24THRUST_300001_SM_1000_NS6system6detail10sequential3seqE)
_ZN30_INTERNAL_146214c4_4_k_cu_main6thrust24THRUST_300001_SM_1000_NS6system6detail10sequential3seqE:
	.zero		1
.L_31:


//--------------------- .nv.shared._ZN3cub18CUB_300001_SM_10006detail4scan16DeviceScanKernelINS2_10policy_hubIiiij5atribE10Policy1000EN6thrust24THRUST_300001_SM_1000_NS6detail15normal_iteratorINS9_10device_ptrIiEEEESE_NS0_13ScanTileStateIiLb1EEES5_NS0_8NullTypeEjiLb0ESH_EEvT0_T1_T2_iT3_T4_T5_ --------------------------
	.section	.nv.shared._ZN3cub18CUB_300001_SM_10006detail4scan16DeviceScanKernelINS2_10policy_hubIiiij5atribE10Policy1000EN6thrust24THRUST_300001_SM_1000_NS6detail15normal_iteratorINS9_10device_ptrIiEEEESE_NS0_13ScanTileStateIiLb1EEES5_NS0_8NullTypeEjiLb0ESH_EEvT0_T1_T2_iT3_T4_T5_,"aw",@nobits
	.sectionflags	@""
	.align	16
.nv.shared._ZN3cub18CUB_300001_SM_10006detail4scan16DeviceScanKernelINS2_10policy_hubIiiij5atribE10Policy1000EN6thrust24THRUST_300001_SM_1000_NS6detail15normal_iteratorINS9_10device_ptrIiEEEESE_NS0_13ScanTileStateIiLb1EEES5_NS0_8NullTypeEjiLb0ESH_EEvT0_T1_T2_iT3_T4_T5_:
	.zero		8720


//--------------------- .nv.shared._ZN3cub18CUB_300001_SM_10006detail6reduce28DeviceReduceSingleTileKernelINS2_10policy_hubIiyN4cuda3__47maximumIiEEE10Policy1000EPiSB_iS8_iiNS5_3std3__410__identityEEEvT0_T1_T2_T3_T4_T6_ --------------------------
	.section	.nv.shared._ZN3cub18CUB_300001_SM_10006detail6reduce28DeviceReduceSingleTileKernelINS2_10policy_hubIiyN4cuda3__47maximumIiEEE10Policy1000EPiSB_iS8_iiNS5_3std3__410__identityEEEvT0_T1_T2_T3_T4_T6_,"aw",@nobits
	.sectionflags	@""
	.align	4
.nv.shared._ZN3cub18CUB_300001_SM_10006detail6reduce28DeviceReduceSingleTileKernelINS2_10policy_hubIiyN4cuda3__47maximumIiEEE10Policy1000EPiSB_iS8_iiNS5_3std3__410__identityEEEvT0_T1_T2_T3_T4_T6_:
	.zero		1068


//--------------------- .nv.shared._ZN3cub18CUB_300001_SM_10006detail6reduce18DeviceReduceKernelINS2_10policy_hubIiyN4cuda3__47maximumIiEEE10Policy1000EN6thrust24THRUST_300001_SM_1000_NS6detail15normal_iteratorINSC_10device_ptrIiEEEEyS8_iNS5_3std3__410__identityEEEvT0_PT3_T1_NS0_13GridEvenShareISO_EET2_T4_ --------------------------
	.section	.nv.shared._ZN3cub18CUB_300001_SM_10006detail6reduce18DeviceReduceKernelINS2_10policy_hubIiyN4cuda3__47maximumIiEEE10Policy1000EN6thrust24THRUST_300001_SM_1000_NS6detail15normal_iteratorINSC_10device_ptrIiEEEEyS8_iNS5_3std3__410__identityEEEvT0_PT3_T1_NS0_13GridEvenShareISO_EET2_T4_,"aw",@nobits
	.sectionflags	@""
	.align	4
.nv.shared._ZN3cub18CUB_300001_SM_10006detail6reduce18DeviceReduceKernelINS2_10policy_hubIiyN4cuda3__47maximumIiEEE10Policy1000EN6thrust24THRUST_300001_SM_1000_NS6detail15normal_iteratorINSC_10device_ptrIiEEEEyS8_iNS5_3std3__410__identityEEEvT0_PT3_T1_NS0_13GridEvenShareISO_EET2_T4_:
	.zero		1068


//--------------------- .nv.shared._ZN3cub18CUB_300001_SM_10006detail6reduce28DeviceReduceSingleTileKernelINS2_10policy_hubIiyN4cuda3__47maximumIiEEE10Policy1000EN6thrust24THRUST_300001_SM_1000_NS6detail15normal_iteratorINSC_10device_ptrIiEEEEPiyS8_iiNS5_3std3__410__identityEEEvT0_T1_T2_T3_T4_T6_ --------------------------
	.section	.nv.shared._ZN3cub18CUB_300001_SM_10006detail6reduce28DeviceReduceSingleTileKernelINS2_10policy_hubIiyN4cuda3__47maximumIiEEE10Policy1000EN6thrust24THRUST_300001_SM_1000_NS6detail15normal_iteratorINSC_10device_ptrIiEEEEPiyS8_iiNS5_3std3__410__identityEEEvT0_T1_T2_T3_T4_T6_,"aw",@nobits
	.sectionflags	@""
	.align	4
.nv.shared._ZN3cub18CUB_300001_SM_10006detail6reduce28DeviceReduceSingleTileKernelINS2_10policy_hubIiyN4cuda3__47maximumIiEEE10Policy1000EN6thrust24THRUST_300001_SM_1000_NS6detail15normal_iteratorINSC_10device_ptrIiEEEEPiyS8_iiNS5_3std3__410__identityEEEvT0_T1_T2_T3_T4_T6_:
	.zero		1068


//--------------------- .nv.shared._ZN3cub18CUB_300001_SM_10006detail6reduce28DeviceReduceSingleTileKernelINS2_10policy_hubIijN4cuda3__47maximumIiEEE10Policy1000EPiSB_iS8_iiNS5_3std3__410__identityEEEvT0_T1_T2_T3_T4_T6_ --------------------------
	.section	.nv.shared._ZN3cub18CUB_300001_SM_10006detail6reduce28DeviceReduceSingleTileKernelINS2_10policy_hubIijN4cuda3__47maximumIiEEE10Policy1000EPiSB_iS8_iiNS5_3std3__410__identityEEEvT0_T1_T2_T3_T4_T6_,"aw",@nobits
	.sectionflags	@""
	.align	4
.nv.shared._ZN3cub18CUB_300001_SM_10006detail6reduce28DeviceReduceSingleTileKernelINS2_10policy_hubIijN4cuda3__47maximumIiEEE10Policy1000EPiSB_iS8_iiNS5_3std3__410__identityEEEvT0_T1_T2_T3_T4_T6_:
	.zero		1068


//--------------------- .nv.shared._ZN3cub18CUB_300001_SM_10006detail6reduce18DeviceReduceKernelINS2_10policy_hubIijN4cuda3__47maximumIiEEE10Policy1000EN6thrust24THRUST_300001_SM_1000_NS6detail15normal_iteratorINSC_10device_ptrIiEEEEjS8_iNS5_3std3__410__identityEEEvT0_PT3_T1_NS0_13GridEvenShareISO_EET2_T4_ --------------------------
	.section	.nv.shared._ZN3cub18CUB_300001_SM_10006detail6reduce18DeviceReduceKernelINS2_10policy_hubIijN4cuda3__47maximumIiEEE10Policy1000EN6thrust24THRUST_300001_SM_1000_NS6detail15normal_iteratorINSC_10device_ptrIiEEEEjS8_iNS5_3std3__410__identityEEEvT0_PT3_T1_NS0_13GridEvenShareISO_EET2_T4_,"aw",@nobits
	.sectionflags	@""
	.align	4
.nv.shared._ZN3cub18CUB_300001_SM_10006detail6reduce18DeviceReduceKernelINS2_10policy_hubIijN4cuda3__47maximumIiEEE10Policy1000EN6thrust24THRUST_300001_SM_1000_NS6detail15normal_iteratorINSC_10device_ptrIiEEEEjS8_iNS5_3std3__410__identityEEEvT0_PT3_T1_NS0_13GridEvenShareISO_EET2_T4_:
	.zero		1068


//--------------------- .nv.shared._ZN3cub18CUB_300001_SM_10006detail6reduce28DeviceReduceSingleTileKernelINS2_10policy_hubIijN4cuda3__47maximumIiEEE10Policy1000EN6thrust24THRUST_300001_SM_1000_NS6detail15normal_iteratorINSC_10device_ptrIiEEEEPijS8_iiNS5_3std3__410__identityEEEvT0_T1_T2_T3_T4_T6_ --------------------------
	.section	.nv.shared._ZN3cub18CUB_300001_SM_10006detail6reduce28DeviceReduceSingleTileKernelINS2_10policy_hubIijN4cuda3__47maximumIiEEE10Policy1000EN6thrust24THRUST_300001_SM_1000_NS6detail15normal_iteratorINSC_10device_ptrIiEEEEPijS8_iiNS5_3std3__410__identityEEEvT0_T1_T2_T3_T4_T6_,"aw",@nobits
	.sectionflags	@""
	.align	4
.nv.shared._ZN3cub18CUB_300001_SM_10006detail6reduce28DeviceReduceSingleTileKernelINS2_10policy_hubIijN4cuda3__47maximumIiEEE10Policy1000EN6thrust24THRUST_300001_SM_1000_NS6detail15normal_iteratorINSC_10device_ptrIiEEEEPijS8_iiNS5_3std3__410__identityEEEvT0_T1_T2_T3_T4_T6_:
	.zero		1068


//--------------------- .nv.constant0._ZN3cub18CUB_300001_SM_10006detail4scan16DeviceScanKernelINS2_10policy_hubIiiim5atribE10Policy1000EN6thrust24THRUST_300001_SM_1000_NS6detail15normal_iteratorINS9_10device_ptrIiEEEESE_NS0_13ScanTileStateIiLb1EEES5_NS0_8NullTypeEmiLb0ESH_EEvT0_T1_T2_iT3_T4_T5_ --------------------------
	.section	.nv.constant0._ZN3cub18CUB_300001_SM_10006detail4scan16DeviceScanKernelINS2_10policy_hubIiiim5atribE10Policy1000EN6thrust24THRUST_300001_SM_1000_NS6detail15normal_iteratorINS9_10device_ptrIiEEEESE_NS0_13ScanTileStateIiLb1EEES5_NS0_8NullTypeEmiLb0ESH_EEvT0_T1_T2_iT3_T4_T5_,"a",@progbits
	.sectionflags	@""
	.align	4
.nv.constant0._ZN3cub18CUB_300001_SM_10006detail4scan16DeviceScanKernelINS2_10policy_hubIiiim5atribE10Policy1000EN6thrust24THRUST_300001_SM_1000_NS6detail15normal_iteratorINS9_10device_ptrIiEEEESE_NS0_13ScanTileStateIiLb1EEES5_NS0_8NullTypeEmiLb0ESH_EEvT0_T1_T2_iT3_T4_T5_:
	.zero		936


//--------------------- .nv.constant0._ZN3cub18CUB_300001_SM_10006detail4scan16DeviceScanKernelINS2_10policy_hubIiiij5atribE10Policy1000EN6thrust24THRUST_300001_SM_1000_NS6detail15normal_iteratorINS9_10device_ptrIiEEEESE_NS0_13ScanTileStateIiLb1EEES5_NS0_8NullTypeEjiLb0ESH_EEvT0_T1_T2_iT3_T4_T5_ --------------------------
	.section	.nv.constant0._ZN3cub18CUB_300001_SM_10006detail4scan16DeviceScanKernelINS2_10policy_hubIiiij5atribE10Policy1000EN6thrust24THRUST_300001_SM_1000_NS6detail15normal_iteratorINS9_10device_ptrIiEEEESE_NS0_13ScanTileStateIiLb1EEES5_NS0_8NullTypeEjiLb0ESH_EEvT0_T1_T2_iT3_T4_T5_,"a",@progbits
	.sectionflags	@""
	.align	4
.nv.constant0._ZN3cub18CUB_300001_SM_10006detail4scan16DeviceScanKernelINS2_10policy_hubIiiij5atribE10Policy1000EN6thrust24THRUST_300001_SM_1000_NS6detail15normal_iteratorINS9_10device_ptrIiEEEESE_NS0_13ScanTileStateIiLb1EEES5_NS0_8NullTypeEjiLb0ESH_EEvT0_T1_T2_iT3_T4_T5_:
	.zero		932


//--------------------- .nv.constant0._ZN3cub18CUB_300001_SM_10006detail4scan20DeviceScanInitKernelINS0_13ScanTileStateIiLb1EEEEEvT_i --------------------------
	.section	.nv.constant0._ZN3cub18CUB_300001_SM_10006detail4scan20DeviceScanInitKernelINS0_13ScanTileStateIiLb1EEEEEvT_i,"a",@progbits
	.sectionflags	@""
	.align	4
.nv.constant0._ZN3cub18CUB_300001_SM_10006detail4scan20DeviceScanInitKernelINS0_13ScanTileStateIiLb1EEEEEvT_i:
	.zero		908


//--------------------- .nv.constant0._ZN3cub18CUB_300001_SM_10006detail6reduce28DeviceReduceSingleTileKernelINS2_10policy_hubIiyN4cuda3__47maximumIiEEE10Policy1000EPiSB_iS8_iiNS5_3std3__410__identityEEEvT0_T1_T2_T3_T4_T6_ --------------------------
	.section	.nv.constant0._ZN3cub18CUB_300001_SM_10006detail6reduce28DeviceReduceSingleTileKernelINS2_10policy_hubIiyN4cuda3__47maximumIiEEE10Policy1000EPiSB_iS8_iiNS5_3std3__410__identityEEEvT0_T1_T2_T3_T4_T6_,"a",@progbits
	.sectionflags	@""
	.align	4
.nv.constant0._ZN3cub18CUB_300001_SM_10006detail6reduce28DeviceReduceSingleTileKernelINS2_10policy_hubIiyN4cuda3__47maximumIiEEE10Policy1000EPiSB_iS8_iiNS5_3std3__410__identityEEEvT0_T1_T2_T3_T4_T6_:
	.zero		925


//--------------------- .nv.constant0._ZN3cub18CUB_300001_SM_10006detail6reduce18DeviceReduceKernelINS2_10policy_hubIiyN4cuda3__47maximumIiEEE10Policy1000EN6thrust24THRUST_300001_SM_1000_NS6detail15normal_iteratorINSC_10device_ptrIiEEEEyS8_iNS5_3std3__410__identityEEEvT0_PT3_T1_NS0_13GridEvenShareISO_EET2_T4_ --------------------------
	.section	.nv.constant0._ZN3cub18CUB_300001_SM_10006detail6reduce18DeviceReduceKernelINS2_10policy_hubIiyN4cuda3__47maximumIiEEE10Policy1000EN6thrust24THRUST_300001_SM_1000_NS6detail15normal_iteratorINSC_10device_ptrIiEEEEyS8_iNS5_3std3__410__identityEEEvT0_PT3_T1_NS0_13GridEvenShareISO_EET2_T4_,"a",@progbits
	.sectionflags	@""
	.align	4
.nv.constant0._ZN3cub18CUB_300001_SM_10006detail6reduce18DeviceReduceKernelINS2_10policy_hubIiyN4cuda3__47maximumIiEEE10Policy1000EN6thrust24THRUST_300001_SM_1000_NS6detail15normal_iteratorINSC_10device_ptrIiEEEEyS8_iNS5_3std3__410__identityEEEvT0_PT3_T1_NS0_13GridEvenShareISO_EET2_T4_:
	.zero		994


//--------------------- .nv.constant0._ZN3cub18CUB_300001_SM_10006detail6reduce28DeviceReduceSingleTileKernelINS2_10policy_hubIiyN4cuda3__47maximumIiEEE10Policy1000EN6thrust24THRUST_300001_SM_1000_NS6detail15normal_iteratorINSC_10device_ptrIiEEEEPiyS8_iiNS5_3std3__410__identityEEEvT0_T1_T2_T3_T4_T6_ --------------------------
	.section	.nv.constant0._ZN3cub18CUB_300001_SM_10006detail6reduce28DeviceReduceSingleTileKernelINS2_10policy_hubIiyN4cuda3__47maximumIiEEE10Policy1000EN6thrust24THRUST_300001_SM_1000_NS6detail15normal_iteratorINSC_10device_ptrIiEEEEPiyS8_iiNS5_3std3__410__identityEEEvT0_T1_T2_T3_T4_T6_,"a",@progbits
	.sectionflags	@""
	.align	4
.nv.constant0._ZN3cub18CUB_300001_SM_10006detail6reduce28DeviceReduceSingleTileKernelINS2_10policy_hubIiyN4cuda3__47maximumIiEEE10Policy1000EN6thrust24THRUST_300001_SM_1000_NS6detail15normal_iteratorINSC_10device_ptrIiEEEEPiyS8_iiNS5_3std3__410__identityEEEvT0_T1_T2_T3_T4_T6_:
	.zero		929


//--------------------- .nv.constant0._ZN3cub18CUB_300001_SM_10006detail6reduce28DeviceReduceSingleTileKernelINS2_10policy_hubIijN4cuda3__47maximumIiEEE10Policy1000EPiSB_iS8_iiNS5_3std3__410__identityEEEvT0_T1_T2_T3_T4_T6_ --------------------------
	.section	.nv.constant0._ZN3cub18CUB_300001_SM_10006detail6reduce28DeviceReduceSingleTileKernelINS2_10policy_hubIijN4cuda3__47maximumIiEEE10Policy1000EPiSB_iS8_iiNS5_3std3__410__identityEEEvT0_T1_T2_T3_T4_T6_,"a",@progbits
	.sectionflags	@""
	.align	4
.nv.constant0._ZN3cub18CUB_300001_SM_10006detail6reduce28DeviceReduceSingleTileKernelINS2_10policy_hubIijN4cuda3__47maximumIiEEE10Policy1000EPiSB_iS8_iiNS5_3std3__410__identityEEEvT0_T1_T2_T3_T4_T6_:
	.zero		925


//--------------------- .nv.constant0._ZN3cub18CUB_300001_SM_10006detail6reduce18DeviceReduceKernelINS2_10policy_hubIijN4cuda3__47maximumIiEEE10Policy1000EN6thrust24THRUST_300001_SM_1000_NS6detail15normal_iteratorINSC_10device_ptrIiEEEEjS8_iNS5_3std3__410__identityEEEvT0_PT3_T1_NS0_13GridEvenShareISO_EET2_T4_ --------------------------
	.section	.nv.constant0._ZN3cub18CUB_300001_SM_10006detail6reduce18DeviceReduceKernelINS2_10policy_hubIijN4cuda3__47maximumIiEEE10Policy1000EN6thrust24THRUST_300001_SM_1000_NS6detail15normal_iteratorINSC_10device_ptrIiEEEEjS8_iNS5_3std3__410__identityEEEvT0_PT3_T1_NS0_13GridEvenShareISO_EET2_T4_,"a",@progbits
	.sectionflags	@""
	.align	4
.nv.constant0._ZN3cub18CUB_300001_SM_10006detail6reduce18DeviceReduceKernelINS2_10policy_hubIijN4cuda3__47maximumIiEEE10Policy1000EN6thrust24THRUST_300001_SM_1000_NS6detail15normal_iteratorINSC_10device_ptrIiEEEEjS8_iNS5_3std3__410__identityEEEvT0_PT3_T1_NS0_13GridEvenShareISO_EET2_T4_:
	.zero		958


//--------------------- .nv.constant0._ZN3cub18CUB_300001_SM_10006detail6reduce28DeviceReduceSingleTileKernelINS2_10policy_hubIijN4cuda3__47maximumIiEEE10Policy1000EN6thrust24THRUST_300001_SM_1000_NS6detail15normal_iteratorINSC_10device_ptrIiEEEEPijS8_iiNS5_3std3__410__identityEEEvT0_T1_T2_T3_T4_T6_ --------------------------
	.section	.nv.constant0._ZN3cub18CUB_300001_SM_10006detail6reduce28DeviceReduceSingleTileKernelINS2_10policy_hubIijN4cuda3__47maximumIiEEE10Policy1000EN6thrust24THRUST_300001_SM_1000_NS6detail15normal_iteratorINSC_10device_ptrIiEEEEPijS8_iiNS5_3std3__410__identityEEEvT0_T1_T2_T3_T4_T6_,"a",@progbits
	.sectionflags	@""
	.align	4
.nv.constant0._ZN3cub18CUB_300001_SM_10006detail6reduce28DeviceReduceSingleTileKernelINS2_10policy_hubIijN4cuda3__47maximumIiEEE10Policy1000EN6thrust24THRUST_300001_SM_1000_NS6detail15normal_iteratorINSC_10device_ptrIiEEEEPijS8_iiNS5_3std3__410__identityEEEvT0_T1_T2_T3_T4_T6_:
	.zero		925


//--------------------- .nv.constant0._ZN3cub18CUB_300001_SM_10006detail9transform16transform_kernelINS2_10policy_hubILb1EN4cuda3std3__45tupleIJN6thrust24THRUST_300001_SM_1000_NS12zip_iteratorINS8_IJNSA_6detail15normal_iteratorINSA_10device_ptrIcEEEENSD_INSE_IiEEEESI_EEEEEEEEE10policy1000El4compSI_JSK_EEEvT0_iT1_T2_DpNS2_10kernel_argIT3_EE --------------------------
	.section	.nv.constant0._ZN3cub18CUB_300001_SM_10006detail9transform16transform_kernelINS2_10policy_hubILb1EN4cuda3std3__45tupleIJN6thrust24THRUST_300001_SM_1000_NS12zip_iteratorINS8_IJNSA_6detail15normal_iteratorINSA_10device_ptrIcEEEENSD_INSE_IiEEEESI_EEEEEEEEE10policy1000El4compSI_JSK_EEEvT0_iT1_T2_DpNS2_10kernel_argIT3_EE,"a",@progbits
	.sectionflags	@""
	.align	4
.nv.constant0._ZN3cub18CUB_300001_SM_10006detail9transform16transform_kernelINS2_10policy_hubILb1EN4cuda3std3__45tupleIJN6thrust24THRUST_300001_SM_1000_NS12zip_iteratorINS8_IJNSA_6detail15normal_iteratorINSA_10device_ptrIcEEEENSD_INSE_IiEEEESI_EEEEEEEEE10policy1000El4compSI_JSK_EEEvT0_iT1_T2_DpNS2_10kernel_argIT3_EE:
	.zero		952


//--------------------- .nv.constant0._ZN3cub18CUB_300001_SM_10006detail9transform16transform_kernelINS2_10policy_hubILb1EN4cuda3std3__45tupleIJN6thrust24THRUST_300001_SM_1000_NS12zip_iteratorINS8_IJNSA_6detail15normal_iteratorINSA_10device_ptrIcEEEENSD_INSE_IiEEEESI_EEEEEEEEE10policy1000Ei4compSI_JSK_EEEvT0_iT1_T2_DpNS2_10kernel_argIT3_EE --------------------------
	.section	.nv.constant0._ZN3cub18CUB_300001_SM_10006detail9transform16transform_kernelINS2_10policy_hubILb1EN4cuda3std3__45tupleIJN6thrust24THRUST_300001_SM_1000_NS12zip_iteratorINS8_IJNSA_6detail15normal_iteratorINSA_10device_ptrIcEEEENSD_INSE_IiEEEESI_EEEEEEEEE10policy1000Ei4compSI_JSK_EEEvT0_iT1_T2_DpNS2_10kernel_argIT3_EE,"a",@progbits
	.sectionflags	@""
	.align	4
.nv.constant0._ZN3cub18CUB_300001_SM_10006detail9transform16transform_kernelINS2_10policy_hubILb1EN4cuda3std3__45tupleIJN6thrust24THRUST_300001_SM_1000_NS12zip_iteratorINS8_IJNSA_6detail15normal_iteratorINSA_10device_ptrIcEEEENSD_INSE_IiEEEESI_EEEEEEEEE10policy1000Ei4compSI_JSK_EEEvT0_iT1_T2_DpNS2_10kernel_argIT3_EE:
	.zero		952


//--------------------- .nv.constant0._ZN3cub18CUB_300001_SM_10006detail8for_each13static_kernelINS2_12policy_hub_t12policy_500_tElN6thrust24THRUST_300001_SM_1000_NS8cuda_cub6__fill7functorINS7_6detail15normal_iteratorINS7_10device_ptrIiEEEEiEEEEvT0_T1_ --------------------------
	.section	.nv.constant0._ZN3cub18CUB_300001_SM_10006detail8for_each13static_kernelINS2_12policy_hub_t12policy_500_tElN6thrust24THRUST_300001_SM_1000_NS8cuda_cub6__fill7functorINS7_6detail15normal_iteratorINS7_10device_ptrIiEEEEiEEEEvT0_T1_,"a",@progbits
	.sectionflags	@""
	.align	4
.nv.constant0._ZN3cub18CUB_300001_SM_10006detail8for_each13static_kernelINS2_12policy_hub_t12policy_500_tElN6thrust24THRUST_300001_SM_1000_NS8cuda_cub6__fill7functorINS7_6detail15normal_iteratorINS7_10device_ptrIiEEEEiEEEEvT0_T1_:
	.zero		920


//--------------------- .nv.constant0._ZN3cub18CUB_300001_SM_10006detail8for_each13static_kernelINS2_12policy_hub_t12policy_500_tEmN6thrust24THRUST_300001_SM_1000_NS8cuda_cub20__uninitialized_fill7functorINS7_10device_ptrIiEEiEEEEvT0_T1_ --------------------------
	.section	.nv.constant0._ZN3cub18CUB_300001_SM_10006detail8for_each13static_kernelINS2_12policy_hub_t12policy_500_tEmN6thrust24THRUST_300001_SM_1000_NS8cuda_cub20__uninitialized_fill7functorINS7_10device_ptrIiEEiEEEEvT0_T1_,"a",@progbits
	.sectionflags	@""
	.align	4
.nv.constant0._ZN3cub18CUB_300001_SM_10006detail8for_each13static_kernelINS2_12policy_hub_t12policy_500_tEmN6thrust24THRUST_300001_SM_1000_NS8cuda_cub20__uninitialized_fill7functorINS7_10device_ptrIiEEiEEEEvT0_T1_:
	.zero		920


//--------------------- .nv.constant0._ZN3cub18CUB_300001_SM_10006detail8for_each13static_kernelINS2_12policy_hub_t12policy_500_tEmN6thrust24THRUST_300001_SM_1000_NS8cuda_cub20__uninitialized_fill7functorINS7_10device_ptrIcEEcEEEEvT0_T1_ --------------------------
	.section	.nv.constant0._ZN3cub18CUB_300001_SM_10006detail8for_each13static_kernelINS2_12policy_hub_t12policy_500_tEmN6thrust24THRUST_300001_SM_1000_NS8cuda_cub20__uninitialized_fill7functorINS7_10device_ptrIcEEcEEEEvT0_T1_,"a",@progbits
	.sectionflags	@""
	.align	4
.nv.constant0._ZN3cub18CUB_300001_SM_10006detail8for_each13static_kernelINS2_12policy_hub_t12policy_500_tEmN6thrust24THRUST_300001_SM_1000_NS8cuda_cub20__uninitialized_fill7functorINS7_10device_ptrIcEEcEEEEvT0_T1_:
	.zero		920


//--------------------- .nv.constant0._ZN3cub18CUB_300001_SM_10006detail11EmptyKernelIvEEvv --------------------------
	.section	.nv.constant0._ZN3cub18CUB_300001_SM_10006detail11EmptyKernelIvEEvv,"a",@progbits
	.sectionflags	@""
	.align	4
.nv.constant0._ZN3cub18CUB_300001_SM_10006detail11EmptyKernelIvEEvv:
	.zero		896


//--------------------- SYMBOLS --------------------------

	.type		.nv.reservedSmem.offset0,@object
	.size		.nv.reservedSmem.offset0,0x4
	.type		.nv.reservedSmem.cap,@object
	.size		.nv.reservedSmem.cap,0x4
